//
// Generated by NVIDIA NVVM Compiler
//
// Compiler Build ID: CL-36424714
// Cuda compilation tools, release 13.0, V13.0.88
// Based on NVVM 20.0.0
//

.version 9.0
.target sm_100
.address_size 64

	// .globl	_Z8fnSearchPcS_Pi
// _ZZN3cub18CUB_300001_SM_10006detail6reduce28DeviceReduceSingleTileKernelINS2_10policy_hubIN4cuda3std3__45tupleIJblEEEjN6thrust24THRUST_300001_SM_1000_NS8cuda_cub9__find_if7functorIS9_EEE10Policy1000ENSB_12zip_iteratorINS8_IJNSD_26transform_input_iterator_tIbNSB_6detail15normal_iteratorINSB_10device_ptrIcEEEENSK_10functional5actorINSP_9compositeIJNSP_16operator_adaptorINS7_8equal_toIvEEEENSQ_INSP_8argumentILj0EEEEENSQ_INSP_5valueINSB_16device_referenceIcEEEEEEEEEEEEENSB_17counting_iteratorIlNSB_11use_defaultES18_S18_EEEEEEEPS9_jSF_S9_S9_NS7_10__identityEEEvT0_T1_T2_T3_T4_T6_E12temp_storage has been demoted
// _ZZN3cub18CUB_300001_SM_10006detail6reduce18DeviceReduceKernelINS2_10policy_hubIN4cuda3std3__45tupleIJblEEEjN6thrust24THRUST_300001_SM_1000_NS8cuda_cub9__find_if7functorIS9_EEE10Policy1000ENSB_12zip_iteratorINS8_IJNSD_26transform_input_iterator_tIbNSB_6detail15normal_iteratorINSB_10device_ptrIcEEEENSK_10functional5actorINSP_9compositeIJNSP_16operator_adaptorINS7_8equal_toIvEEEENSQ_INSP_8argumentILj0EEEEENSQ_INSP_5valueINSB_16device_referenceIcEEEEEEEEEEEEENSB_17counting_iteratorIlNSB_11use_defaultES18_S18_EEEEEEEjSF_S9_NS7_10__identityEEEvT0_PT3_T1_NS0_13GridEvenShareIS1G_EET2_T4_E12temp_storage has been demoted
// _ZZN3cub18CUB_300001_SM_10006detail6reduce28DeviceReduceSingleTileKernelINS2_10policy_hubIN4cuda3std3__45tupleIJblEEEjN6thrust24THRUST_300001_SM_1000_NS8cuda_cub9__find_if7functorIS9_EEE10Policy1000EPS9_SI_iSF_S9_S9_NS7_10__identityEEEvT0_T1_T2_T3_T4_T6_E12temp_storage has been demoted
// _ZZN3cub18CUB_300001_SM_10006detail6reduce28DeviceReduceSingleTileKernelINS2_10policy_hubIN4cuda3std3__45tupleIJblEEEyN6thrust24THRUST_300001_SM_1000_NS8cuda_cub9__find_if7functorIS9_EEE10Policy1000ENSB_12zip_iteratorINS8_IJNSD_26transform_input_iterator_tIbNSB_6detail15normal_iteratorINSB_10device_ptrIcEEEENSK_10functional5actorINSP_9compositeIJNSP_16operator_adaptorINS7_8equal_toIvEEEENSQ_INSP_8argumentILj0EEEEENSQ_INSP_5valueINSB_16device_referenceIcEEEEEEEEEEEEENSB_17counting_iteratorIlNSB_11use_defaultES18_S18_EEEEEEEPS9_ySF_S9_S9_NS7_10__identityEEEvT0_T1_T2_T3_T4_T6_E12temp_storage has been demoted
// _ZZN3cub18CUB_300001_SM_10006detail6reduce18DeviceReduceKernelINS2_10policy_hubIN4cuda3std3__45tupleIJblEEEyN6thrust24THRUST_300001_SM_1000_NS8cuda_cub9__find_if7functorIS9_EEE10Policy1000ENSB_12zip_iteratorINS8_IJNSD_26transform_input_iterator_tIbNSB_6detail15normal_iteratorINSB_10device_ptrIcEEEENSK_10functional5actorINSP_9compositeIJNSP_16operator_adaptorINS7_8equal_toIvEEEENSQ_INSP_8argumentILj0EEEEENSQ_INSP_5valueINSB_16device_referenceIcEEEEEEEEEEEEENSB_17counting_iteratorIlNSB_11use_defaultES18_S18_EEEEEEEySF_S9_NS7_10__identityEEEvT0_PT3_T1_NS0_13GridEvenShareIS1G_EET2_T4_E12temp_storage has been demoted
// _ZZN3cub18CUB_300001_SM_10006detail6reduce28DeviceReduceSingleTileKernelINS2_10policy_hubIN4cuda3std3__45tupleIJblEEEyN6thrust24THRUST_300001_SM_1000_NS8cuda_cub9__find_if7functorIS9_EEE10Policy1000EPS9_SI_iSF_S9_S9_NS7_10__identityEEEvT0_T1_T2_T3_T4_T6_E12temp_storage has been demoted
.global .align 1 .b8 _ZN34_INTERNAL_61e59845_4_k_cu_740ee8cc4cuda3std3__45__cpo5beginE[1];
.global .align 1 .b8 _ZN34_INTERNAL_61e59845_4_k_cu_740ee8cc4cuda3std3__45__cpo3endE[1];
.global .align 1 .b8 _ZN34_INTERNAL_61e59845_4_k_cu_740ee8cc4cuda3std3__45__cpo6cbeginE[1];
.global .align 1 .b8 _ZN34_INTERNAL_61e59845_4_k_cu_740ee8cc4cuda3std3__45__cpo4cendE[1];
.global .align 1 .b8 _ZN34_INTERNAL_61e59845_4_k_cu_740ee8cc4cuda3std3__45__cpo6rbeginE[1];
.global .align 1 .b8 _ZN34_INTERNAL_61e59845_4_k_cu_740ee8cc4cuda3std3__45__cpo4rendE[1];
.global .align 1 .b8 _ZN34_INTERNAL_61e59845_4_k_cu_740ee8cc4cuda3std3__45__cpo7crbeginE[1];
.global .align 1 .b8 _ZN34_INTERNAL_61e59845_4_k_cu_740ee8cc4cuda3std3__45__cpo5crendE[1];
.global .align 1 .b8 _ZN34_INTERNAL_61e59845_4_k_cu_740ee8cc4cuda3std3__436_GLOBAL__N__61e59845_4_k_cu_740ee8cc6ignoreE[1];
.global .align 1 .b8 _ZN34_INTERNAL_61e59845_4_k_cu_740ee8cc4cuda3std3__419piecewise_constructE[1];
.global .align 1 .b8 _ZN34_INTERNAL_61e59845_4_k_cu_740ee8cc4cuda3std3__48in_placeE[1];
.global .align 1 .b8 _ZN34_INTERNAL_61e59845_4_k_cu_740ee8cc4cuda3std3__420unreachable_sentinelE[1];
.global .align 1 .b8 _ZN34_INTERNAL_61e59845_4_k_cu_740ee8cc4cuda3std3__47nulloptE[1];
.global .align 1 .b8 _ZN34_INTERNAL_61e59845_4_k_cu_740ee8cc4cuda3std3__48unexpectE[1];
.global .align 1 .b8 _ZN34_INTERNAL_61e59845_4_k_cu_740ee8cc4cuda3std6ranges3__45__cpo4swapE[1];
.global .align 1 .b8 _ZN34_INTERNAL_61e59845_4_k_cu_740ee8cc4cuda3std6ranges3__45__cpo9iter_moveE[1];
.global .align 1 .b8 _ZN34_INTERNAL_61e59845_4_k_cu_740ee8cc4cuda3std6ranges3__45__cpo5beginE[1];
.global .align 1 .b8 _ZN34_INTERNAL_61e59845_4_k_cu_740ee8cc4cuda3std6ranges3__45__cpo3endE[1];
.global .align 1 .b8 _ZN34_INTERNAL_61e59845_4_k_cu_740ee8cc4cuda3std6ranges3__45__cpo6cbeginE[1];
.global .align 1 .b8 _ZN34_INTERNAL_61e59845_4_k_cu_740ee8cc4cuda3std6ranges3__45__cpo4cendE[1];
.global .align 1 .b8 _ZN34_INTERNAL_61e59845_4_k_cu_740ee8cc4cuda3std6ranges3__45__cpo7advanceE[1];
.global .align 1 .b8 _ZN34_INTERNAL_61e59845_4_k_cu_740ee8cc4cuda3std6ranges3__45__cpo9iter_swapE[1];
.global .align 1 .b8 _ZN34_INTERNAL_61e59845_4_k_cu_740ee8cc4cuda3std6ranges3__45__cpo4nextE[1];
.global .align 1 .b8 _ZN34_INTERNAL_61e59845_4_k_cu_740ee8cc4cuda3std6ranges3__45__cpo4prevE[1];
.global .align 1 .b8 _ZN34_INTERNAL_61e59845_4_k_cu_740ee8cc4cuda3std6ranges3__45__cpo4dataE[1];
.global .align 1 .b8 _ZN34_INTERNAL_61e59845_4_k_cu_740ee8cc4cuda3std6ranges3__45__cpo5cdataE[1];
.global .align 1 .b8 _ZN34_INTERNAL_61e59845_4_k_cu_740ee8cc4cuda3std6ranges3__45__cpo4sizeE[1];
.global .align 1 .b8 _ZN34_INTERNAL_61e59845_4_k_cu_740ee8cc4cuda3std6ranges3__45__cpo5ssizeE[1];
.global .align 1 .b8 _ZN34_INTERNAL_61e59845_4_k_cu_740ee8cc4cuda3std6ranges3__45__cpo8distanceE[1];
.global .align 1 .b8 _ZN34_INTERNAL_61e59845_4_k_cu_740ee8cc6thrust24THRUST_300001_SM_1000_NS8cuda_cub3parE[1];
.global .align 1 .b8 _ZN34_INTERNAL_61e59845_4_k_cu_740ee8cc6thrust24THRUST_300001_SM_1000_NS8cuda_cub10par_nosyncE[1];
.global .align 1 .b8 _ZN34_INTERNAL_61e59845_4_k_cu_740ee8cc6thrust24THRUST_300001_SM_1000_NS6system6detail10sequential3seqE[1];
.global .align 1 .b8 _ZN34_INTERNAL_61e59845_4_k_cu_740ee8cc6thrust24THRUST_300001_SM_1000_NS6system3cpp3parE[1];
.global .align 1 .b8 _ZN34_INTERNAL_61e59845_4_k_cu_740ee8cc6thrust24THRUST_300001_SM_1000_NS12placeholders2_1E[1];
.global .align 1 .b8 _ZN34_INTERNAL_61e59845_4_k_cu_740ee8cc6thrust24THRUST_300001_SM_1000_NS12placeholders2_2E[1];
.global .align 1 .b8 _ZN34_INTERNAL_61e59845_4_k_cu_740ee8cc6thrust24THRUST_300001_SM_1000_NS12placeholders2_3E[1];
.global .align 1 .b8 _ZN34_INTERNAL_61e59845_4_k_cu_740ee8cc6thrust24THRUST_300001_SM_1000_NS12placeholders2_4E[1];
.global .align 1 .b8 _ZN34_INTERNAL_61e59845_4_k_cu_740ee8cc6thrust24THRUST_300001_SM_1000_NS12placeholders2_5E[1];
.global .align 1 .b8 _ZN34_INTERNAL_61e59845_4_k_cu_740ee8cc6thrust24THRUST_300001_SM_1000_NS12placeholders2_6E[1];
.global .align 1 .b8 _ZN34_INTERNAL_61e59845_4_k_cu_740ee8cc6thrust24THRUST_300001_SM_1000_NS12placeholders2_7E[1];
.global .align 1 .b8 _ZN34_INTERNAL_61e59845_4_k_cu_740ee8cc6thrust24THRUST_300001_SM_1000_NS12placeholders2_8E[1];
.global .align 1 .b8 _ZN34_INTERNAL_61e59845_4_k_cu_740ee8cc6thrust24THRUST_300001_SM_1000_NS12placeholders2_9E[1];
.global .align 1 .b8 _ZN34_INTERNAL_61e59845_4_k_cu_740ee8cc6thrust24THRUST_300001_SM_1000_NS12placeholders3_10E[1];
.global .align 1 .b8 _ZN34_INTERNAL_61e59845_4_k_cu_740ee8cc6thrust24THRUST_300001_SM_1000_NS3seqE[1];
.global .align 1 .b8 _ZN34_INTERNAL_61e59845_4_k_cu_740ee8cc6thrust24THRUST_300001_SM_1000_NS6deviceE[1];

.visible .entry _Z8fnSearchPcS_Pi(
	.param .u64 .ptr .align 1 _Z8fnSearchPcS_Pi_param_0,
	.param .u64 .ptr .align 1 _Z8fnSearchPcS_Pi_param_1,
	.param .u64 .ptr .align 1 _Z8fnSearchPcS_Pi_param_2
)
{
	.reg .pred 	%p<2>;
	.reg .b16 	%rs<3>;
	.reg .b32 	%r<4>;
	.reg .b64 	%rd<9>;

	ld.param.u64 	%rd1, [_Z8fnSearchPcS_Pi_param_0];
	ld.param.u64 	%rd2, [_Z8fnSearchPcS_Pi_param_1];
	ld.param.u64 	%rd3, [_Z8fnSearchPcS_Pi_param_2];
	cvta.to.global.u64 	%rd4, %rd2;
	cvta.to.global.u64 	%rd5, %rd1;
	cvta.to.global.u64 	%rd6, %rd3;
	mov.b32 	%r1, -1;
	st.global.u32 	[%rd6], %r1;
	mov.u32 	%r2, %tid.x;
	cvt.u64.u32 	%rd7, %r2;
	add.s64 	%rd8, %rd5, %rd7;
	ld.global.u8 	%rs1, [%rd8];
	ld.global.u8 	%rs2, [%rd4];
	setp.eq.s16 	%p1, %rs1, %rs2;
	selp.b32 	%r3, %r2, -1, %p1;
	st.global.u32 	[%rd6], %r3;
	ret;

}
	// .globl	_ZN3cub18CUB_300001_SM_10006detail11EmptyKernelIvEEvv
.visible .entry _ZN3cub18CUB_300001_SM_10006detail11EmptyKernelIvEEvv()
{


	ret;

}
	// .globl	_ZN3cub18CUB_300001_SM_10006detail8for_each13static_kernelINS2_12policy_hub_t12policy_500_tEmN6thrust24THRUST_300001_SM_1000_NS8cuda_cub20__uninitialized_fill7functorINS7_10device_ptrIcEEcEEEEvT0_T1_
.visible .entry _ZN3cub18CUB_300001_SM_10006detail8for_each13static_kernelINS2_12policy_hub_t12policy_500_tEmN6thrust24THRUST_300001_SM_1000_NS8cuda_cub20__uninitialized_fill7functorINS7_10device_ptrIcEEcEEEEvT0_T1_(
	.param .u64 _ZN3cub18CUB_300001_SM_10006detail8for_each13static_kernelINS2_12policy_hub_t12policy_500_tEmN6thrust24THRUST_300001_SM_1000_NS8cuda_cub20__uninitialized_fill7functorINS7_10device_ptrIcEEcEEEEvT0_T1__param_0,
	.param .align 8 .b8 _ZN3cub18CUB_300001_SM_10006detail8for_each13static_kernelINS2_12policy_hub_t12policy_500_tEmN6thrust24THRUST_300001_SM_1000_NS8cuda_cub20__uninitialized_fill7functorINS7_10device_ptrIcEEcEEEEvT0_T1__param_1[16]
)
.maxntid 256
{
	.reg .pred 	%p<4>;
	.reg .b16 	%rs<10>;
	.reg .b32 	%r<15>;
	.reg .b64 	%rd<14>;

	ld.param.u32 	%r7, [_ZN3cub18CUB_300001_SM_10006detail8for_each13static_kernelINS2_12policy_hub_t12policy_500_tEmN6thrust24THRUST_300001_SM_1000_NS8cuda_cub20__uninitialized_fill7functorINS7_10device_ptrIcEEcEEEEvT0_T1__param_1+8];
	bfe.u32 	%r11, %r7, 0, 8;
	cvt.u16.u32 	%rs2, %r11;
	ld.param.u64 	%rd4, [_ZN3cub18CUB_300001_SM_10006detail8for_each13static_kernelINS2_12policy_hub_t12policy_500_tEmN6thrust24THRUST_300001_SM_1000_NS8cuda_cub20__uninitialized_fill7functorINS7_10device_ptrIcEEcEEEEvT0_T1__param_1];
	ld.param.u64 	%rd5, [_ZN3cub18CUB_300001_SM_10006detail8for_each13static_kernelINS2_12policy_hub_t12policy_500_tEmN6thrust24THRUST_300001_SM_1000_NS8cuda_cub20__uninitialized_fill7functorINS7_10device_ptrIcEEcEEEEvT0_T1__param_0];
	mov.u32 	%r12, %ctaid.x;
	mul.wide.u32 	%rd1, %r12, 512;
	sub.s64 	%rd2, %rd5, %rd1;
	setp.lt.u64 	%p1, %rd2, 512;
	@%p1 bra 	$L__BB2_2;
	mov.u32 	%r14, %tid.x;
	cvta.to.global.u64 	%rd10, %rd4;
	cvt.u64.u32 	%rd11, %r14;
	add.s64 	%rd12, %rd1, %rd11;
	add.s64 	%rd13, %rd10, %rd12;
	st.global.u8 	[%rd13], %rs2;
	st.global.u8 	[%rd13+256], %rs2;
	bra.uni 	$L__BB2_6;
$L__BB2_2:
	cvta.to.global.u64 	%rd6, %rd4;
	mov.u32 	%r1, %tid.x;
	cvt.u64.u32 	%rd7, %r1;
	setp.le.u64 	%p2, %rd2, %rd7;
	add.s64 	%rd8, %rd1, %rd7;
	add.s64 	%rd3, %rd6, %rd8;
	@%p2 bra 	$L__BB2_4;
	st.global.u8 	[%rd3], %rs2;
$L__BB2_4:
	add.s32 	%r13, %r1, 256;
	cvt.u64.u32 	%rd9, %r13;
	setp.le.u64 	%p3, %rd2, %rd9;
	@%p3 bra 	$L__BB2_6;
	st.global.u8 	[%rd3+256], %rs2;
$L__BB2_6:
	ret;

}
	// .globl	_ZN3cub18CUB_300001_SM_10006detail8for_each13static_kernelINS2_12policy_hub_t12policy_500_tElN6thrust24THRUST_300001_SM_1000_NS8cuda_cub10__tabulate7functorINS7_6detail15normal_iteratorINS7_10device_ptrIcEEEENS7_6system6detail7generic6detail22compute_sequence_valueIcvEElEEEEvT0_T1_
.visible .entry _ZN3cub18CUB_300001_SM_10006detail8for_each13static_kernelINS2_12policy_hub_t12policy_500_tElN6thrust24THRUST_300001_SM_1000_NS8cuda_cub10__tabulate7functorINS7_6detail15normal_iteratorINS7_10device_ptrIcEEEENS7_6system6detail7generic6detail22compute_sequence_valueIcvEElEEEEvT0_T1_(
	.param .u64 _ZN3cub18CUB_300001_SM_10006detail8for_each13static_kernelINS2_12policy_hub_t12policy_500_tElN6thrust24THRUST_300001_SM_1000_NS8cuda_cub10__tabulate7functorINS7_6detail15normal_iteratorINS7_10device_ptrIcEEEENS7_6system6detail7generic6detail22compute_sequence_valueIcvEElEEEEvT0_T1__param_0,
	.param .align 8 .b8 _ZN3cub18CUB_300001_SM_10006detail8for_each13static_kernelINS2_12policy_hub_t12policy_500_tElN6thrust24THRUST_300001_SM_1000_NS8cuda_cub10__tabulate7functorINS7_6detail15normal_iteratorINS7_10device_ptrIcEEEENS7_6system6detail7generic6detail22compute_sequence_valueIcvEElEEEEvT0_T1__param_1[16]
)
.maxntid 256
{
	.reg .pred 	%p<4>;
	.reg .b16 	%rs<13>;
	.reg .b32 	%r<15>;
	.reg .b64 	%rd<15>;

	ld.param.u32 	%r7, [_ZN3cub18CUB_300001_SM_10006detail8for_each13static_kernelINS2_12policy_hub_t12policy_500_tElN6thrust24THRUST_300001_SM_1000_NS8cuda_cub10__tabulate7functorINS7_6detail15normal_iteratorINS7_10device_ptrIcEEEENS7_6system6detail7generic6detail22compute_sequence_valueIcvEElEEEEvT0_T1__param_1+8];
	bfe.u32 	%r10, %r7, 8, 8;
	cvt.u16.u32 	%rs3, %r10;
	bfe.u32 	%r11, %r7, 0, 8;
	cvt.u16.u32 	%rs2, %r11;
	ld.param.u64 	%rd5, [_ZN3cub18CUB_300001_SM_10006detail8for_each13static_kernelINS2_12policy_hub_t12policy_500_tElN6thrust24THRUST_300001_SM_1000_NS8cuda_cub10__tabulate7functorINS7_6detail15normal_iteratorINS7_10device_ptrIcEEEENS7_6system6detail7generic6detail22compute_sequence_valueIcvEElEEEEvT0_T1__param_1];
	ld.param.u64 	%rd6, [_ZN3cub18CUB_300001_SM_10006detail8for_each13static_kernelINS2_12policy_hub_t12policy_500_tElN6thrust24THRUST_300001_SM_1000_NS8cuda_cub10__tabulate7functorINS7_6detail15normal_iteratorINS7_10device_ptrIcEEEENS7_6system6detail7generic6detail22compute_sequence_valueIcvEElEEEEvT0_T1__param_0];
	mov.u32 	%r12, %ctaid.x;
	mul.wide.u32 	%rd1, %r12, 512;
	sub.s64 	%rd2, %rd6, %rd1;
	setp.lt.s64 	%p1, %rd2, 512;
	@%p1 bra 	$L__BB3_2;
	mov.u32 	%r14, %tid.x;
	cvt.u16.u32 	%rs11, %r14;
	mad.lo.s16 	%rs12, %rs3, %rs11, %rs2;
	cvta.to.global.u64 	%rd11, %rd5;
	cvt.u64.u32 	%rd12, %r14;
	add.s64 	%rd13, %rd1, %rd12;
	add.s64 	%rd14, %rd11, %rd13;
	st.global.u8 	[%rd14], %rs12;
	st.global.u8 	[%rd14+256], %rs12;
	bra.uni 	$L__BB3_6;
$L__BB3_2:
	cvta.to.global.u64 	%rd7, %rd5;
	mov.u32 	%r1, %tid.x;
	cvt.s64.s32 	%rd3, %rd2;
	cvt.u16.u32 	%rs10, %r1;
	mad.lo.s16 	%rs1, %rs3, %rs10, %rs2;
	cvt.u64.u32 	%rd8, %r1;
	setp.le.s64 	%p2, %rd3, %rd8;
	add.s64 	%rd9, %rd1, %rd8;
	add.s64 	%rd4, %rd7, %rd9;
	@%p2 bra 	$L__BB3_4;
	st.global.u8 	[%rd4], %rs1;
$L__BB3_4:
	add.s32 	%r13, %r1, 256;
	cvt.u64.u32 	%rd10, %r13;
	setp.le.s64 	%p3, %rd3, %rd10;
	@%p3 bra 	$L__BB3_6;
	st.global.u8 	[%rd4+256], %rs1;
$L__BB3_6:
	ret;

}
	// .globl	_ZN3cub18CUB_300001_SM_10006detail6reduce28DeviceReduceSingleTileKernelINS2_10policy_hubIN4cuda3std3__45tupleIJblEEEjN6thrust24THRUST_300001_SM_1000_NS8cuda_cub9__find_if7functorIS9_EEE10Policy1000ENSB_12zip_iteratorINS8_IJNSD_26transform_input_iterator_tIbNSB_6detail15normal_iteratorINSB_10device_ptrIcEEEENSK_10functional5actorINSP_9compositeIJNSP_16operator_adaptorINS7_8equal_toIvEEEENSQ_INSP_8argumentILj0EEEEENSQ_INSP_5valueINSB_16device_referenceIcEEEEEEEEEEEEENSB_17counting_iteratorIlNSB_11use_defaultES18_S18_EEEEEEEPS9_jSF_S9_S9_NS7_10__identityEEEvT0_T1_T2_T3_T4_T6_
.visible .entry _ZN3cub18CUB_300001_SM_10006detail6reduce28DeviceReduceSingleTileKernelINS2_10policy_hubIN4cuda3std3__45tupleIJblEEEjN6thrust24THRUST_300001_SM_1000_NS8cuda_cub9__find_if7functorIS9_EEE10Policy1000ENSB_12zip_iteratorINS8_IJNSD_26transform_input_iterator_tIbNSB_6detail15normal_iteratorINSB_10device_ptrIcEEEENSK_10functional5actorINSP_9compositeIJNSP_16operator_adaptorINS7_8equal_toIvEEEENSQ_INSP_8argumentILj0EEEEENSQ_INSP_5valueINSB_16device_referenceIcEEEEEEEEEEEEENSB_17counting_iteratorIlNSB_11use_defaultES18_S18_EEEEEEEPS9_jSF_S9_S9_NS7_10__identityEEEvT0_T1_T2_T3_T4_T6_(
	.param .align 8 .b8 _ZN3cub18CUB_300001_SM_10006detail6reduce28DeviceReduceSingleTileKernelINS2_10policy_hubIN4cuda3std3__45tupleIJblEEEjN6thrust24THRUST_300001_SM_1000_NS8cuda_cub9__find_if7functorIS9_EEE10Policy1000ENSB_12zip_iteratorINS8_IJNSD_26transform_input_iterator_tIbNSB_6detail15normal_iteratorINSB_10device_ptrIcEEEENSK_10functional5actorINSP_9compositeIJNSP_16operator_adaptorINS7_8equal_toIvEEEENSQ_INSP_8argumentILj0EEEEENSQ_INSP_5valueINSB_16device_referenceIcEEEEEEEEEEEEENSB_17counting_iteratorIlNSB_11use_defaultES18_S18_EEEEEEEPS9_jSF_S9_S9_NS7_10__identityEEEvT0_T1_T2_T3_T4_T6__param_0[32],
	.param .u64 .ptr .align 1 _ZN3cub18CUB_300001_SM_10006detail6reduce28DeviceReduceSingleTileKernelINS2_10policy_hubIN4cuda3std3__45tupleIJblEEEjN6thrust24THRUST_300001_SM_1000_NS8cuda_cub9__find_if7functorIS9_EEE10Policy1000ENSB_12zip_iteratorINS8_IJNSD_26transform_input_iterator_tIbNSB_6detail15normal_iteratorINSB_10device_ptrIcEEEENSK_10functional5actorINSP_9compositeIJNSP_16operator_adaptorINS7_8equal_toIvEEEENSQ_INSP_8argumentILj0EEEEENSQ_INSP_5valueINSB_16device_referenceIcEEEEEEEEEEEEENSB_17counting_iteratorIlNSB_11use_defaultES18_S18_EEEEEEEPS9_jSF_S9_S9_NS7_10__identityEEEvT0_T1_T2_T3_T4_T6__param_1,
	.param .u32 _ZN3cub18CUB_300001_SM_10006detail6reduce28DeviceReduceSingleTileKernelINS2_10policy_hubIN4cuda3std3__45tupleIJblEEEjN6thrust24THRUST_300001_SM_1000_NS8cuda_cub9__find_if7functorIS9_EEE10Policy1000ENSB_12zip_iteratorINS8_IJNSD_26transform_input_iterator_tIbNSB_6detail15normal_iteratorINSB_10device_ptrIcEEEENSK_10functional5actorINSP_9compositeIJNSP_16operator_adaptorINS7_8equal_toIvEEEENSQ_INSP_8argumentILj0EEEEENSQ_INSP_5valueINSB_16device_referenceIcEEEEEEEEEEEEENSB_17counting_iteratorIlNSB_11use_defaultES18_S18_EEEEEEEPS9_jSF_S9_S9_NS7_10__identityEEEvT0_T1_T2_T3_T4_T6__param_2,
	.param .align 1 .b8 _ZN3cub18CUB_300001_SM_10006detail6reduce28DeviceReduceSingleTileKernelINS2_10policy_hubIN4cuda3std3__45tupleIJblEEEjN6thrust24THRUST_300001_SM_1000_NS8cuda_cub9__find_if7functorIS9_EEE10Policy1000ENSB_12zip_iteratorINS8_IJNSD_26transform_input_iterator_tIbNSB_6detail15normal_iteratorINSB_10device_ptrIcEEEENSK_10functional5actorINSP_9compositeIJNSP_16operator_adaptorINS7_8equal_toIvEEEENSQ_INSP_8argumentILj0EEEEENSQ_INSP_5valueINSB_16device_referenceIcEEEEEEEEEEEEENSB_17counting_iteratorIlNSB_11use_defaultES18_S18_EEEEEEEPS9_jSF_S9_S9_NS7_10__identityEEEvT0_T1_T2_T3_T4_T6__param_3[1],
	.param .align 8 .b8 _ZN3cub18CUB_300001_SM_10006detail6reduce28DeviceReduceSingleTileKernelINS2_10policy_hubIN4cuda3std3__45tupleIJblEEEjN6thrust24THRUST_300001_SM_1000_NS8cuda_cub9__find_if7functorIS9_EEE10Policy1000ENSB_12zip_iteratorINS8_IJNSD_26transform_input_iterator_tIbNSB_6detail15normal_iteratorINSB_10device_ptrIcEEEENSK_10functional5actorINSP_9compositeIJNSP_16operator_adaptorINS7_8equal_toIvEEEENSQ_INSP_8argumentILj0EEEEENSQ_INSP_5valueINSB_16device_referenceIcEEEEEEEEEEEEENSB_17counting_iteratorIlNSB_11use_defaultES18_S18_EEEEEEEPS9_jSF_S9_S9_NS7_10__identityEEEvT0_T1_T2_T3_T4_T6__param_4[16],
	.param .align 1 .b8 _ZN3cub18CUB_300001_SM_10006detail6reduce28DeviceReduceSingleTileKernelINS2_10policy_hubIN4cuda3std3__45tupleIJblEEEjN6thrust24THRUST_300001_SM_1000_NS8cuda_cub9__find_if7functorIS9_EEE10Policy1000ENSB_12zip_iteratorINS8_IJNSD_26transform_input_iterator_tIbNSB_6detail15normal_iteratorINSB_10device_ptrIcEEEENSK_10functional5actorINSP_9compositeIJNSP_16operator_adaptorINS7_8equal_toIvEEEENSQ_INSP_8argumentILj0EEEEENSQ_INSP_5valueINSB_16device_referenceIcEEEEEEEEEEEEENSB_17counting_iteratorIlNSB_11use_defaultES18_S18_EEEEEEEPS9_jSF_S9_S9_NS7_10__identityEEEvT0_T1_T2_T3_T4_T6__param_5[1]
)
.maxntid 256
.minnctapersm 1
{
	.reg .pred 	%p<329>;
	.reg .b16 	%rs<464>;
	.reg .b32 	%r<435>;
	.reg .b64 	%rd<434>;
	// demoted variable
	.shared .align 8 .b8 _ZZN3cub18CUB_300001_SM_10006detail6reduce28DeviceReduceSingleTileKernelINS2_10policy_hubIN4cuda3std3__45tupleIJblEEEjN6thrust24THRUST_300001_SM_1000_NS8cuda_cub9__find_if7functorIS9_EEE10Policy1000ENSB_12zip_iteratorINS8_IJNSD_26transform_input_iterator_tIbNSB_6detail15normal_iteratorINSB_10device_ptrIcEEEENSK_10functional5actorINSP_9compositeIJNSP_16operator_adaptorINS7_8equal_toIvEEEENSQ_INSP_8argumentILj0EEEEENSQ_INSP_5valueINSB_16device_referenceIcEEEEEEEEEEEEENSB_17counting_iteratorIlNSB_11use_defaultES18_S18_EEEEEEEPS9_jSF_S9_S9_NS7_10__identityEEEvT0_T1_T2_T3_T4_T6_E12temp_storage[152];
	ld.param.u64 	%rd118, [_ZN3cub18CUB_300001_SM_10006detail6reduce28DeviceReduceSingleTileKernelINS2_10policy_hubIN4cuda3std3__45tupleIJblEEEjN6thrust24THRUST_300001_SM_1000_NS8cuda_cub9__find_if7functorIS9_EEE10Policy1000ENSB_12zip_iteratorINS8_IJNSD_26transform_input_iterator_tIbNSB_6detail15normal_iteratorINSB_10device_ptrIcEEEENSK_10functional5actorINSP_9compositeIJNSP_16operator_adaptorINS7_8equal_toIvEEEENSQ_INSP_8argumentILj0EEEEENSQ_INSP_5valueINSB_16device_referenceIcEEEEEEEEEEEEENSB_17counting_iteratorIlNSB_11use_defaultES18_S18_EEEEEEEPS9_jSF_S9_S9_NS7_10__identityEEEvT0_T1_T2_T3_T4_T6__param_4+8];
	ld.param.u64 	%rd117, [_ZN3cub18CUB_300001_SM_10006detail6reduce28DeviceReduceSingleTileKernelINS2_10policy_hubIN4cuda3std3__45tupleIJblEEEjN6thrust24THRUST_300001_SM_1000_NS8cuda_cub9__find_if7functorIS9_EEE10Policy1000ENSB_12zip_iteratorINS8_IJNSD_26transform_input_iterator_tIbNSB_6detail15normal_iteratorINSB_10device_ptrIcEEEENSK_10functional5actorINSP_9compositeIJNSP_16operator_adaptorINS7_8equal_toIvEEEENSQ_INSP_8argumentILj0EEEEENSQ_INSP_5valueINSB_16device_referenceIcEEEEEEEEEEEEENSB_17counting_iteratorIlNSB_11use_defaultES18_S18_EEEEEEEPS9_jSF_S9_S9_NS7_10__identityEEEvT0_T1_T2_T3_T4_T6__param_0+24];
	ld.param.u64 	%rd116, [_ZN3cub18CUB_300001_SM_10006detail6reduce28DeviceReduceSingleTileKernelINS2_10policy_hubIN4cuda3std3__45tupleIJblEEEjN6thrust24THRUST_300001_SM_1000_NS8cuda_cub9__find_if7functorIS9_EEE10Policy1000ENSB_12zip_iteratorINS8_IJNSD_26transform_input_iterator_tIbNSB_6detail15normal_iteratorINSB_10device_ptrIcEEEENSK_10functional5actorINSP_9compositeIJNSP_16operator_adaptorINS7_8equal_toIvEEEENSQ_INSP_8argumentILj0EEEEENSQ_INSP_5valueINSB_16device_referenceIcEEEEEEEEEEEEENSB_17counting_iteratorIlNSB_11use_defaultES18_S18_EEEEEEEPS9_jSF_S9_S9_NS7_10__identityEEEvT0_T1_T2_T3_T4_T6__param_0+16];
	ld.param.u64 	%rd115, [_ZN3cub18CUB_300001_SM_10006detail6reduce28DeviceReduceSingleTileKernelINS2_10policy_hubIN4cuda3std3__45tupleIJblEEEjN6thrust24THRUST_300001_SM_1000_NS8cuda_cub9__find_if7functorIS9_EEE10Policy1000ENSB_12zip_iteratorINS8_IJNSD_26transform_input_iterator_tIbNSB_6detail15normal_iteratorINSB_10device_ptrIcEEEENSK_10functional5actorINSP_9compositeIJNSP_16operator_adaptorINS7_8equal_toIvEEEENSQ_INSP_8argumentILj0EEEEENSQ_INSP_5valueINSB_16device_referenceIcEEEEEEEEEEEEENSB_17counting_iteratorIlNSB_11use_defaultES18_S18_EEEEEEEPS9_jSF_S9_S9_NS7_10__identityEEEvT0_T1_T2_T3_T4_T6__param_0];
	ld.param.u64 	%rd119, [_ZN3cub18CUB_300001_SM_10006detail6reduce28DeviceReduceSingleTileKernelINS2_10policy_hubIN4cuda3std3__45tupleIJblEEEjN6thrust24THRUST_300001_SM_1000_NS8cuda_cub9__find_if7functorIS9_EEE10Policy1000ENSB_12zip_iteratorINS8_IJNSD_26transform_input_iterator_tIbNSB_6detail15normal_iteratorINSB_10device_ptrIcEEEENSK_10functional5actorINSP_9compositeIJNSP_16operator_adaptorINS7_8equal_toIvEEEENSQ_INSP_8argumentILj0EEEEENSQ_INSP_5valueINSB_16device_referenceIcEEEEEEEEEEEEENSB_17counting_iteratorIlNSB_11use_defaultES18_S18_EEEEEEEPS9_jSF_S9_S9_NS7_10__identityEEEvT0_T1_T2_T3_T4_T6__param_1];
	ld.param.u32 	%r44, [_ZN3cub18CUB_300001_SM_10006detail6reduce28DeviceReduceSingleTileKernelINS2_10policy_hubIN4cuda3std3__45tupleIJblEEEjN6thrust24THRUST_300001_SM_1000_NS8cuda_cub9__find_if7functorIS9_EEE10Policy1000ENSB_12zip_iteratorINS8_IJNSD_26transform_input_iterator_tIbNSB_6detail15normal_iteratorINSB_10device_ptrIcEEEENSK_10functional5actorINSP_9compositeIJNSP_16operator_adaptorINS7_8equal_toIvEEEENSQ_INSP_8argumentILj0EEEEENSQ_INSP_5valueINSB_16device_referenceIcEEEEEEEEEEEEENSB_17counting_iteratorIlNSB_11use_defaultES18_S18_EEEEEEEPS9_jSF_S9_S9_NS7_10__identityEEEvT0_T1_T2_T3_T4_T6__param_2];
	ld.param.u8 	%rs96, [_ZN3cub18CUB_300001_SM_10006detail6reduce28DeviceReduceSingleTileKernelINS2_10policy_hubIN4cuda3std3__45tupleIJblEEEjN6thrust24THRUST_300001_SM_1000_NS8cuda_cub9__find_if7functorIS9_EEE10Policy1000ENSB_12zip_iteratorINS8_IJNSD_26transform_input_iterator_tIbNSB_6detail15normal_iteratorINSB_10device_ptrIcEEEENSK_10functional5actorINSP_9compositeIJNSP_16operator_adaptorINS7_8equal_toIvEEEENSQ_INSP_8argumentILj0EEEEENSQ_INSP_5valueINSB_16device_referenceIcEEEEEEEEEEEEENSB_17counting_iteratorIlNSB_11use_defaultES18_S18_EEEEEEEPS9_jSF_S9_S9_NS7_10__identityEEEvT0_T1_T2_T3_T4_T6__param_4];
	cvta.to.global.u64 	%rd1, %rd119;
	setp.ne.s32 	%p1, %r44, 0;
	@%p1 bra 	$L__BB4_3;
	mov.u32 	%r420, %tid.x;
	setp.ne.s32 	%p328, %r420, 0;
	@%p328 bra 	$L__BB4_123;
	st.global.u8 	[%rd1], %rs96;
	st.global.u64 	[%rd1+8], %rd118;
	bra.uni 	$L__BB4_123;
$L__BB4_3:
	cvta.to.global.u64 	%rd2, %rd115;
	setp.gt.u32 	%p2, %r44, 1023;
	@%p2 bra 	$L__BB4_80;
	mov.u32 	%r1, %tid.x;
	setp.ge.u32 	%p149, %r1, %r44;
	mov.b16 	%rs432, 0;
	mov.b64 	%rd402, 0;
	mov.u32 	%r424, %r1;
	@%p149 bra 	$L__BB4_6;
	cvt.u64.u32 	%rd267, %r1;
	cvta.to.global.u64 	%rd268, %rd116;
	add.s64 	%rd269, %rd2, %rd267;
	add.s64 	%rd402, %rd117, %rd267;
	ld.global.u8 	%rs251, [%rd269];
	ld.global.u8 	%rs252, [%rd268];
	setp.eq.s16 	%p150, %rs251, %rs252;
	selp.u16 	%rs432, 1, 0, %p150;
	add.s32 	%r424, %r1, 256;
$L__BB4_6:
	setp.ge.u32 	%p151, %r424, %r44;
	@%p151 bra 	$L__BB4_18;
	cvta.to.global.u64 	%rd271, %rd116;
	ld.global.u8 	%rs3, [%rd271];
	not.b32 	%r182, %r424;
	add.s32 	%r4, %r44, %r182;
	shr.u32 	%r183, %r4, 8;
	add.s32 	%r5, %r183, 1;
	and.b32  	%r6, %r5, 7;
	setp.lt.u32 	%p152, %r4, 1792;
	@%p152 bra 	$L__BB4_10;
	and.b32  	%r184, %r5, 33554424;
	neg.s32 	%r422, %r184;
$L__BB4_9:
	.pragma "nounroll";
	cvt.u64.u32 	%rd272, %r424;
	add.s64 	%rd273, %rd2, %rd272;
	add.s64 	%rd274, %rd117, %rd272;
	ld.global.u8 	%rs254, [%rd273];
	setp.eq.s16 	%p153, %rs254, %rs3;
	selp.u16 	%rs256, 1, 0, %p153;
	and.b16  	%rs257, %rs432, 255;
	setp.ne.s16 	%p155, %rs257, 0;
	and.pred  	%p156, %p155, %p153;
	min.s64 	%rd275, %rd274, %rd402;
	setp.eq.s16 	%p157, %rs257, 0;
	selp.b64 	%rd276, %rd274, %rd402, %p157;
	selp.b16 	%rs258, %rs256, %rs432, %p157;
	selp.b64 	%rd277, %rd275, %rd276, %p156;
	selp.b16 	%rs259, 1, %rs258, %p156;
	and.b16  	%rs260, %rs259, 255;
	add.s64 	%rd278, %rd274, 256;
	ld.global.u8 	%rs261, [%rd273+256];
	setp.eq.s16 	%p158, %rs261, %rs3;
	selp.u16 	%rs262, 1, 0, %p158;
	setp.ne.s16 	%p160, %rs260, 0;
	and.pred  	%p161, %p160, %p158;
	min.s64 	%rd279, %rd278, %rd277;
	setp.eq.s16 	%p162, %rs260, 0;
	selp.b64 	%rd280, %rd278, %rd277, %p162;
	selp.b16 	%rs263, %rs262, %rs259, %p162;
	selp.b64 	%rd281, %rd279, %rd280, %p161;
	selp.b16 	%rs264, 1, %rs263, %p161;
	and.b16  	%rs265, %rs264, 255;
	add.s64 	%rd282, %rd274, 512;
	ld.global.u8 	%rs266, [%rd273+512];
	setp.eq.s16 	%p163, %rs266, %rs3;
	selp.u16 	%rs267, 1, 0, %p163;
	setp.ne.s16 	%p165, %rs265, 0;
	and.pred  	%p166, %p165, %p163;
	min.s64 	%rd283, %rd282, %rd281;
	setp.eq.s16 	%p167, %rs265, 0;
	selp.b64 	%rd284, %rd282, %rd281, %p167;
	selp.b16 	%rs268, %rs267, %rs264, %p167;
	selp.b64 	%rd285, %rd283, %rd284, %p166;
	selp.b16 	%rs269, 1, %rs268, %p166;
	and.b16  	%rs270, %rs269, 255;
	add.s64 	%rd286, %rd274, 768;
	ld.global.u8 	%rs271, [%rd273+768];
	setp.eq.s16 	%p168, %rs271, %rs3;
	selp.u16 	%rs272, 1, 0, %p168;
	setp.ne.s16 	%p170, %rs270, 0;
	and.pred  	%p171, %p170, %p168;
	min.s64 	%rd287, %rd286, %rd285;
	setp.eq.s16 	%p172, %rs270, 0;
	selp.b64 	%rd288, %rd286, %rd285, %p172;
	selp.b16 	%rs273, %rs272, %rs269, %p172;
	selp.b64 	%rd289, %rd287, %rd288, %p171;
	selp.b16 	%rs274, 1, %rs273, %p171;
	and.b16  	%rs275, %rs274, 255;
	add.s64 	%rd290, %rd274, 1024;
	ld.global.u8 	%rs276, [%rd273+1024];
	setp.eq.s16 	%p173, %rs276, %rs3;
	selp.u16 	%rs277, 1, 0, %p173;
	setp.ne.s16 	%p175, %rs275, 0;
	and.pred  	%p176, %p175, %p173;
	min.s64 	%rd291, %rd290, %rd289;
	setp.eq.s16 	%p177, %rs275, 0;
	selp.b64 	%rd292, %rd290, %rd289, %p177;
	selp.b16 	%rs278, %rs277, %rs274, %p177;
	selp.b64 	%rd293, %rd291, %rd292, %p176;
	selp.b16 	%rs279, 1, %rs278, %p176;
	and.b16  	%rs280, %rs279, 255;
	add.s64 	%rd294, %rd274, 1280;
	ld.global.u8 	%rs281, [%rd273+1280];
	setp.eq.s16 	%p178, %rs281, %rs3;
	selp.u16 	%rs282, 1, 0, %p178;
	setp.ne.s16 	%p180, %rs280, 0;
	and.pred  	%p181, %p180, %p178;
	min.s64 	%rd295, %rd294, %rd293;
	setp.eq.s16 	%p182, %rs280, 0;
	selp.b64 	%rd296, %rd294, %rd293, %p182;
	selp.b16 	%rs283, %rs282, %rs279, %p182;
	selp.b64 	%rd297, %rd295, %rd296, %p181;
	selp.b16 	%rs284, 1, %rs283, %p181;
	and.b16  	%rs285, %rs284, 255;
	add.s64 	%rd298, %rd274, 1536;
	ld.global.u8 	%rs286, [%rd273+1536];
	setp.eq.s16 	%p183, %rs286, %rs3;
	selp.u16 	%rs287, 1, 0, %p183;
	setp.ne.s16 	%p185, %rs285, 0;
	and.pred  	%p186, %p185, %p183;
	min.s64 	%rd299, %rd298, %rd297;
	setp.eq.s16 	%p187, %rs285, 0;
	selp.b64 	%rd300, %rd298, %rd297, %p187;
	selp.b16 	%rs288, %rs287, %rs284, %p187;
	selp.b64 	%rd301, %rd299, %rd300, %p186;
	selp.b16 	%rs289, 1, %rs288, %p186;
	and.b16  	%rs290, %rs289, 255;
	add.s64 	%rd302, %rd274, 1792;
	ld.global.u8 	%rs291, [%rd273+1792];
	setp.eq.s16 	%p188, %rs291, %rs3;
	selp.u16 	%rs292, 1, 0, %p188;
	setp.ne.s16 	%p190, %rs290, 0;
	and.pred  	%p191, %p190, %p188;
	min.s64 	%rd303, %rd302, %rd301;
	setp.eq.s16 	%p192, %rs290, 0;
	selp.b64 	%rd304, %rd302, %rd301, %p192;
	selp.b16 	%rs293, %rs292, %rs289, %p192;
	selp.b64 	%rd402, %rd303, %rd304, %p191;
	selp.b16 	%rs432, 1, %rs293, %p191;
	add.s32 	%r424, %r424, 2048;
	add.s32 	%r422, %r422, 8;
	setp.ne.s32 	%p193, %r422, 0;
	@%p193 bra 	$L__BB4_9;
$L__BB4_10:
	setp.eq.s32 	%p194, %r6, 0;
	@%p194 bra 	$L__BB4_18;
	setp.lt.u32 	%p195, %r6, 4;
	@%p195 bra 	$L__BB4_13;
	cvt.u64.u32 	%rd306, %r424;
	add.s64 	%rd307, %rd2, %rd306;
	add.s64 	%rd308, %rd117, %rd306;
	ld.global.u8 	%rs295, [%rd307];
	setp.eq.s16 	%p196, %rs295, %rs3;
	selp.u16 	%rs297, 1, 0, %p196;
	and.b16  	%rs298, %rs432, 255;
	setp.ne.s16 	%p198, %rs298, 0;
	and.pred  	%p199, %p198, %p196;
	min.s64 	%rd309, %rd308, %rd402;
	setp.eq.s16 	%p200, %rs298, 0;
	selp.b64 	%rd310, %rd308, %rd402, %p200;
	selp.b16 	%rs299, %rs297, %rs432, %p200;
	selp.b64 	%rd311, %rd309, %rd310, %p199;
	selp.b16 	%rs300, 1, %rs299, %p199;
	and.b16  	%rs301, %rs300, 255;
	add.s32 	%r185, %r424, 256;
	cvt.u64.u32 	%rd312, %r185;
	add.s64 	%rd313, %rd117, %rd312;
	ld.global.u8 	%rs302, [%rd307+256];
	setp.eq.s16 	%p201, %rs302, %rs3;
	selp.u16 	%rs303, 1, 0, %p201;
	setp.ne.s16 	%p203, %rs301, 0;
	and.pred  	%p204, %p203, %p201;
	min.s64 	%rd314, %rd313, %rd311;
	setp.eq.s16 	%p205, %rs301, 0;
	selp.b64 	%rd315, %rd313, %rd311, %p205;
	selp.b16 	%rs304, %rs303, %rs300, %p205;
	selp.b64 	%rd316, %rd314, %rd315, %p204;
	selp.b16 	%rs305, 1, %rs304, %p204;
	and.b16  	%rs306, %rs305, 255;
	add.s32 	%r186, %r424, 512;
	cvt.u64.u32 	%rd317, %r186;
	add.s64 	%rd318, %rd117, %rd317;
	ld.global.u8 	%rs307, [%rd307+512];
	setp.eq.s16 	%p206, %rs307, %rs3;
	selp.u16 	%rs308, 1, 0, %p206;
	setp.ne.s16 	%p208, %rs306, 0;
	and.pred  	%p209, %p208, %p206;
	min.s64 	%rd319, %rd318, %rd316;
	setp.eq.s16 	%p210, %rs306, 0;
	selp.b64 	%rd320, %rd318, %rd316, %p210;
	selp.b16 	%rs309, %rs308, %rs305, %p210;
	selp.b64 	%rd321, %rd319, %rd320, %p209;
	selp.b16 	%rs310, 1, %rs309, %p209;
	and.b16  	%rs311, %rs310, 255;
	add.s32 	%r187, %r424, 768;
	cvt.u64.u32 	%rd322, %r187;
	add.s64 	%rd323, %rd117, %rd322;
	ld.global.u8 	%rs312, [%rd307+768];
	setp.eq.s16 	%p211, %rs312, %rs3;
	selp.u16 	%rs313, 1, 0, %p211;
	setp.ne.s16 	%p213, %rs311, 0;
	and.pred  	%p214, %p213, %p211;
	min.s64 	%rd324, %rd323, %rd321;
	setp.eq.s16 	%p215, %rs311, 0;
	selp.b64 	%rd325, %rd323, %rd321, %p215;
	selp.b16 	%rs314, %rs313, %rs310, %p215;
	selp.b64 	%rd402, %rd324, %rd325, %p214;
	selp.b16 	%rs432, 1, %rs314, %p214;
	add.s32 	%r424, %r424, 1024;
$L__BB4_13:
	and.b32  	%r188, %r5, 3;
	setp.eq.s32 	%p216, %r188, 0;
	@%p216 bra 	$L__BB4_18;
	setp.eq.s32 	%p217, %r188, 1;
	@%p217 bra 	$L__BB4_16;
	cvt.u64.u32 	%rd327, %r424;
	add.s64 	%rd328, %rd2, %rd327;
	add.s64 	%rd329, %rd117, %rd327;
	ld.global.u8 	%rs316, [%rd328];
	setp.eq.s16 	%p218, %rs316, %rs3;
	selp.u16 	%rs318, 1, 0, %p218;
	and.b16  	%rs319, %rs432, 255;
	setp.ne.s16 	%p220, %rs319, 0;
	and.pred  	%p221, %p220, %p218;
	min.s64 	%rd330, %rd329, %rd402;
	setp.eq.s16 	%p222, %rs319, 0;
	selp.b64 	%rd331, %rd329, %rd402, %p222;
	selp.b16 	%rs320, %rs318, %rs432, %p222;
	selp.b64 	%rd332, %rd330, %rd331, %p221;
	selp.b16 	%rs321, 1, %rs320, %p221;
	and.b16  	%rs322, %rs321, 255;
	add.s32 	%r189, %r424, 256;
	cvt.u64.u32 	%rd333, %r189;
	add.s64 	%rd334, %rd117, %rd333;
	ld.global.u8 	%rs323, [%rd328+256];
	setp.eq.s16 	%p223, %rs323, %rs3;
	selp.u16 	%rs324, 1, 0, %p223;
	setp.ne.s16 	%p225, %rs322, 0;
	and.pred  	%p226, %p225, %p223;
	min.s64 	%rd335, %rd334, %rd332;
	setp.eq.s16 	%p227, %rs322, 0;
	selp.b64 	%rd336, %rd334, %rd332, %p227;
	selp.b16 	%rs325, %rs324, %rs321, %p227;
	selp.b64 	%rd402, %rd335, %rd336, %p226;
	selp.b16 	%rs432, 1, %rs325, %p226;
	add.s32 	%r424, %r424, 512;
$L__BB4_16:
	and.b32  	%r190, %r4, 256;
	setp.ne.s32 	%p228, %r190, 0;
	@%p228 bra 	$L__BB4_18;
	cvt.u64.u32 	%rd337, %r424;
	add.s64 	%rd338, %rd2, %rd337;
	add.s64 	%rd339, %rd117, %rd337;
	ld.global.u8 	%rs326, [%rd338];
	setp.eq.s16 	%p229, %rs326, %rs3;
	selp.u16 	%rs328, 1, 0, %p229;
	and.b16  	%rs329, %rs432, 255;
	setp.ne.s16 	%p231, %rs329, 0;
	and.pred  	%p232, %p231, %p229;
	min.s64 	%rd340, %rd339, %rd402;
	setp.eq.s16 	%p233, %rs329, 0;
	selp.b64 	%rd341, %rd339, %rd402, %p233;
	selp.b16 	%rs330, %rs328, %rs432, %p233;
	selp.b64 	%rd402, %rd340, %rd341, %p232;
	selp.b16 	%rs432, 1, %rs330, %p232;
$L__BB4_18:
	setp.lt.u32 	%p234, %r44, 256;
	@%p234 bra 	$L__BB4_43;
	// begin inline asm
	mov.u32 %r309, %laneid;
	// end inline asm
	cvt.u32.u16 	%r330, %rs432;
	and.b32  	%r311, %r330, 255;
	mov.b32 	%r327, 1;
	mov.b32 	%r328, 31;
	mov.b32 	%r329, -1;
	// begin inline asm
	shfl.sync.down.b32 %r310, %r311, %r327, %r328, %r329;
	// end inline asm
	// begin inline asm
	shfl.sync.down.b32 %r315, %r316, %r327, %r328, %r329;
	// end inline asm
	mov.b64 	{%r321, %r326}, %rd402;
	// begin inline asm
	shfl.sync.down.b32 %r320, %r321, %r327, %r328, %r329;
	// end inline asm
	// begin inline asm
	shfl.sync.down.b32 %r325, %r326, %r327, %r328, %r329;
	// end inline asm
	mov.b64 	%rd21, {%r320, %r325};
	cvt.u16.u32 	%rs16, %r310;
	setp.gt.s32 	%p284, %r309, 30;
	@%p284 bra 	$L__BB4_23;
	and.b16  	%rs372, %rs432, 255;
	setp.eq.s16 	%p285, %rs372, 0;
	and.b16  	%rs373, %rs16, 255;
	setp.eq.s16 	%p286, %rs373, 0;
	or.pred  	%p287, %p285, %p286;
	@%p287 bra 	$L__BB4_22;
	min.s64 	%rd402, %rd21, %rd402;
	mov.b16 	%rs432, 1;
	bra.uni 	$L__BB4_23;
$L__BB4_22:
	setp.eq.s16 	%p288, %rs372, 0;
	selp.b64 	%rd402, %rd21, %rd402, %p288;
	selp.b16 	%rs432, %rs16, %rs432, %p288;
$L__BB4_23:
	cvt.u32.u16 	%r351, %rs432;
	and.b32  	%r332, %r351, 255;
	mov.b32 	%r348, 2;
	mov.b32 	%r349, 31;
	mov.b32 	%r350, -1;
	// begin inline asm
	shfl.sync.down.b32 %r331, %r332, %r348, %r349, %r350;
	// end inline asm
	// begin inline asm
	shfl.sync.down.b32 %r336, %r337, %r348, %r349, %r350;
	// end inline asm
	mov.b64 	{%r342, %r347}, %rd402;
	// begin inline asm
	shfl.sync.down.b32 %r341, %r342, %r348, %r349, %r350;
	// end inline asm
	// begin inline asm
	shfl.sync.down.b32 %r346, %r347, %r348, %r349, %r350;
	// end inline asm
	mov.b64 	%rd25, {%r341, %r346};
	cvt.u16.u32 	%rs19, %r331;
	setp.gt.s32 	%p289, %r309, 29;
	@%p289 bra 	$L__BB4_27;
	and.b16  	%rs376, %rs432, 255;
	setp.eq.s16 	%p290, %rs376, 0;
	and.b16  	%rs377, %rs19, 255;
	setp.eq.s16 	%p291, %rs377, 0;
	or.pred  	%p292, %p290, %p291;
	@%p292 bra 	$L__BB4_26;
	min.s64 	%rd402, %rd25, %rd402;
	mov.b16 	%rs432, 1;
	bra.uni 	$L__BB4_27;
$L__BB4_26:
	setp.eq.s16 	%p293, %rs376, 0;
	selp.b64 	%rd402, %rd25, %rd402, %p293;
	selp.b16 	%rs432, %rs19, %rs432, %p293;
$L__BB4_27:
	cvt.u32.u16 	%r372, %rs432;
	and.b32  	%r353, %r372, 255;
	mov.b32 	%r369, 4;
	mov.b32 	%r370, 31;
	mov.b32 	%r371, -1;
	// begin inline asm
	shfl.sync.down.b32 %r352, %r353, %r369, %r370, %r371;
	// end inline asm
	// begin inline asm
	shfl.sync.down.b32 %r357, %r358, %r369, %r370, %r371;
	// end inline asm
	mov.b64 	{%r363, %r368}, %rd402;
	// begin inline asm
	shfl.sync.down.b32 %r362, %r363, %r369, %r370, %r371;
	// end inline asm
	// begin inline asm
	shfl.sync.down.b32 %r367, %r368, %r369, %r370, %r371;
	// end inline asm
	mov.b64 	%rd29, {%r362, %r367};
	cvt.u16.u32 	%rs22, %r352;
	setp.gt.s32 	%p294, %r309, 27;
	@%p294 bra 	$L__BB4_31;
	and.b16  	%rs380, %rs432, 255;
	setp.eq.s16 	%p295, %rs380, 0;
	and.b16  	%rs381, %rs22, 255;
	setp.eq.s16 	%p296, %rs381, 0;
	or.pred  	%p297, %p295, %p296;
	@%p297 bra 	$L__BB4_30;
	min.s64 	%rd402, %rd29, %rd402;
	mov.b16 	%rs432, 1;
	bra.uni 	$L__BB4_31;
$L__BB4_30:
	setp.eq.s16 	%p298, %rs380, 0;
	selp.b64 	%rd402, %rd29, %rd402, %p298;
	selp.b16 	%rs432, %rs22, %rs432, %p298;
$L__BB4_31:
	cvt.u32.u16 	%r393, %rs432;
	and.b32  	%r374, %r393, 255;
	mov.b32 	%r390, 8;
	mov.b32 	%r391, 31;
	mov.b32 	%r392, -1;
	// begin inline asm
	shfl.sync.down.b32 %r373, %r374, %r390, %r391, %r392;
	// end inline asm
	// begin inline asm
	shfl.sync.down.b32 %r378, %r379, %r390, %r391, %r392;
	// end inline asm
	mov.b64 	{%r384, %r389}, %rd402;
	// begin inline asm
	shfl.sync.down.b32 %r383, %r384, %r390, %r391, %r392;
	// end inline asm
	// begin inline asm
	shfl.sync.down.b32 %r388, %r389, %r390, %r391, %r392;
	// end inline asm
	mov.b64 	%rd33, {%r383, %r388};
	cvt.u16.u32 	%rs25, %r373;
	setp.gt.s32 	%p299, %r309, 23;
	@%p299 bra 	$L__BB4_35;
	and.b16  	%rs384, %rs432, 255;
	setp.eq.s16 	%p300, %rs384, 0;
	and.b16  	%rs385, %rs25, 255;
	setp.eq.s16 	%p301, %rs385, 0;
	or.pred  	%p302, %p300, %p301;
	@%p302 bra 	$L__BB4_34;
	min.s64 	%rd402, %rd33, %rd402;
	mov.b16 	%rs432, 1;
	bra.uni 	$L__BB4_35;
$L__BB4_34:
	setp.eq.s16 	%p303, %rs384, 0;
	selp.b64 	%rd402, %rd33, %rd402, %p303;
	selp.b16 	%rs432, %rs25, %rs432, %p303;
$L__BB4_35:
	cvt.u32.u16 	%r414, %rs432;
	and.b32  	%r395, %r414, 255;
	mov.b32 	%r411, 16;
	mov.b32 	%r412, 31;
	mov.b32 	%r413, -1;
	// begin inline asm
	shfl.sync.down.b32 %r394, %r395, %r411, %r412, %r413;
	// end inline asm
	// begin inline asm
	shfl.sync.down.b32 %r399, %r400, %r411, %r412, %r413;
	// end inline asm
	mov.b64 	{%r405, %r410}, %rd402;
	// begin inline asm
	shfl.sync.down.b32 %r404, %r405, %r411, %r412, %r413;
	// end inline asm
	// begin inline asm
	shfl.sync.down.b32 %r409, %r410, %r411, %r412, %r413;
	// end inline asm
	mov.b64 	%rd37, {%r404, %r409};
	cvt.u16.u32 	%rs28, %r394;
	setp.gt.s32 	%p304, %r309, 15;
	@%p304 bra 	$L__BB4_39;
	and.b16  	%rs388, %rs432, 255;
	setp.eq.s16 	%p305, %rs388, 0;
	and.b16  	%rs389, %rs28, 255;
	setp.eq.s16 	%p306, %rs389, 0;
	or.pred  	%p307, %p305, %p306;
	@%p307 bra 	$L__BB4_38;
	min.s64 	%rd402, %rd37, %rd402;
	mov.b16 	%rs432, 1;
	bra.uni 	$L__BB4_39;
$L__BB4_38:
	setp.eq.s16 	%p308, %rs388, 0;
	selp.b64 	%rd402, %rd37, %rd402, %p308;
	selp.b16 	%rs432, %rs28, %rs432, %p308;
$L__BB4_39:
	setp.ne.s32 	%p309, %r309, 0;
	@%p309 bra 	$L__BB4_41;
	shr.u32 	%r415, %r1, 1;
	and.b32  	%r416, %r415, 496;
	mov.u32 	%r417, _ZZN3cub18CUB_300001_SM_10006detail6reduce28DeviceReduceSingleTileKernelINS2_10policy_hubIN4cuda3std3__45tupleIJblEEEjN6thrust24THRUST_300001_SM_1000_NS8cuda_cub9__find_if7functorIS9_EEE10Policy1000ENSB_12zip_iteratorINS8_IJNSD_26transform_input_iterator_tIbNSB_6detail15normal_iteratorINSB_10device_ptrIcEEEENSK_10functional5actorINSP_9compositeIJNSP_16operator_adaptorINS7_8equal_toIvEEEENSQ_INSP_8argumentILj0EEEEENSQ_INSP_5valueINSB_16device_referenceIcEEEEEEEEEEEEENSB_17counting_iteratorIlNSB_11use_defaultES18_S18_EEEEEEEPS9_jSF_S9_S9_NS7_10__identityEEEvT0_T1_T2_T3_T4_T6_E12temp_storage;
	add.s32 	%r418, %r417, %r416;
	st.shared.u8 	[%r418+8], %rs432;
	st.shared.u64 	[%r418+16], %rd402;
$L__BB4_41:
	bar.sync 	0;
	setp.ne.s32 	%p310, %r1, 0;
	@%p310 bra 	$L__BB4_121;
	ld.shared.u8 	%rs392, [_ZZN3cub18CUB_300001_SM_10006detail6reduce28DeviceReduceSingleTileKernelINS2_10policy_hubIN4cuda3std3__45tupleIJblEEEjN6thrust24THRUST_300001_SM_1000_NS8cuda_cub9__find_if7functorIS9_EEE10Policy1000ENSB_12zip_iteratorINS8_IJNSD_26transform_input_iterator_tIbNSB_6detail15normal_iteratorINSB_10device_ptrIcEEEENSK_10functional5actorINSP_9compositeIJNSP_16operator_adaptorINS7_8equal_toIvEEEENSQ_INSP_8argumentILj0EEEEENSQ_INSP_5valueINSB_16device_referenceIcEEEEEEEEEEEEENSB_17counting_iteratorIlNSB_11use_defaultES18_S18_EEEEEEEPS9_jSF_S9_S9_NS7_10__identityEEEvT0_T1_T2_T3_T4_T6_E12temp_storage+24];
	ld.shared.u64 	%rd363, [_ZZN3cub18CUB_300001_SM_10006detail6reduce28DeviceReduceSingleTileKernelINS2_10policy_hubIN4cuda3std3__45tupleIJblEEEjN6thrust24THRUST_300001_SM_1000_NS8cuda_cub9__find_if7functorIS9_EEE10Policy1000ENSB_12zip_iteratorINS8_IJNSD_26transform_input_iterator_tIbNSB_6detail15normal_iteratorINSB_10device_ptrIcEEEENSK_10functional5actorINSP_9compositeIJNSP_16operator_adaptorINS7_8equal_toIvEEEENSQ_INSP_8argumentILj0EEEEENSQ_INSP_5valueINSB_16device_referenceIcEEEEEEEEEEEEENSB_17counting_iteratorIlNSB_11use_defaultES18_S18_EEEEEEEPS9_jSF_S9_S9_NS7_10__identityEEEvT0_T1_T2_T3_T4_T6_E12temp_storage+32];
	and.b16  	%rs393, %rs432, 255;
	setp.eq.s16 	%p311, %rs393, 0;
	setp.eq.s16 	%p312, %rs392, 0;
	min.s64 	%rd364, %rd363, %rd402;
	selp.b16 	%rs394, %rs432, 1, %p312;
	selp.b16 	%rs395, %rs392, %rs394, %p311;
	and.b16  	%rs396, %rs395, 255;
	selp.b64 	%rd365, %rd402, %rd364, %p312;
	selp.b64 	%rd366, %rd363, %rd365, %p311;
	ld.shared.u8 	%rs397, [_ZZN3cub18CUB_300001_SM_10006detail6reduce28DeviceReduceSingleTileKernelINS2_10policy_hubIN4cuda3std3__45tupleIJblEEEjN6thrust24THRUST_300001_SM_1000_NS8cuda_cub9__find_if7functorIS9_EEE10Policy1000ENSB_12zip_iteratorINS8_IJNSD_26transform_input_iterator_tIbNSB_6detail15normal_iteratorINSB_10device_ptrIcEEEENSK_10functional5actorINSP_9compositeIJNSP_16operator_adaptorINS7_8equal_toIvEEEENSQ_INSP_8argumentILj0EEEEENSQ_INSP_5valueINSB_16device_referenceIcEEEEEEEEEEEEENSB_17counting_iteratorIlNSB_11use_defaultES18_S18_EEEEEEEPS9_jSF_S9_S9_NS7_10__identityEEEvT0_T1_T2_T3_T4_T6_E12temp_storage+40];
	ld.shared.u64 	%rd367, [_ZZN3cub18CUB_300001_SM_10006detail6reduce28DeviceReduceSingleTileKernelINS2_10policy_hubIN4cuda3std3__45tupleIJblEEEjN6thrust24THRUST_300001_SM_1000_NS8cuda_cub9__find_if7functorIS9_EEE10Policy1000ENSB_12zip_iteratorINS8_IJNSD_26transform_input_iterator_tIbNSB_6detail15normal_iteratorINSB_10device_ptrIcEEEENSK_10functional5actorINSP_9compositeIJNSP_16operator_adaptorINS7_8equal_toIvEEEENSQ_INSP_8argumentILj0EEEEENSQ_INSP_5valueINSB_16device_referenceIcEEEEEEEEEEEEENSB_17counting_iteratorIlNSB_11use_defaultES18_S18_EEEEEEEPS9_jSF_S9_S9_NS7_10__identityEEEvT0_T1_T2_T3_T4_T6_E12temp_storage+48];
	setp.eq.s16 	%p313, %rs396, 0;
	setp.eq.s16 	%p314, %rs397, 0;
	min.s64 	%rd368, %rd367, %rd366;
	selp.b16 	%rs398, %rs395, 1, %p314;
	selp.b16 	%rs399, %rs397, %rs398, %p313;
	and.b16  	%rs400, %rs399, 255;
	selp.b64 	%rd369, %rd366, %rd368, %p314;
	selp.b64 	%rd370, %rd367, %rd369, %p313;
	ld.shared.u8 	%rs401, [_ZZN3cub18CUB_300001_SM_10006detail6reduce28DeviceReduceSingleTileKernelINS2_10policy_hubIN4cuda3std3__45tupleIJblEEEjN6thrust24THRUST_300001_SM_1000_NS8cuda_cub9__find_if7functorIS9_EEE10Policy1000ENSB_12zip_iteratorINS8_IJNSD_26transform_input_iterator_tIbNSB_6detail15normal_iteratorINSB_10device_ptrIcEEEENSK_10functional5actorINSP_9compositeIJNSP_16operator_adaptorINS7_8equal_toIvEEEENSQ_INSP_8argumentILj0EEEEENSQ_INSP_5valueINSB_16device_referenceIcEEEEEEEEEEEEENSB_17counting_iteratorIlNSB_11use_defaultES18_S18_EEEEEEEPS9_jSF_S9_S9_NS7_10__identityEEEvT0_T1_T2_T3_T4_T6_E12temp_storage+56];
	ld.shared.u64 	%rd371, [_ZZN3cub18CUB_300001_SM_10006detail6reduce28DeviceReduceSingleTileKernelINS2_10policy_hubIN4cuda3std3__45tupleIJblEEEjN6thrust24THRUST_300001_SM_1000_NS8cuda_cub9__find_if7functorIS9_EEE10Policy1000ENSB_12zip_iteratorINS8_IJNSD_26transform_input_iterator_tIbNSB_6detail15normal_iteratorINSB_10device_ptrIcEEEENSK_10functional5actorINSP_9compositeIJNSP_16operator_adaptorINS7_8equal_toIvEEEENSQ_INSP_8argumentILj0EEEEENSQ_INSP_5valueINSB_16device_referenceIcEEEEEEEEEEEEENSB_17counting_iteratorIlNSB_11use_defaultES18_S18_EEEEEEEPS9_jSF_S9_S9_NS7_10__identityEEEvT0_T1_T2_T3_T4_T6_E12temp_storage+64];
	setp.eq.s16 	%p315, %rs400, 0;
	setp.eq.s16 	%p316, %rs401, 0;
	min.s64 	%rd372, %rd371, %rd370;
	selp.b16 	%rs402, %rs399, 1, %p316;
	selp.b16 	%rs403, %rs401, %rs402, %p315;
	and.b16  	%rs404, %rs403, 255;
	selp.b64 	%rd373, %rd370, %rd372, %p316;
	selp.b64 	%rd374, %rd371, %rd373, %p315;
	ld.shared.u8 	%rs405, [_ZZN3cub18CUB_300001_SM_10006detail6reduce28DeviceReduceSingleTileKernelINS2_10policy_hubIN4cuda3std3__45tupleIJblEEEjN6thrust24THRUST_300001_SM_1000_NS8cuda_cub9__find_if7functorIS9_EEE10Policy1000ENSB_12zip_iteratorINS8_IJNSD_26transform_input_iterator_tIbNSB_6detail15normal_iteratorINSB_10device_ptrIcEEEENSK_10functional5actorINSP_9compositeIJNSP_16operator_adaptorINS7_8equal_toIvEEEENSQ_INSP_8argumentILj0EEEEENSQ_INSP_5valueINSB_16device_referenceIcEEEEEEEEEEEEENSB_17counting_iteratorIlNSB_11use_defaultES18_S18_EEEEEEEPS9_jSF_S9_S9_NS7_10__identityEEEvT0_T1_T2_T3_T4_T6_E12temp_storage+72];
	ld.shared.u64 	%rd375, [_ZZN3cub18CUB_300001_SM_10006detail6reduce28DeviceReduceSingleTileKernelINS2_10policy_hubIN4cuda3std3__45tupleIJblEEEjN6thrust24THRUST_300001_SM_1000_NS8cuda_cub9__find_if7functorIS9_EEE10Policy1000ENSB_12zip_iteratorINS8_IJNSD_26transform_input_iterator_tIbNSB_6detail15normal_iteratorINSB_10device_ptrIcEEEENSK_10functional5actorINSP_9compositeIJNSP_16operator_adaptorINS7_8equal_toIvEEEENSQ_INSP_8argumentILj0EEEEENSQ_INSP_5valueINSB_16device_referenceIcEEEEEEEEEEEEENSB_17counting_iteratorIlNSB_11use_defaultES18_S18_EEEEEEEPS9_jSF_S9_S9_NS7_10__identityEEEvT0_T1_T2_T3_T4_T6_E12temp_storage+80];
	setp.eq.s16 	%p317, %rs404, 0;
	setp.eq.s16 	%p318, %rs405, 0;
	min.s64 	%rd376, %rd375, %rd374;
	selp.b16 	%rs406, %rs403, 1, %p318;
	selp.b16 	%rs407, %rs405, %rs406, %p317;
	and.b16  	%rs408, %rs407, 255;
	selp.b64 	%rd377, %rd374, %rd376, %p318;
	selp.b64 	%rd378, %rd375, %rd377, %p317;
	ld.shared.u8 	%rs409, [_ZZN3cub18CUB_300001_SM_10006detail6reduce28DeviceReduceSingleTileKernelINS2_10policy_hubIN4cuda3std3__45tupleIJblEEEjN6thrust24THRUST_300001_SM_1000_NS8cuda_cub9__find_if7functorIS9_EEE10Policy1000ENSB_12zip_iteratorINS8_IJNSD_26transform_input_iterator_tIbNSB_6detail15normal_iteratorINSB_10device_ptrIcEEEENSK_10functional5actorINSP_9compositeIJNSP_16operator_adaptorINS7_8equal_toIvEEEENSQ_INSP_8argumentILj0EEEEENSQ_INSP_5valueINSB_16device_referenceIcEEEEEEEEEEEEENSB_17counting_iteratorIlNSB_11use_defaultES18_S18_EEEEEEEPS9_jSF_S9_S9_NS7_10__identityEEEvT0_T1_T2_T3_T4_T6_E12temp_storage+88];
	ld.shared.u64 	%rd379, [_ZZN3cub18CUB_300001_SM_10006detail6reduce28DeviceReduceSingleTileKernelINS2_10policy_hubIN4cuda3std3__45tupleIJblEEEjN6thrust24THRUST_300001_SM_1000_NS8cuda_cub9__find_if7functorIS9_EEE10Policy1000ENSB_12zip_iteratorINS8_IJNSD_26transform_input_iterator_tIbNSB_6detail15normal_iteratorINSB_10device_ptrIcEEEENSK_10functional5actorINSP_9compositeIJNSP_16operator_adaptorINS7_8equal_toIvEEEENSQ_INSP_8argumentILj0EEEEENSQ_INSP_5valueINSB_16device_referenceIcEEEEEEEEEEEEENSB_17counting_iteratorIlNSB_11use_defaultES18_S18_EEEEEEEPS9_jSF_S9_S9_NS7_10__identityEEEvT0_T1_T2_T3_T4_T6_E12temp_storage+96];
	setp.eq.s16 	%p319, %rs408, 0;
	setp.eq.s16 	%p320, %rs409, 0;
	min.s64 	%rd380, %rd379, %rd378;
	selp.b16 	%rs410, %rs407, 1, %p320;
	selp.b16 	%rs411, %rs409, %rs410, %p319;
	and.b16  	%rs412, %rs411, 255;
	selp.b64 	%rd381, %rd378, %rd380, %p320;
	selp.b64 	%rd382, %rd379, %rd381, %p319;
	ld.shared.u8 	%rs413, [_ZZN3cub18CUB_300001_SM_10006detail6reduce28DeviceReduceSingleTileKernelINS2_10policy_hubIN4cuda3std3__45tupleIJblEEEjN6thrust24THRUST_300001_SM_1000_NS8cuda_cub9__find_if7functorIS9_EEE10Policy1000ENSB_12zip_iteratorINS8_IJNSD_26transform_input_iterator_tIbNSB_6detail15normal_iteratorINSB_10device_ptrIcEEEENSK_10functional5actorINSP_9compositeIJNSP_16operator_adaptorINS7_8equal_toIvEEEENSQ_INSP_8argumentILj0EEEEENSQ_INSP_5valueINSB_16device_referenceIcEEEEEEEEEEEEENSB_17counting_iteratorIlNSB_11use_defaultES18_S18_EEEEEEEPS9_jSF_S9_S9_NS7_10__identityEEEvT0_T1_T2_T3_T4_T6_E12temp_storage+104];
	ld.shared.u64 	%rd383, [_ZZN3cub18CUB_300001_SM_10006detail6reduce28DeviceReduceSingleTileKernelINS2_10policy_hubIN4cuda3std3__45tupleIJblEEEjN6thrust24THRUST_300001_SM_1000_NS8cuda_cub9__find_if7functorIS9_EEE10Policy1000ENSB_12zip_iteratorINS8_IJNSD_26transform_input_iterator_tIbNSB_6detail15normal_iteratorINSB_10device_ptrIcEEEENSK_10functional5actorINSP_9compositeIJNSP_16operator_adaptorINS7_8equal_toIvEEEENSQ_INSP_8argumentILj0EEEEENSQ_INSP_5valueINSB_16device_referenceIcEEEEEEEEEEEEENSB_17counting_iteratorIlNSB_11use_defaultES18_S18_EEEEEEEPS9_jSF_S9_S9_NS7_10__identityEEEvT0_T1_T2_T3_T4_T6_E12temp_storage+112];
	setp.eq.s16 	%p321, %rs412, 0;
	setp.eq.s16 	%p322, %rs413, 0;
	min.s64 	%rd384, %rd383, %rd382;
	selp.b16 	%rs414, %rs411, 1, %p322;
	selp.b16 	%rs415, %rs413, %rs414, %p321;
	and.b16  	%rs416, %rs415, 255;
	selp.b64 	%rd385, %rd382, %rd384, %p322;
	selp.b64 	%rd386, %rd383, %rd385, %p321;
	ld.shared.u8 	%rs417, [_ZZN3cub18CUB_300001_SM_10006detail6reduce28DeviceReduceSingleTileKernelINS2_10policy_hubIN4cuda3std3__45tupleIJblEEEjN6thrust24THRUST_300001_SM_1000_NS8cuda_cub9__find_if7functorIS9_EEE10Policy1000ENSB_12zip_iteratorINS8_IJNSD_26transform_input_iterator_tIbNSB_6detail15normal_iteratorINSB_10device_ptrIcEEEENSK_10functional5actorINSP_9compositeIJNSP_16operator_adaptorINS7_8equal_toIvEEEENSQ_INSP_8argumentILj0EEEEENSQ_INSP_5valueINSB_16device_referenceIcEEEEEEEEEEEEENSB_17counting_iteratorIlNSB_11use_defaultES18_S18_EEEEEEEPS9_jSF_S9_S9_NS7_10__identityEEEvT0_T1_T2_T3_T4_T6_E12temp_storage+120];
	ld.shared.u64 	%rd387, [_ZZN3cub18CUB_300001_SM_10006detail6reduce28DeviceReduceSingleTileKernelINS2_10policy_hubIN4cuda3std3__45tupleIJblEEEjN6thrust24THRUST_300001_SM_1000_NS8cuda_cub9__find_if7functorIS9_EEE10Policy1000ENSB_12zip_iteratorINS8_IJNSD_26transform_input_iterator_tIbNSB_6detail15normal_iteratorINSB_10device_ptrIcEEEENSK_10functional5actorINSP_9compositeIJNSP_16operator_adaptorINS7_8equal_toIvEEEENSQ_INSP_8argumentILj0EEEEENSQ_INSP_5valueINSB_16device_referenceIcEEEEEEEEEEEEENSB_17counting_iteratorIlNSB_11use_defaultES18_S18_EEEEEEEPS9_jSF_S9_S9_NS7_10__identityEEEvT0_T1_T2_T3_T4_T6_E12temp_storage+128];
	setp.eq.s16 	%p323, %rs416, 0;
	setp.eq.s16 	%p324, %rs417, 0;
	min.s64 	%rd388, %rd387, %rd386;
	selp.b16 	%rs418, %rs415, 1, %p324;
	selp.b16 	%rs432, %rs417, %rs418, %p323;
	selp.b64 	%rd389, %rd386, %rd388, %p324;
	selp.b64 	%rd402, %rd387, %rd389, %p323;
	bra.uni 	$L__BB4_121;
$L__BB4_43:
	// begin inline asm
	mov.u32 %r191, %laneid;
	// end inline asm
	and.b32  	%r212, %r1, 992;
	add.s32 	%r213, %r212, 32;
	setp.gt.u32 	%p235, %r213, %r44;
	not.b32 	%r214, %r212;
	add.s32 	%r215, %r44, %r214;
	selp.b32 	%r210, %r215, 31, %p235;
	cvt.u32.u16 	%r216, %rs432;
	and.b32  	%r193, %r216, 255;
	mov.b32 	%r209, 1;
	mov.b32 	%r211, -1;
	// begin inline asm
	shfl.sync.down.b32 %r192, %r193, %r209, %r210, %r211;
	// end inline asm
	// begin inline asm
	shfl.sync.down.b32 %r197, %r198, %r209, %r210, %r211;
	// end inline asm
	mov.b64 	{%r203, %r208}, %rd402;
	// begin inline asm
	shfl.sync.down.b32 %r202, %r203, %r209, %r210, %r211;
	// end inline asm
	// begin inline asm
	shfl.sync.down.b32 %r207, %r208, %r209, %r210, %r211;
	// end inline asm
	mov.b64 	%rd42, {%r202, %r207};
	cvt.u16.u32 	%rs32, %r192;
	setp.ge.s32 	%p236, %r191, %r210;
	@%p236 bra 	$L__BB4_47;
	and.b16  	%rs331, %rs432, 255;
	setp.eq.s16 	%p237, %rs331, 0;
	and.b16  	%rs332, %rs32, 255;
	setp.eq.s16 	%p238, %rs332, 0;
	or.pred  	%p239, %p237, %p238;
	@%p239 bra 	$L__BB4_46;
	min.s64 	%rd402, %rd42, %rd402;
	mov.b16 	%rs432, 1;
	bra.uni 	$L__BB4_47;
$L__BB4_46:
	setp.eq.s16 	%p240, %rs331, 0;
	selp.b16 	%rs432, %rs32, %rs432, %p240;
	selp.b64 	%rd402, %rd42, %rd402, %p240;
$L__BB4_47:
	cvt.u32.u16 	%r237, %rs432;
	and.b32  	%r218, %r237, 255;
	mov.b32 	%r234, 2;
	mov.b32 	%r236, -1;
	// begin inline asm
	shfl.sync.down.b32 %r217, %r218, %r234, %r210, %r236;
	// end inline asm
	// begin inline asm
	shfl.sync.down.b32 %r222, %r223, %r234, %r210, %r236;
	// end inline asm
	mov.b64 	{%r228, %r233}, %rd402;
	// begin inline asm
	shfl.sync.down.b32 %r227, %r228, %r234, %r210, %r236;
	// end inline asm
	// begin inline asm
	shfl.sync.down.b32 %r232, %r233, %r234, %r210, %r236;
	// end inline asm
	mov.b64 	%rd46, {%r227, %r232};
	cvt.u16.u32 	%rs35, %r217;
	add.s32 	%r238, %r191, 2;
	setp.gt.s32 	%p241, %r238, %r210;
	@%p241 bra 	$L__BB4_51;
	and.b16  	%rs335, %rs432, 255;
	setp.eq.s16 	%p242, %rs335, 0;
	and.b16  	%rs336, %rs35, 255;
	setp.eq.s16 	%p243, %rs336, 0;
	or.pred  	%p244, %p242, %p243;
	@%p244 bra 	$L__BB4_50;
	min.s64 	%rd402, %rd46, %rd402;
	mov.b16 	%rs432, 1;
	bra.uni 	$L__BB4_51;
$L__BB4_50:
	setp.eq.s16 	%p245, %rs335, 0;
	selp.b16 	%rs432, %rs35, %rs432, %p245;
	selp.b64 	%rd402, %rd46, %rd402, %p245;
$L__BB4_51:
	cvt.u32.u16 	%r259, %rs432;
	and.b32  	%r240, %r259, 255;
	mov.b32 	%r256, 4;
	mov.b32 	%r258, -1;
	// begin inline asm
	shfl.sync.down.b32 %r239, %r240, %r256, %r210, %r258;
	// end inline asm
	// begin inline asm
	shfl.sync.down.b32 %r244, %r245, %r256, %r210, %r258;
	// end inline asm
	mov.b64 	{%r250, %r255}, %rd402;
	// begin inline asm
	shfl.sync.down.b32 %r249, %r250, %r256, %r210, %r258;
	// end inline asm
	// begin inline asm
	shfl.sync.down.b32 %r254, %r255, %r256, %r210, %r258;
	// end inline asm
	mov.b64 	%rd50, {%r249, %r254};
	cvt.u16.u32 	%rs38, %r239;
	add.s32 	%r260, %r191, 4;
	setp.gt.s32 	%p246, %r260, %r210;
	@%p246 bra 	$L__BB4_55;
	and.b16  	%rs339, %rs432, 255;
	setp.eq.s16 	%p247, %rs339, 0;
	and.b16  	%rs340, %rs38, 255;
	setp.eq.s16 	%p248, %rs340, 0;
	or.pred  	%p249, %p247, %p248;
	@%p249 bra 	$L__BB4_54;
	min.s64 	%rd402, %rd50, %rd402;
	mov.b16 	%rs432, 1;
	bra.uni 	$L__BB4_55;
$L__BB4_54:
	setp.eq.s16 	%p250, %rs339, 0;
	selp.b16 	%rs432, %rs38, %rs432, %p250;
	selp.b64 	%rd402, %rd50, %rd402, %p250;
$L__BB4_55:
	cvt.u32.u16 	%r281, %rs432;
	and.b32  	%r262, %r281, 255;
	mov.b32 	%r278, 8;
	mov.b32 	%r280, -1;
	// begin inline asm
	shfl.sync.down.b32 %r261, %r262, %r278, %r210, %r280;
	// end inline asm
	// begin inline asm
	shfl.sync.down.b32 %r266, %r267, %r278, %r210, %r280;
	// end inline asm
	mov.b64 	{%r272, %r277}, %rd402;
	// begin inline asm
	shfl.sync.down.b32 %r271, %r272, %r278, %r210, %r280;
	// end inline asm
	// begin inline asm
	shfl.sync.down.b32 %r276, %r277, %r278, %r210, %r280;
	// end inline asm
	mov.b64 	%rd54, {%r271, %r276};
	cvt.u16.u32 	%rs41, %r261;
	add.s32 	%r282, %r191, 8;
	setp.gt.s32 	%p251, %r282, %r210;
	@%p251 bra 	$L__BB4_59;
	and.b16  	%rs343, %rs432, 255;
	setp.eq.s16 	%p252, %rs343, 0;
	and.b16  	%rs344, %rs41, 255;
	setp.eq.s16 	%p253, %rs344, 0;
	or.pred  	%p254, %p252, %p253;
	@%p254 bra 	$L__BB4_58;
	min.s64 	%rd402, %rd54, %rd402;
	mov.b16 	%rs432, 1;
	bra.uni 	$L__BB4_59;
$L__BB4_58:
	setp.eq.s16 	%p255, %rs343, 0;
	selp.b16 	%rs432, %rs41, %rs432, %p255;
	selp.b64 	%rd402, %rd54, %rd402, %p255;
$L__BB4_59:
	cvt.u32.u16 	%r303, %rs432;
	and.b32  	%r284, %r303, 255;
	mov.b32 	%r300, 16;
	mov.b32 	%r302, -1;
	// begin inline asm
	shfl.sync.down.b32 %r283, %r284, %r300, %r210, %r302;
	// end inline asm
	// begin inline asm
	shfl.sync.down.b32 %r288, %r289, %r300, %r210, %r302;
	// end inline asm
	mov.b64 	{%r294, %r299}, %rd402;
	// begin inline asm
	shfl.sync.down.b32 %r293, %r294, %r300, %r210, %r302;
	// end inline asm
	// begin inline asm
	shfl.sync.down.b32 %r298, %r299, %r300, %r210, %r302;
	// end inline asm
	mov.b64 	%rd58, {%r293, %r298};
	cvt.u16.u32 	%rs44, %r283;
	add.s32 	%r304, %r191, 16;
	setp.gt.s32 	%p256, %r304, %r210;
	@%p256 bra 	$L__BB4_63;
	and.b16  	%rs347, %rs432, 255;
	setp.eq.s16 	%p257, %rs347, 0;
	and.b16  	%rs348, %rs44, 255;
	setp.eq.s16 	%p258, %rs348, 0;
	or.pred  	%p259, %p257, %p258;
	@%p259 bra 	$L__BB4_62;
	min.s64 	%rd402, %rd58, %rd402;
	mov.b16 	%rs432, 1;
	bra.uni 	$L__BB4_63;
$L__BB4_62:
	setp.eq.s16 	%p260, %rs347, 0;
	selp.b16 	%rs432, %rs44, %rs432, %p260;
	selp.b64 	%rd402, %rd58, %rd402, %p260;
$L__BB4_63:
	setp.ne.s32 	%p261, %r191, 0;
	@%p261 bra 	$L__BB4_65;
	shr.u32 	%r305, %r1, 1;
	and.b32  	%r306, %r305, 496;
	mov.u32 	%r307, _ZZN3cub18CUB_300001_SM_10006detail6reduce28DeviceReduceSingleTileKernelINS2_10policy_hubIN4cuda3std3__45tupleIJblEEEjN6thrust24THRUST_300001_SM_1000_NS8cuda_cub9__find_if7functorIS9_EEE10Policy1000ENSB_12zip_iteratorINS8_IJNSD_26transform_input_iterator_tIbNSB_6detail15normal_iteratorINSB_10device_ptrIcEEEENSK_10functional5actorINSP_9compositeIJNSP_16operator_adaptorINS7_8equal_toIvEEEENSQ_INSP_8argumentILj0EEEEENSQ_INSP_5valueINSB_16device_referenceIcEEEEEEEEEEEEENSB_17counting_iteratorIlNSB_11use_defaultES18_S18_EEEEEEEPS9_jSF_S9_S9_NS7_10__identityEEEvT0_T1_T2_T3_T4_T6_E12temp_storage;
	add.s32 	%r308, %r307, %r306;
	st.shared.u8 	[%r308+8], %rs432;
	st.shared.u64 	[%r308+16], %rd402;
$L__BB4_65:
	bar.sync 	0;
	setp.ne.s32 	%p262, %r1, 0;
	@%p262 bra 	$L__BB4_121;
	setp.lt.u32 	%p263, %r44, 33;
	@%p263 bra 	$L__BB4_68;
	ld.shared.u8 	%rs351, [_ZZN3cub18CUB_300001_SM_10006detail6reduce28DeviceReduceSingleTileKernelINS2_10policy_hubIN4cuda3std3__45tupleIJblEEEjN6thrust24THRUST_300001_SM_1000_NS8cuda_cub9__find_if7functorIS9_EEE10Policy1000ENSB_12zip_iteratorINS8_IJNSD_26transform_input_iterator_tIbNSB_6detail15normal_iteratorINSB_10device_ptrIcEEEENSK_10functional5actorINSP_9compositeIJNSP_16operator_adaptorINS7_8equal_toIvEEEENSQ_INSP_8argumentILj0EEEEENSQ_INSP_5valueINSB_16device_referenceIcEEEEEEEEEEEEENSB_17counting_iteratorIlNSB_11use_defaultES18_S18_EEEEEEEPS9_jSF_S9_S9_NS7_10__identityEEEvT0_T1_T2_T3_T4_T6_E12temp_storage+24];
	ld.shared.u64 	%rd342, [_ZZN3cub18CUB_300001_SM_10006detail6reduce28DeviceReduceSingleTileKernelINS2_10policy_hubIN4cuda3std3__45tupleIJblEEEjN6thrust24THRUST_300001_SM_1000_NS8cuda_cub9__find_if7functorIS9_EEE10Policy1000ENSB_12zip_iteratorINS8_IJNSD_26transform_input_iterator_tIbNSB_6detail15normal_iteratorINSB_10device_ptrIcEEEENSK_10functional5actorINSP_9compositeIJNSP_16operator_adaptorINS7_8equal_toIvEEEENSQ_INSP_8argumentILj0EEEEENSQ_INSP_5valueINSB_16device_referenceIcEEEEEEEEEEEEENSB_17counting_iteratorIlNSB_11use_defaultES18_S18_EEEEEEEPS9_jSF_S9_S9_NS7_10__identityEEEvT0_T1_T2_T3_T4_T6_E12temp_storage+32];
	and.b16  	%rs352, %rs432, 255;
	setp.eq.s16 	%p264, %rs352, 0;
	setp.eq.s16 	%p265, %rs351, 0;
	min.s64 	%rd343, %rd342, %rd402;
	selp.b16 	%rs353, %rs432, 1, %p265;
	selp.b16 	%rs432, %rs351, %rs353, %p264;
	selp.b64 	%rd344, %rd402, %rd343, %p265;
	selp.b64 	%rd402, %rd342, %rd344, %p264;
$L__BB4_68:
	setp.lt.u32 	%p266, %r44, 65;
	@%p266 bra 	$L__BB4_70;
	ld.shared.u8 	%rs354, [_ZZN3cub18CUB_300001_SM_10006detail6reduce28DeviceReduceSingleTileKernelINS2_10policy_hubIN4cuda3std3__45tupleIJblEEEjN6thrust24THRUST_300001_SM_1000_NS8cuda_cub9__find_if7functorIS9_EEE10Policy1000ENSB_12zip_iteratorINS8_IJNSD_26transform_input_iterator_tIbNSB_6detail15normal_iteratorINSB_10device_ptrIcEEEENSK_10functional5actorINSP_9compositeIJNSP_16operator_adaptorINS7_8equal_toIvEEEENSQ_INSP_8argumentILj0EEEEENSQ_INSP_5valueINSB_16device_referenceIcEEEEEEEEEEEEENSB_17counting_iteratorIlNSB_11use_defaultES18_S18_EEEEEEEPS9_jSF_S9_S9_NS7_10__identityEEEvT0_T1_T2_T3_T4_T6_E12temp_storage+40];
	ld.shared.u64 	%rd345, [_ZZN3cub18CUB_300001_SM_10006detail6reduce28DeviceReduceSingleTileKernelINS2_10policy_hubIN4cuda3std3__45tupleIJblEEEjN6thrust24THRUST_300001_SM_1000_NS8cuda_cub9__find_if7functorIS9_EEE10Policy1000ENSB_12zip_iteratorINS8_IJNSD_26transform_input_iterator_tIbNSB_6detail15normal_iteratorINSB_10device_ptrIcEEEENSK_10functional5actorINSP_9compositeIJNSP_16operator_adaptorINS7_8equal_toIvEEEENSQ_INSP_8argumentILj0EEEEENSQ_INSP_5valueINSB_16device_referenceIcEEEEEEEEEEEEENSB_17counting_iteratorIlNSB_11use_defaultES18_S18_EEEEEEEPS9_jSF_S9_S9_NS7_10__identityEEEvT0_T1_T2_T3_T4_T6_E12temp_storage+48];
	and.b16  	%rs355, %rs432, 255;
	setp.eq.s16 	%p267, %rs355, 0;
	setp.eq.s16 	%p268, %rs354, 0;
	min.s64 	%rd346, %rd345, %rd402;
	selp.b16 	%rs356, %rs432, 1, %p268;
	selp.b16 	%rs432, %rs354, %rs356, %p267;
	selp.b64 	%rd347, %rd402, %rd346, %p268;
	selp.b64 	%rd402, %rd345, %rd347, %p267;
$L__BB4_70:
	setp.lt.u32 	%p269, %r44, 97;
	@%p269 bra 	$L__BB4_72;
	ld.shared.u8 	%rs357, [_ZZN3cub18CUB_300001_SM_10006detail6reduce28DeviceReduceSingleTileKernelINS2_10policy_hubIN4cuda3std3__45tupleIJblEEEjN6thrust24THRUST_300001_SM_1000_NS8cuda_cub9__find_if7functorIS9_EEE10Policy1000ENSB_12zip_iteratorINS8_IJNSD_26transform_input_iterator_tIbNSB_6detail15normal_iteratorINSB_10device_ptrIcEEEENSK_10functional5actorINSP_9compositeIJNSP_16operator_adaptorINS7_8equal_toIvEEEENSQ_INSP_8argumentILj0EEEEENSQ_INSP_5valueINSB_16device_referenceIcEEEEEEEEEEEEENSB_17counting_iteratorIlNSB_11use_defaultES18_S18_EEEEEEEPS9_jSF_S9_S9_NS7_10__identityEEEvT0_T1_T2_T3_T4_T6_E12temp_storage+56];
	ld.shared.u64 	%rd348, [_ZZN3cub18CUB_300001_SM_10006detail6reduce28DeviceReduceSingleTileKernelINS2_10policy_hubIN4cuda3std3__45tupleIJblEEEjN6thrust24THRUST_300001_SM_1000_NS8cuda_cub9__find_if7functorIS9_EEE10Policy1000ENSB_12zip_iteratorINS8_IJNSD_26transform_input_iterator_tIbNSB_6detail15normal_iteratorINSB_10device_ptrIcEEEENSK_10functional5actorINSP_9compositeIJNSP_16operator_adaptorINS7_8equal_toIvEEEENSQ_INSP_8argumentILj0EEEEENSQ_INSP_5valueINSB_16device_referenceIcEEEEEEEEEEEEENSB_17counting_iteratorIlNSB_11use_defaultES18_S18_EEEEEEEPS9_jSF_S9_S9_NS7_10__identityEEEvT0_T1_T2_T3_T4_T6_E12temp_storage+64];
	and.b16  	%rs358, %rs432, 255;
	setp.eq.s16 	%p270, %rs358, 0;
	setp.eq.s16 	%p271, %rs357, 0;
	min.s64 	%rd349, %rd348, %rd402;
	selp.b16 	%rs359, %rs432, 1, %p271;
	selp.b16 	%rs432, %rs357, %rs359, %p270;
	selp.b64 	%rd350, %rd402, %rd349, %p271;
	selp.b64 	%rd402, %rd348, %rd350, %p270;
$L__BB4_72:
	setp.lt.u32 	%p272, %r44, 129;
	@%p272 bra 	$L__BB4_74;
	ld.shared.u8 	%rs360, [_ZZN3cub18CUB_300001_SM_10006detail6reduce28DeviceReduceSingleTileKernelINS2_10policy_hubIN4cuda3std3__45tupleIJblEEEjN6thrust24THRUST_300001_SM_1000_NS8cuda_cub9__find_if7functorIS9_EEE10Policy1000ENSB_12zip_iteratorINS8_IJNSD_26transform_input_iterator_tIbNSB_6detail15normal_iteratorINSB_10device_ptrIcEEEENSK_10functional5actorINSP_9compositeIJNSP_16operator_adaptorINS7_8equal_toIvEEEENSQ_INSP_8argumentILj0EEEEENSQ_INSP_5valueINSB_16device_referenceIcEEEEEEEEEEEEENSB_17counting_iteratorIlNSB_11use_defaultES18_S18_EEEEEEEPS9_jSF_S9_S9_NS7_10__identityEEEvT0_T1_T2_T3_T4_T6_E12temp_storage+72];
	ld.shared.u64 	%rd351, [_ZZN3cub18CUB_300001_SM_10006detail6reduce28DeviceReduceSingleTileKernelINS2_10policy_hubIN4cuda3std3__45tupleIJblEEEjN6thrust24THRUST_300001_SM_1000_NS8cuda_cub9__find_if7functorIS9_EEE10Policy1000ENSB_12zip_iteratorINS8_IJNSD_26transform_input_iterator_tIbNSB_6detail15normal_iteratorINSB_10device_ptrIcEEEENSK_10functional5actorINSP_9compositeIJNSP_16operator_adaptorINS7_8equal_toIvEEEENSQ_INSP_8argumentILj0EEEEENSQ_INSP_5valueINSB_16device_referenceIcEEEEEEEEEEEEENSB_17counting_iteratorIlNSB_11use_defaultES18_S18_EEEEEEEPS9_jSF_S9_S9_NS7_10__identityEEEvT0_T1_T2_T3_T4_T6_E12temp_storage+80];
	and.b16  	%rs361, %rs432, 255;
	setp.eq.s16 	%p273, %rs361, 0;
	setp.eq.s16 	%p274, %rs360, 0;
	min.s64 	%rd352, %rd351, %rd402;
	selp.b16 	%rs362, %rs432, 1, %p274;
	selp.b16 	%rs432, %rs360, %rs362, %p273;
	selp.b64 	%rd353, %rd402, %rd352, %p274;
	selp.b64 	%rd402, %rd351, %rd353, %p273;
$L__BB4_74:
	setp.lt.u32 	%p275, %r44, 161;
	@%p275 bra 	$L__BB4_76;
	ld.shared.u8 	%rs363, [_ZZN3cub18CUB_300001_SM_10006detail6reduce28DeviceReduceSingleTileKernelINS2_10policy_hubIN4cuda3std3__45tupleIJblEEEjN6thrust24THRUST_300001_SM_1000_NS8cuda_cub9__find_if7functorIS9_EEE10Policy1000ENSB_12zip_iteratorINS8_IJNSD_26transform_input_iterator_tIbNSB_6detail15normal_iteratorINSB_10device_ptrIcEEEENSK_10functional5actorINSP_9compositeIJNSP_16operator_adaptorINS7_8equal_toIvEEEENSQ_INSP_8argumentILj0EEEEENSQ_INSP_5valueINSB_16device_referenceIcEEEEEEEEEEEEENSB_17counting_iteratorIlNSB_11use_defaultES18_S18_EEEEEEEPS9_jSF_S9_S9_NS7_10__identityEEEvT0_T1_T2_T3_T4_T6_E12temp_storage+88];
	ld.shared.u64 	%rd354, [_ZZN3cub18CUB_300001_SM_10006detail6reduce28DeviceReduceSingleTileKernelINS2_10policy_hubIN4cuda3std3__45tupleIJblEEEjN6thrust24THRUST_300001_SM_1000_NS8cuda_cub9__find_if7functorIS9_EEE10Policy1000ENSB_12zip_iteratorINS8_IJNSD_26transform_input_iterator_tIbNSB_6detail15normal_iteratorINSB_10device_ptrIcEEEENSK_10functional5actorINSP_9compositeIJNSP_16operator_adaptorINS7_8equal_toIvEEEENSQ_INSP_8argumentILj0EEEEENSQ_INSP_5valueINSB_16device_referenceIcEEEEEEEEEEEEENSB_17counting_iteratorIlNSB_11use_defaultES18_S18_EEEEEEEPS9_jSF_S9_S9_NS7_10__identityEEEvT0_T1_T2_T3_T4_T6_E12temp_storage+96];
	and.b16  	%rs364, %rs432, 255;
	setp.eq.s16 	%p276, %rs364, 0;
	setp.eq.s16 	%p277, %rs363, 0;
	min.s64 	%rd355, %rd354, %rd402;
	selp.b16 	%rs365, %rs432, 1, %p277;
	selp.b16 	%rs432, %rs363, %rs365, %p276;
	selp.b64 	%rd356, %rd402, %rd355, %p277;
	selp.b64 	%rd402, %rd354, %rd356, %p276;
$L__BB4_76:
	setp.lt.u32 	%p278, %r44, 193;
	@%p278 bra 	$L__BB4_78;
	ld.shared.u8 	%rs366, [_ZZN3cub18CUB_300001_SM_10006detail6reduce28DeviceReduceSingleTileKernelINS2_10policy_hubIN4cuda3std3__45tupleIJblEEEjN6thrust24THRUST_300001_SM_1000_NS8cuda_cub9__find_if7functorIS9_EEE10Policy1000ENSB_12zip_iteratorINS8_IJNSD_26transform_input_iterator_tIbNSB_6detail15normal_iteratorINSB_10device_ptrIcEEEENSK_10functional5actorINSP_9compositeIJNSP_16operator_adaptorINS7_8equal_toIvEEEENSQ_INSP_8argumentILj0EEEEENSQ_INSP_5valueINSB_16device_referenceIcEEEEEEEEEEEEENSB_17counting_iteratorIlNSB_11use_defaultES18_S18_EEEEEEEPS9_jSF_S9_S9_NS7_10__identityEEEvT0_T1_T2_T3_T4_T6_E12temp_storage+104];
	ld.shared.u64 	%rd357, [_ZZN3cub18CUB_300001_SM_10006detail6reduce28DeviceReduceSingleTileKernelINS2_10policy_hubIN4cuda3std3__45tupleIJblEEEjN6thrust24THRUST_300001_SM_1000_NS8cuda_cub9__find_if7functorIS9_EEE10Policy1000ENSB_12zip_iteratorINS8_IJNSD_26transform_input_iterator_tIbNSB_6detail15normal_iteratorINSB_10device_ptrIcEEEENSK_10functional5actorINSP_9compositeIJNSP_16operator_adaptorINS7_8equal_toIvEEEENSQ_INSP_8argumentILj0EEEEENSQ_INSP_5valueINSB_16device_referenceIcEEEEEEEEEEEEENSB_17counting_iteratorIlNSB_11use_defaultES18_S18_EEEEEEEPS9_jSF_S9_S9_NS7_10__identityEEEvT0_T1_T2_T3_T4_T6_E12temp_storage+112];
	and.b16  	%rs367, %rs432, 255;
	setp.eq.s16 	%p279, %rs367, 0;
	setp.eq.s16 	%p280, %rs366, 0;
	min.s64 	%rd358, %rd357, %rd402;
	selp.b16 	%rs368, %rs432, 1, %p280;
	selp.b16 	%rs432, %rs366, %rs368, %p279;
	selp.b64 	%rd359, %rd402, %rd358, %p280;
	selp.b64 	%rd402, %rd357, %rd359, %p279;
$L__BB4_78:
	setp.lt.u32 	%p281, %r44, 225;
	@%p281 bra 	$L__BB4_121;
	ld.shared.u8 	%rs369, [_ZZN3cub18CUB_300001_SM_10006detail6reduce28DeviceReduceSingleTileKernelINS2_10policy_hubIN4cuda3std3__45tupleIJblEEEjN6thrust24THRUST_300001_SM_1000_NS8cuda_cub9__find_if7functorIS9_EEE10Policy1000ENSB_12zip_iteratorINS8_IJNSD_26transform_input_iterator_tIbNSB_6detail15normal_iteratorINSB_10device_ptrIcEEEENSK_10functional5actorINSP_9compositeIJNSP_16operator_adaptorINS7_8equal_toIvEEEENSQ_INSP_8argumentILj0EEEEENSQ_INSP_5valueINSB_16device_referenceIcEEEEEEEEEEEEENSB_17counting_iteratorIlNSB_11use_defaultES18_S18_EEEEEEEPS9_jSF_S9_S9_NS7_10__identityEEEvT0_T1_T2_T3_T4_T6_E12temp_storage+120];
	ld.shared.u64 	%rd360, [_ZZN3cub18CUB_300001_SM_10006detail6reduce28DeviceReduceSingleTileKernelINS2_10policy_hubIN4cuda3std3__45tupleIJblEEEjN6thrust24THRUST_300001_SM_1000_NS8cuda_cub9__find_if7functorIS9_EEE10Policy1000ENSB_12zip_iteratorINS8_IJNSD_26transform_input_iterator_tIbNSB_6detail15normal_iteratorINSB_10device_ptrIcEEEENSK_10functional5actorINSP_9compositeIJNSP_16operator_adaptorINS7_8equal_toIvEEEENSQ_INSP_8argumentILj0EEEEENSQ_INSP_5valueINSB_16device_referenceIcEEEEEEEEEEEEENSB_17counting_iteratorIlNSB_11use_defaultES18_S18_EEEEEEEPS9_jSF_S9_S9_NS7_10__identityEEEvT0_T1_T2_T3_T4_T6_E12temp_storage+128];
	and.b16  	%rs370, %rs432, 255;
	setp.eq.s16 	%p282, %rs370, 0;
	setp.eq.s16 	%p283, %rs369, 0;
	min.s64 	%rd361, %rd360, %rd402;
	selp.b16 	%rs371, %rs432, 1, %p283;
	selp.b16 	%rs432, %rs369, %rs371, %p282;
	selp.b64 	%rd362, %rd402, %rd361, %p283;
	selp.b64 	%rd402, %rd360, %rd362, %p282;
	bra.uni 	$L__BB4_121;
$L__BB4_80:
	mov.u32 	%r20, %tid.x;
	cvta.to.global.u64 	%rd120, %rd116;
	ld.global.u8 	%rs97, [%rd120];
	cvt.u64.u32 	%rd75, %r20;
	add.s64 	%rd76, %rd2, %rd75;
	ld.global.u8 	%rs99, [%rd76];
	setp.eq.s16 	%p3, %rs99, %rs97;
	add.s32 	%r46, %r20, 256;
	cvt.u64.u32 	%rd121, %r46;
	ld.global.u8 	%rs100, [%rd76+256];
	setp.eq.s16 	%p4, %rs100, %rs97;
	add.s32 	%r47, %r20, 512;
	cvt.u64.u32 	%rd122, %r47;
	add.s64 	%rd123, %rd117, %rd122;
	ld.global.u8 	%rs103, [%rd76+512];
	setp.eq.s16 	%p5, %rs103, %rs97;
	add.s64 	%rd124, %rd123, 256;
	ld.global.u8 	%rs104, [%rd76+768];
	setp.eq.s16 	%p7, %rs104, %rs97;
	or.pred  	%p9, %p3, %p4;
	selp.b64 	%rd125, %rd75, %rd121, %p3;
	add.s64 	%rd126, %rd117, %rd125;
	min.s64 	%rd127, %rd123, %rd126;
	selp.b64 	%rd128, %rd127, %rd126, %p5;
	or.pred  	%p10, %p9, %p5;
	selp.b64 	%rd129, %rd128, %rd123, %p9;
	min.s64 	%rd130, %rd124, %rd129;
	selp.b64 	%rd131, %rd130, %rd129, %p7;
	or.pred  	%p11, %p10, %p7;
	selp.u16 	%rs432, 1, 0, %p11;
	selp.b64 	%rd402, %rd131, %rd124, %p10;
	add.s32 	%r21, %r44, -1024;
	setp.lt.u32 	%p12, %r21, 1024;
	mov.b32 	%r428, 1024;
	@%p12 bra 	$L__BB4_84;
	mov.b32 	%r428, 1024;
$L__BB4_82:
	cvt.u64.u32 	%rd132, %r428;
	add.s64 	%rd133, %rd75, %rd132;
	add.s64 	%rd134, %rd76, %rd132;
	add.s64 	%rd135, %rd133, %rd117;
	ld.global.u8 	%rs105, [%rd134];
	setp.eq.s16 	%p13, %rs105, %rs97;
	add.s64 	%rd136, %rd135, 256;
	ld.global.u8 	%rs107, [%rd134+256];
	setp.eq.s16 	%p14, %rs107, %rs97;
	selp.u16 	%rs108, 1, 0, %p14;
	add.s64 	%rd137, %rd135, 512;
	ld.global.u8 	%rs109, [%rd134+512];
	setp.eq.s16 	%p15, %rs109, %rs97;
	selp.u16 	%rs110, 1, 0, %p15;
	add.s64 	%rd138, %rd135, 768;
	ld.global.u8 	%rs111, [%rd134+768];
	setp.eq.s16 	%p16, %rs111, %rs97;
	selp.u16 	%rs112, 1, 0, %p16;
	and.b16  	%rs113, %rs432, 255;
	setp.eq.s16 	%p17, %rs113, 0;
	selp.u16 	%rs114, 1, 0, %p13;
	min.s64 	%rd139, %rd135, %rd402;
	selp.b16 	%rs115, 1, %rs432, %p13;
	selp.b64 	%rd140, %rd139, %rd402, %p13;
	selp.b16 	%rs116, %rs114, %rs115, %p17;
	and.b16  	%rs117, %rs116, 255;
	selp.b64 	%rd141, %rd135, %rd140, %p17;
	setp.eq.s16 	%p18, %rs117, 0;
	min.s64 	%rd142, %rd136, %rd141;
	selp.b16 	%rs118, 1, %rs116, %p14;
	selp.b64 	%rd143, %rd142, %rd141, %p14;
	selp.b16 	%rs119, %rs108, %rs118, %p18;
	and.b16  	%rs120, %rs119, 255;
	selp.b64 	%rd144, %rd136, %rd143, %p18;
	setp.eq.s16 	%p19, %rs120, 0;
	min.s64 	%rd145, %rd137, %rd144;
	selp.b16 	%rs121, 1, %rs119, %p15;
	selp.b64 	%rd146, %rd145, %rd144, %p15;
	selp.b16 	%rs122, %rs110, %rs121, %p19;
	and.b16  	%rs123, %rs122, 255;
	selp.b64 	%rd147, %rd137, %rd146, %p19;
	setp.eq.s16 	%p20, %rs123, 0;
	min.s64 	%rd148, %rd138, %rd147;
	selp.b16 	%rs124, 1, %rs122, %p16;
	selp.b64 	%rd149, %rd148, %rd147, %p16;
	selp.b16 	%rs432, %rs112, %rs124, %p20;
	selp.b64 	%rd402, %rd138, %rd149, %p20;
	sub.s32 	%r49, %r44, %r428;
	setp.lt.u32 	%p21, %r49, 1024;
	@%p21 bra 	$L__BB4_97;
	add.s32 	%r428, %r428, 1024;
	setp.le.u32 	%p22, %r428, %r21;
	@%p22 bra 	$L__BB4_82;
$L__BB4_84:
	setp.le.u32 	%p23, %r44, %r428;
	sub.s32 	%r50, %r44, %r428;
	setp.ge.s32 	%p24, %r20, %r50;
	or.pred  	%p25, %p23, %p24;
	@%p25 bra 	$L__BB4_97;
	not.b32 	%r52, %r20;
	add.s32 	%r53, %r44, %r52;
	sub.s32 	%r25, %r53, %r428;
	shr.u32 	%r54, %r25, 8;
	add.s32 	%r26, %r54, 1;
	and.b32  	%r27, %r26, 7;
	setp.lt.u32 	%p26, %r25, 1792;
	mov.u32 	%r433, %r20;
	@%p26 bra 	$L__BB4_89;
	or.b32  	%r431, %r20, 1024;
	add.s32 	%r430, %r20, %r428;
	and.b32  	%r55, %r26, 33554424;
	neg.s32 	%r429, %r55;
$L__BB4_87:
	.pragma "nounroll";
	cvt.u64.u32 	%rd151, %r430;
	add.s64 	%rd152, %rd2, %rd151;
	add.s64 	%rd153, %rd117, %rd151;
	ld.global.u8 	%rs126, [%rd152];
	setp.eq.s16 	%p27, %rs126, %rs97;
	selp.u16 	%rs128, 1, 0, %p27;
	and.b16  	%rs129, %rs432, 255;
	setp.ne.s16 	%p29, %rs129, 0;
	and.pred  	%p30, %p29, %p27;
	min.s64 	%rd154, %rd153, %rd402;
	setp.eq.s16 	%p31, %rs129, 0;
	selp.b16 	%rs130, %rs128, %rs432, %p31;
	selp.b64 	%rd155, %rd153, %rd402, %p31;
	selp.b16 	%rs131, 1, %rs130, %p30;
	and.b16  	%rs132, %rs131, 255;
	selp.b64 	%rd156, %rd154, %rd155, %p30;
	add.s32 	%r56, %r430, 256;
	cvt.u64.u32 	%rd157, %r56;
	add.s64 	%rd158, %rd2, %rd157;
	add.s64 	%rd159, %rd117, %rd157;
	ld.global.u8 	%rs133, [%rd158];
	setp.eq.s16 	%p32, %rs133, %rs97;
	selp.u16 	%rs134, 1, 0, %p32;
	setp.ne.s16 	%p34, %rs132, 0;
	and.pred  	%p35, %p34, %p32;
	min.s64 	%rd160, %rd159, %rd156;
	setp.eq.s16 	%p36, %rs132, 0;
	selp.b16 	%rs135, %rs134, %rs131, %p36;
	selp.b64 	%rd161, %rd159, %rd156, %p36;
	selp.b16 	%rs136, 1, %rs135, %p35;
	and.b16  	%rs137, %rs136, 255;
	selp.b64 	%rd162, %rd160, %rd161, %p35;
	add.s32 	%r57, %r430, 512;
	cvt.u64.u32 	%rd163, %r57;
	add.s64 	%rd164, %rd2, %rd163;
	add.s64 	%rd165, %rd117, %rd163;
	ld.global.u8 	%rs138, [%rd164];
	setp.eq.s16 	%p37, %rs138, %rs97;
	selp.u16 	%rs139, 1, 0, %p37;
	setp.ne.s16 	%p39, %rs137, 0;
	and.pred  	%p40, %p39, %p37;
	min.s64 	%rd166, %rd165, %rd162;
	setp.eq.s16 	%p41, %rs137, 0;
	selp.b16 	%rs140, %rs139, %rs136, %p41;
	selp.b64 	%rd167, %rd165, %rd162, %p41;
	selp.b16 	%rs141, 1, %rs140, %p40;
	and.b16  	%rs142, %rs141, 255;
	selp.b64 	%rd168, %rd166, %rd167, %p40;
	add.s32 	%r58, %r430, 768;
	cvt.u64.u32 	%rd169, %r58;
	add.s64 	%rd170, %rd2, %rd169;
	add.s64 	%rd171, %rd117, %rd169;
	ld.global.u8 	%rs143, [%rd170];
	setp.eq.s16 	%p42, %rs143, %rs97;
	selp.u16 	%rs144, 1, 0, %p42;
	setp.ne.s16 	%p44, %rs142, 0;
	and.pred  	%p45, %p44, %p42;
	min.s64 	%rd172, %rd171, %rd168;
	setp.eq.s16 	%p46, %rs142, 0;
	selp.b16 	%rs145, %rs144, %rs141, %p46;
	selp.b64 	%rd173, %rd171, %rd168, %p46;
	selp.b16 	%rs146, 1, %rs145, %p45;
	and.b16  	%rs147, %rs146, 255;
	selp.b64 	%rd174, %rd172, %rd173, %p45;
	add.s32 	%r59, %r430, 1024;
	cvt.u64.u32 	%rd175, %r59;
	add.s64 	%rd176, %rd2, %rd175;
	add.s64 	%rd177, %rd117, %rd175;
	ld.global.u8 	%rs148, [%rd176];
	setp.eq.s16 	%p47, %rs148, %rs97;
	selp.u16 	%rs149, 1, 0, %p47;
	setp.ne.s16 	%p49, %rs147, 0;
	and.pred  	%p50, %p49, %p47;
	min.s64 	%rd178, %rd177, %rd174;
	setp.eq.s16 	%p51, %rs147, 0;
	selp.b16 	%rs150, %rs149, %rs146, %p51;
	selp.b64 	%rd179, %rd177, %rd174, %p51;
	selp.b16 	%rs151, 1, %rs150, %p50;
	and.b16  	%rs152, %rs151, 255;
	selp.b64 	%rd180, %rd178, %rd179, %p50;
	add.s32 	%r60, %r430, 1280;
	cvt.u64.u32 	%rd181, %r60;
	add.s64 	%rd182, %rd2, %rd181;
	add.s64 	%rd183, %rd117, %rd181;
	ld.global.u8 	%rs153, [%rd182];
	setp.eq.s16 	%p52, %rs153, %rs97;
	selp.u16 	%rs154, 1, 0, %p52;
	setp.ne.s16 	%p54, %rs152, 0;
	and.pred  	%p55, %p54, %p52;
	min.s64 	%rd184, %rd183, %rd180;
	setp.eq.s16 	%p56, %rs152, 0;
	selp.b16 	%rs155, %rs154, %rs151, %p56;
	selp.b64 	%rd185, %rd183, %rd180, %p56;
	selp.b16 	%rs156, 1, %rs155, %p55;
	and.b16  	%rs157, %rs156, 255;
	selp.b64 	%rd186, %rd184, %rd185, %p55;
	add.s32 	%r61, %r430, 1536;
	cvt.u64.u32 	%rd187, %r61;
	add.s64 	%rd188, %rd2, %rd187;
	add.s64 	%rd189, %rd117, %rd187;
	ld.global.u8 	%rs158, [%rd188];
	setp.eq.s16 	%p57, %rs158, %rs97;
	selp.u16 	%rs159, 1, 0, %p57;
	setp.ne.s16 	%p59, %rs157, 0;
	and.pred  	%p60, %p59, %p57;
	min.s64 	%rd190, %rd189, %rd186;
	setp.eq.s16 	%p61, %rs157, 0;
	selp.b16 	%rs160, %rs159, %rs156, %p61;
	selp.b64 	%rd191, %rd189, %rd186, %p61;
	selp.b16 	%rs161, 1, %rs160, %p60;
	and.b16  	%rs162, %rs161, 255;
	selp.b64 	%rd192, %rd190, %rd191, %p60;
	add.s32 	%r62, %r430, 1792;
	cvt.u64.u32 	%rd193, %r62;
	add.s64 	%rd194, %rd2, %rd193;
	add.s64 	%rd195, %rd117, %rd193;
	ld.global.u8 	%rs163, [%rd194];
	setp.eq.s16 	%p62, %rs163, %rs97;
	selp.u16 	%rs164, 1, 0, %p62;
	setp.ne.s16 	%p64, %rs162, 0;
	and.pred  	%p65, %p64, %p62;
	min.s64 	%rd196, %rd195, %rd192;
	setp.eq.s16 	%p66, %rs162, 0;
	selp.b16 	%rs165, %rs164, %rs161, %p66;
	selp.b64 	%rd197, %rd195, %rd192, %p66;
	selp.b16 	%rs432, 1, %rs165, %p65;
	selp.b64 	%rd402, %rd196, %rd197, %p65;
	add.s32 	%r431, %r431, 2048;
	add.s32 	%r430, %r430, 2048;
	add.s32 	%r429, %r429, 8;
	setp.ne.s32 	%p67, %r429, 0;
	@%p67 bra 	$L__BB4_87;
	add.s32 	%r433, %r431, -1024;
$L__BB4_89:
	setp.eq.s32 	%p68, %r27, 0;
	@%p68 bra 	$L__BB4_97;
	setp.lt.u32 	%p69, %r27, 4;
	@%p69 bra 	$L__BB4_92;
	add.s32 	%r63, %r433, %r428;
	cvt.u64.u32 	%rd199, %r63;
	add.s64 	%rd200, %rd2, %rd199;
	add.s64 	%rd201, %rd117, %rd199;
	ld.global.u8 	%rs167, [%rd200];
	setp.eq.s16 	%p70, %rs167, %rs97;
	selp.u16 	%rs169, 1, 0, %p70;
	and.b16  	%rs170, %rs432, 255;
	setp.ne.s16 	%p72, %rs170, 0;
	and.pred  	%p73, %p72, %p70;
	min.s64 	%rd202, %rd201, %rd402;
	setp.eq.s16 	%p74, %rs170, 0;
	selp.b16 	%rs171, %rs169, %rs432, %p74;
	selp.b64 	%rd203, %rd201, %rd402, %p74;
	selp.b16 	%rs172, 1, %rs171, %p73;
	and.b16  	%rs173, %rs172, 255;
	selp.b64 	%rd204, %rd202, %rd203, %p73;
	add.s32 	%r64, %r63, 256;
	cvt.u64.u32 	%rd205, %r64;
	add.s64 	%rd206, %rd2, %rd205;
	add.s64 	%rd207, %rd117, %rd205;
	ld.global.u8 	%rs174, [%rd206];
	setp.eq.s16 	%p75, %rs174, %rs97;
	selp.u16 	%rs175, 1, 0, %p75;
	setp.ne.s16 	%p77, %rs173, 0;
	and.pred  	%p78, %p77, %p75;
	min.s64 	%rd208, %rd207, %rd204;
	setp.eq.s16 	%p79, %rs173, 0;
	selp.b16 	%rs176, %rs175, %rs172, %p79;
	selp.b64 	%rd209, %rd207, %rd204, %p79;
	selp.b16 	%rs177, 1, %rs176, %p78;
	and.b16  	%rs178, %rs177, 255;
	selp.b64 	%rd210, %rd208, %rd209, %p78;
	add.s32 	%r65, %r63, 512;
	cvt.u64.u32 	%rd211, %r65;
	add.s64 	%rd212, %rd2, %rd211;
	add.s64 	%rd213, %rd117, %rd211;
	ld.global.u8 	%rs179, [%rd212];
	setp.eq.s16 	%p80, %rs179, %rs97;
	selp.u16 	%rs180, 1, 0, %p80;
	setp.ne.s16 	%p82, %rs178, 0;
	and.pred  	%p83, %p82, %p80;
	min.s64 	%rd214, %rd213, %rd210;
	setp.eq.s16 	%p84, %rs178, 0;
	selp.b16 	%rs181, %rs180, %rs177, %p84;
	selp.b64 	%rd215, %rd213, %rd210, %p84;
	selp.b16 	%rs182, 1, %rs181, %p83;
	and.b16  	%rs183, %rs182, 255;
	selp.b64 	%rd216, %rd214, %rd215, %p83;
	add.s32 	%r66, %r63, 768;
	cvt.u64.u32 	%rd217, %r66;
	add.s64 	%rd218, %rd2, %rd217;
	add.s64 	%rd219, %rd117, %rd217;
	ld.global.u8 	%rs184, [%rd218];
	setp.eq.s16 	%p85, %rs184, %rs97;
	selp.u16 	%rs185, 1, 0, %p85;
	setp.ne.s16 	%p87, %rs183, 0;
	and.pred  	%p88, %p87, %p85;
	min.s64 	%rd220, %rd219, %rd216;
	setp.eq.s16 	%p89, %rs183, 0;
	selp.b16 	%rs186, %rs185, %rs182, %p89;
	selp.b64 	%rd221, %rd219, %rd216, %p89;
	selp.b16 	%rs432, 1, %rs186, %p88;
	selp.b64 	%rd402, %rd220, %rd221, %p88;
	add.s32 	%r433, %r433, 1024;
$L__BB4_92:
	and.b32  	%r67, %r26, 3;
	setp.eq.s32 	%p90, %r67, 0;
	@%p90 bra 	$L__BB4_97;
	setp.eq.s32 	%p91, %r67, 1;
	@%p91 bra 	$L__BB4_95;
	add.s32 	%r68, %r433, %r428;
	cvt.u64.u32 	%rd223, %r68;
	add.s64 	%rd224, %rd2, %rd223;
	add.s64 	%rd225, %rd117, %rd223;
	ld.global.u8 	%rs188, [%rd224];
	setp.eq.s16 	%p92, %rs188, %rs97;
	selp.u16 	%rs190, 1, 0, %p92;
	and.b16  	%rs191, %rs432, 255;
	setp.ne.s16 	%p94, %rs191, 0;
	and.pred  	%p95, %p94, %p92;
	min.s64 	%rd226, %rd225, %rd402;
	setp.eq.s16 	%p96, %rs191, 0;
	selp.b16 	%rs192, %rs190, %rs432, %p96;
	selp.b64 	%rd227, %rd225, %rd402, %p96;
	selp.b16 	%rs193, 1, %rs192, %p95;
	and.b16  	%rs194, %rs193, 255;
	selp.b64 	%rd228, %rd226, %rd227, %p95;
	add.s32 	%r69, %r68, 256;
	cvt.u64.u32 	%rd229, %r69;
	add.s64 	%rd230, %rd2, %rd229;
	add.s64 	%rd231, %rd117, %rd229;
	ld.global.u8 	%rs195, [%rd230];
	setp.eq.s16 	%p97, %rs195, %rs97;
	selp.u16 	%rs196, 1, 0, %p97;
	setp.ne.s16 	%p99, %rs194, 0;
	and.pred  	%p100, %p99, %p97;
	min.s64 	%rd232, %rd231, %rd228;
	setp.eq.s16 	%p101, %rs194, 0;
	selp.b16 	%rs197, %rs196, %rs193, %p101;
	selp.b64 	%rd233, %rd231, %rd228, %p101;
	selp.b16 	%rs432, 1, %rs197, %p100;
	selp.b64 	%rd402, %rd232, %rd233, %p100;
	add.s32 	%r433, %r433, 512;
$L__BB4_95:
	and.b32  	%r70, %r25, 256;
	setp.ne.s32 	%p102, %r70, 0;
	@%p102 bra 	$L__BB4_97;
	add.s32 	%r71, %r433, %r428;
	cvt.u64.u32 	%rd234, %r71;
	add.s64 	%rd235, %rd2, %rd234;
	add.s64 	%rd236, %rd117, %rd234;
	ld.global.u8 	%rs198, [%rd235];
	setp.eq.s16 	%p103, %rs198, %rs97;
	selp.u16 	%rs200, 1, 0, %p103;
	and.b16  	%rs201, %rs432, 255;
	setp.ne.s16 	%p105, %rs201, 0;
	and.pred  	%p106, %p105, %p103;
	min.s64 	%rd237, %rd236, %rd402;
	setp.eq.s16 	%p107, %rs201, 0;
	selp.b16 	%rs202, %rs200, %rs432, %p107;
	selp.b64 	%rd238, %rd236, %rd402, %p107;
	selp.b16 	%rs432, 1, %rs202, %p106;
	selp.b64 	%rd402, %rd237, %rd238, %p106;
$L__BB4_97:
	// begin inline asm
	mov.u32 %r72, %laneid;
	// end inline asm
	cvt.u32.u16 	%r93, %rs432;
	and.b32  	%r74, %r93, 255;
	mov.b32 	%r90, 1;
	mov.b32 	%r91, 31;
	mov.b32 	%r92, -1;
	// begin inline asm
	shfl.sync.down.b32 %r73, %r74, %r90, %r91, %r92;
	// end inline asm
	// begin inline asm
	shfl.sync.down.b32 %r78, %r79, %r90, %r91, %r92;
	// end inline asm
	mov.b64 	{%r84, %r89}, %rd402;
	// begin inline asm
	shfl.sync.down.b32 %r83, %r84, %r90, %r91, %r92;
	// end inline asm
	// begin inline asm
	shfl.sync.down.b32 %r88, %r89, %r90, %r91, %r92;
	// end inline asm
	mov.b64 	%rd93, {%r83, %r88};
	cvt.u16.u32 	%rs77, %r73;
	setp.gt.s32 	%p108, %r72, 30;
	@%p108 bra 	$L__BB4_101;
	and.b16  	%rs203, %rs432, 255;
	setp.eq.s16 	%p109, %rs203, 0;
	and.b16  	%rs204, %rs77, 255;
	setp.eq.s16 	%p110, %rs204, 0;
	or.pred  	%p111, %p109, %p110;
	@%p111 bra 	$L__BB4_100;
	min.s64 	%rd402, %rd93, %rd402;
	mov.b16 	%rs432, 1;
	bra.uni 	$L__BB4_101;
$L__BB4_100:
	setp.eq.s16 	%p112, %rs203, 0;
	selp.b16 	%rs432, %rs77, %rs432, %p112;
	selp.b64 	%rd402, %rd93, %rd402, %p112;
$L__BB4_101:
	cvt.u32.u16 	%r114, %rs432;
	and.b32  	%r95, %r114, 255;
	mov.b32 	%r111, 2;
	mov.b32 	%r112, 31;
	mov.b32 	%r113, -1;
	// begin inline asm
	shfl.sync.down.b32 %r94, %r95, %r111, %r112, %r113;
	// end inline asm
	// begin inline asm
	shfl.sync.down.b32 %r99, %r100, %r111, %r112, %r113;
	// end inline asm
	mov.b64 	{%r105, %r110}, %rd402;
	// begin inline asm
	shfl.sync.down.b32 %r104, %r105, %r111, %r112, %r113;
	// end inline asm
	// begin inline asm
	shfl.sync.down.b32 %r109, %r110, %r111, %r112, %r113;
	// end inline asm
	mov.b64 	%rd97, {%r104, %r109};
	cvt.u16.u32 	%rs80, %r94;
	setp.gt.s32 	%p113, %r72, 29;
	@%p113 bra 	$L__BB4_105;
	and.b16  	%rs207, %rs432, 255;
	setp.eq.s16 	%p114, %rs207, 0;
	and.b16  	%rs208, %rs80, 255;
	setp.eq.s16 	%p115, %rs208, 0;
	or.pred  	%p116, %p114, %p115;
	@%p116 bra 	$L__BB4_104;
	min.s64 	%rd402, %rd97, %rd402;
	mov.b16 	%rs432, 1;
	bra.uni 	$L__BB4_105;
$L__BB4_104:
	setp.eq.s16 	%p117, %rs207, 0;
	selp.b16 	%rs432, %rs80, %rs432, %p117;
	selp.b64 	%rd402, %rd97, %rd402, %p117;
$L__BB4_105:
	cvt.u32.u16 	%r135, %rs432;
	and.b32  	%r116, %r135, 255;
	mov.b32 	%r132, 4;
	mov.b32 	%r133, 31;
	mov.b32 	%r134, -1;
	// begin inline asm
	shfl.sync.down.b32 %r115, %r116, %r132, %r133, %r134;
	// end inline asm
	// begin inline asm
	shfl.sync.down.b32 %r120, %r121, %r132, %r133, %r134;
	// end inline asm
	mov.b64 	{%r126, %r131}, %rd402;
	// begin inline asm
	shfl.sync.down.b32 %r125, %r126, %r132, %r133, %r134;
	// end inline asm
	// begin inline asm
	shfl.sync.down.b32 %r130, %r131, %r132, %r133, %r134;
	// end inline asm
	mov.b64 	%rd101, {%r125, %r130};
	cvt.u16.u32 	%rs83, %r115;
	setp.gt.s32 	%p118, %r72, 27;
	@%p118 bra 	$L__BB4_109;
	and.b16  	%rs211, %rs432, 255;
	setp.eq.s16 	%p119, %rs211, 0;
	and.b16  	%rs212, %rs83, 255;
	setp.eq.s16 	%p120, %rs212, 0;
	or.pred  	%p121, %p119, %p120;
	@%p121 bra 	$L__BB4_108;
	min.s64 	%rd402, %rd101, %rd402;
	mov.b16 	%rs432, 1;
	bra.uni 	$L__BB4_109;
$L__BB4_108:
	setp.eq.s16 	%p122, %rs211, 0;
	selp.b16 	%rs432, %rs83, %rs432, %p122;
	selp.b64 	%rd402, %rd101, %rd402, %p122;
$L__BB4_109:
	cvt.u32.u16 	%r156, %rs432;
	and.b32  	%r137, %r156, 255;
	mov.b32 	%r153, 8;
	mov.b32 	%r154, 31;
	mov.b32 	%r155, -1;
	// begin inline asm
	shfl.sync.down.b32 %r136, %r137, %r153, %r154, %r155;
	// end inline asm
	// begin inline asm
	shfl.sync.down.b32 %r141, %r142, %r153, %r154, %r155;
	// end inline asm
	mov.b64 	{%r147, %r152}, %rd402;
	// begin inline asm
	shfl.sync.down.b32 %r146, %r147, %r153, %r154, %r155;
	// end inline asm
	// begin inline asm
	shfl.sync.down.b32 %r151, %r152, %r153, %r154, %r155;
	// end inline asm
	mov.b64 	%rd105, {%r146, %r151};
	cvt.u16.u32 	%rs86, %r136;
	setp.gt.s32 	%p123, %r72, 23;
	@%p123 bra 	$L__BB4_113;
	and.b16  	%rs215, %rs432, 255;
	setp.eq.s16 	%p124, %rs215, 0;
	and.b16  	%rs216, %rs86, 255;
	setp.eq.s16 	%p125, %rs216, 0;
	or.pred  	%p126, %p124, %p125;
	@%p126 bra 	$L__BB4_112;
	min.s64 	%rd402, %rd105, %rd402;
	mov.b16 	%rs432, 1;
	bra.uni 	$L__BB4_113;
$L__BB4_112:
	setp.eq.s16 	%p127, %rs215, 0;
	selp.b16 	%rs432, %rs86, %rs432, %p127;
	selp.b64 	%rd402, %rd105, %rd402, %p127;
$L__BB4_113:
	cvt.u32.u16 	%r177, %rs432;
	and.b32  	%r158, %r177, 255;
	mov.b32 	%r174, 16;
	mov.b32 	%r175, 31;
	mov.b32 	%r176, -1;
	// begin inline asm
	shfl.sync.down.b32 %r157, %r158, %r174, %r175, %r176;
	// end inline asm
	// begin inline asm
	shfl.sync.down.b32 %r162, %r163, %r174, %r175, %r176;
	// end inline asm
	mov.b64 	{%r168, %r173}, %rd402;
	// begin inline asm
	shfl.sync.down.b32 %r167, %r168, %r174, %r175, %r176;
	// end inline asm
	// begin inline asm
	shfl.sync.down.b32 %r172, %r173, %r174, %r175, %r176;
	// end inline asm
	mov.b64 	%rd109, {%r167, %r172};
	cvt.u16.u32 	%rs89, %r157;
	setp.gt.s32 	%p128, %r72, 15;
	@%p128 bra 	$L__BB4_117;
	and.b16  	%rs219, %rs432, 255;
	setp.eq.s16 	%p129, %rs219, 0;
	and.b16  	%rs220, %rs89, 255;
	setp.eq.s16 	%p130, %rs220, 0;
	or.pred  	%p131, %p129, %p130;
	@%p131 bra 	$L__BB4_116;
	min.s64 	%rd402, %rd109, %rd402;
	mov.b16 	%rs432, 1;
	bra.uni 	$L__BB4_117;
$L__BB4_116:
	setp.eq.s16 	%p132, %rs219, 0;
	selp.b16 	%rs432, %rs89, %rs432, %p132;
	selp.b64 	%rd402, %rd109, %rd402, %p132;
$L__BB4_117:
	setp.ne.s32 	%p133, %r72, 0;
	@%p133 bra 	$L__BB4_119;
	shr.u32 	%r178, %r20, 1;
	and.b32  	%r179, %r178, 496;
	mov.u32 	%r180, _ZZN3cub18CUB_300001_SM_10006detail6reduce28DeviceReduceSingleTileKernelINS2_10policy_hubIN4cuda3std3__45tupleIJblEEEjN6thrust24THRUST_300001_SM_1000_NS8cuda_cub9__find_if7functorIS9_EEE10Policy1000ENSB_12zip_iteratorINS8_IJNSD_26transform_input_iterator_tIbNSB_6detail15normal_iteratorINSB_10device_ptrIcEEEENSK_10functional5actorINSP_9compositeIJNSP_16operator_adaptorINS7_8equal_toIvEEEENSQ_INSP_8argumentILj0EEEEENSQ_INSP_5valueINSB_16device_referenceIcEEEEEEEEEEEEENSB_17counting_iteratorIlNSB_11use_defaultES18_S18_EEEEEEEPS9_jSF_S9_S9_NS7_10__identityEEEvT0_T1_T2_T3_T4_T6_E12temp_storage;
	add.s32 	%r181, %r180, %r179;
	st.shared.u8 	[%r181+8], %rs432;
	st.shared.u64 	[%r181+16], %rd402;
$L__BB4_119:
	bar.sync 	0;
	setp.ne.s32 	%p134, %r20, 0;
	@%p134 bra 	$L__BB4_121;
	ld.shared.u8 	%rs223, [_ZZN3cub18CUB_300001_SM_10006detail6reduce28DeviceReduceSingleTileKernelINS2_10policy_hubIN4cuda3std3__45tupleIJblEEEjN6thrust24THRUST_300001_SM_1000_NS8cuda_cub9__find_if7functorIS9_EEE10Policy1000ENSB_12zip_iteratorINS8_IJNSD_26transform_input_iterator_tIbNSB_6detail15normal_iteratorINSB_10device_ptrIcEEEENSK_10functional5actorINSP_9compositeIJNSP_16operator_adaptorINS7_8equal_toIvEEEENSQ_INSP_8argumentILj0EEEEENSQ_INSP_5valueINSB_16device_referenceIcEEEEEEEEEEEEENSB_17counting_iteratorIlNSB_11use_defaultES18_S18_EEEEEEEPS9_jSF_S9_S9_NS7_10__identityEEEvT0_T1_T2_T3_T4_T6_E12temp_storage+24];
	ld.shared.u64 	%rd239, [_ZZN3cub18CUB_300001_SM_10006detail6reduce28DeviceReduceSingleTileKernelINS2_10policy_hubIN4cuda3std3__45tupleIJblEEEjN6thrust24THRUST_300001_SM_1000_NS8cuda_cub9__find_if7functorIS9_EEE10Policy1000ENSB_12zip_iteratorINS8_IJNSD_26transform_input_iterator_tIbNSB_6detail15normal_iteratorINSB_10device_ptrIcEEEENSK_10functional5actorINSP_9compositeIJNSP_16operator_adaptorINS7_8equal_toIvEEEENSQ_INSP_8argumentILj0EEEEENSQ_INSP_5valueINSB_16device_referenceIcEEEEEEEEEEEEENSB_17counting_iteratorIlNSB_11use_defaultES18_S18_EEEEEEEPS9_jSF_S9_S9_NS7_10__identityEEEvT0_T1_T2_T3_T4_T6_E12temp_storage+32];
	and.b16  	%rs224, %rs432, 255;
	setp.eq.s16 	%p135, %rs224, 0;
	setp.eq.s16 	%p136, %rs223, 0;
	min.s64 	%rd240, %rd239, %rd402;
	selp.b16 	%rs225, %rs432, 1, %p136;
	selp.b16 	%rs226, %rs223, %rs225, %p135;
	and.b16  	%rs227, %rs226, 255;
	selp.b64 	%rd241, %rd402, %rd240, %p136;
	selp.b64 	%rd242, %rd239, %rd241, %p135;
	ld.shared.u8 	%rs228, [_ZZN3cub18CUB_300001_SM_10006detail6reduce28DeviceReduceSingleTileKernelINS2_10policy_hubIN4cuda3std3__45tupleIJblEEEjN6thrust24THRUST_300001_SM_1000_NS8cuda_cub9__find_if7functorIS9_EEE10Policy1000ENSB_12zip_iteratorINS8_IJNSD_26transform_input_iterator_tIbNSB_6detail15normal_iteratorINSB_10device_ptrIcEEEENSK_10functional5actorINSP_9compositeIJNSP_16operator_adaptorINS7_8equal_toIvEEEENSQ_INSP_8argumentILj0EEEEENSQ_INSP_5valueINSB_16device_referenceIcEEEEEEEEEEEEENSB_17counting_iteratorIlNSB_11use_defaultES18_S18_EEEEEEEPS9_jSF_S9_S9_NS7_10__identityEEEvT0_T1_T2_T3_T4_T6_E12temp_storage+40];
	ld.shared.u64 	%rd243, [_ZZN3cub18CUB_300001_SM_10006detail6reduce28DeviceReduceSingleTileKernelINS2_10policy_hubIN4cuda3std3__45tupleIJblEEEjN6thrust24THRUST_300001_SM_1000_NS8cuda_cub9__find_if7functorIS9_EEE10Policy1000ENSB_12zip_iteratorINS8_IJNSD_26transform_input_iterator_tIbNSB_6detail15normal_iteratorINSB_10device_ptrIcEEEENSK_10functional5actorINSP_9compositeIJNSP_16operator_adaptorINS7_8equal_toIvEEEENSQ_INSP_8argumentILj0EEEEENSQ_INSP_5valueINSB_16device_referenceIcEEEEEEEEEEEEENSB_17counting_iteratorIlNSB_11use_defaultES18_S18_EEEEEEEPS9_jSF_S9_S9_NS7_10__identityEEEvT0_T1_T2_T3_T4_T6_E12temp_storage+48];
	setp.eq.s16 	%p137, %rs227, 0;
	setp.eq.s16 	%p138, %rs228, 0;
	min.s64 	%rd244, %rd243, %rd242;
	selp.b16 	%rs229, %rs226, 1, %p138;
	selp.b16 	%rs230, %rs228, %rs229, %p137;
	and.b16  	%rs231, %rs230, 255;
	selp.b64 	%rd245, %rd242, %rd244, %p138;
	selp.b64 	%rd246, %rd243, %rd245, %p137;
	ld.shared.u8 	%rs232, [_ZZN3cub18CUB_300001_SM_10006detail6reduce28DeviceReduceSingleTileKernelINS2_10policy_hubIN4cuda3std3__45tupleIJblEEEjN6thrust24THRUST_300001_SM_1000_NS8cuda_cub9__find_if7functorIS9_EEE10Policy1000ENSB_12zip_iteratorINS8_IJNSD_26transform_input_iterator_tIbNSB_6detail15normal_iteratorINSB_10device_ptrIcEEEENSK_10functional5actorINSP_9compositeIJNSP_16operator_adaptorINS7_8equal_toIvEEEENSQ_INSP_8argumentILj0EEEEENSQ_INSP_5valueINSB_16device_referenceIcEEEEEEEEEEEEENSB_17counting_iteratorIlNSB_11use_defaultES18_S18_EEEEEEEPS9_jSF_S9_S9_NS7_10__identityEEEvT0_T1_T2_T3_T4_T6_E12temp_storage+56];
	ld.shared.u64 	%rd247, [_ZZN3cub18CUB_300001_SM_10006detail6reduce28DeviceReduceSingleTileKernelINS2_10policy_hubIN4cuda3std3__45tupleIJblEEEjN6thrust24THRUST_300001_SM_1000_NS8cuda_cub9__find_if7functorIS9_EEE10Policy1000ENSB_12zip_iteratorINS8_IJNSD_26transform_input_iterator_tIbNSB_6detail15normal_iteratorINSB_10device_ptrIcEEEENSK_10functional5actorINSP_9compositeIJNSP_16operator_adaptorINS7_8equal_toIvEEEENSQ_INSP_8argumentILj0EEEEENSQ_INSP_5valueINSB_16device_referenceIcEEEEEEEEEEEEENSB_17counting_iteratorIlNSB_11use_defaultES18_S18_EEEEEEEPS9_jSF_S9_S9_NS7_10__identityEEEvT0_T1_T2_T3_T4_T6_E12temp_storage+64];
	setp.eq.s16 	%p139, %rs231, 0;
	setp.eq.s16 	%p140, %rs232, 0;
	min.s64 	%rd248, %rd247, %rd246;
	selp.b16 	%rs233, %rs230, 1, %p140;
	selp.b16 	%rs234, %rs232, %rs233, %p139;
	and.b16  	%rs235, %rs234, 255;
	selp.b64 	%rd249, %rd246, %rd248, %p140;
	selp.b64 	%rd250, %rd247, %rd249, %p139;
	ld.shared.u8 	%rs236, [_ZZN3cub18CUB_300001_SM_10006detail6reduce28DeviceReduceSingleTileKernelINS2_10policy_hubIN4cuda3std3__45tupleIJblEEEjN6thrust24THRUST_300001_SM_1000_NS8cuda_cub9__find_if7functorIS9_EEE10Policy1000ENSB_12zip_iteratorINS8_IJNSD_26transform_input_iterator_tIbNSB_6detail15normal_iteratorINSB_10device_ptrIcEEEENSK_10functional5actorINSP_9compositeIJNSP_16operator_adaptorINS7_8equal_toIvEEEENSQ_INSP_8argumentILj0EEEEENSQ_INSP_5valueINSB_16device_referenceIcEEEEEEEEEEEEENSB_17counting_iteratorIlNSB_11use_defaultES18_S18_EEEEEEEPS9_jSF_S9_S9_NS7_10__identityEEEvT0_T1_T2_T3_T4_T6_E12temp_storage+72];
	ld.shared.u64 	%rd251, [_ZZN3cub18CUB_300001_SM_10006detail6reduce28DeviceReduceSingleTileKernelINS2_10policy_hubIN4cuda3std3__45tupleIJblEEEjN6thrust24THRUST_300001_SM_1000_NS8cuda_cub9__find_if7functorIS9_EEE10Policy1000ENSB_12zip_iteratorINS8_IJNSD_26transform_input_iterator_tIbNSB_6detail15normal_iteratorINSB_10device_ptrIcEEEENSK_10functional5actorINSP_9compositeIJNSP_16operator_adaptorINS7_8equal_toIvEEEENSQ_INSP_8argumentILj0EEEEENSQ_INSP_5valueINSB_16device_referenceIcEEEEEEEEEEEEENSB_17counting_iteratorIlNSB_11use_defaultES18_S18_EEEEEEEPS9_jSF_S9_S9_NS7_10__identityEEEvT0_T1_T2_T3_T4_T6_E12temp_storage+80];
	setp.eq.s16 	%p141, %rs235, 0;
	setp.eq.s16 	%p142, %rs236, 0;
	min.s64 	%rd252, %rd251, %rd250;
	selp.b16 	%rs237, %rs234, 1, %p142;
	selp.b16 	%rs238, %rs236, %rs237, %p141;
	and.b16  	%rs239, %rs238, 255;
	selp.b64 	%rd253, %rd250, %rd252, %p142;
	selp.b64 	%rd254, %rd251, %rd253, %p141;
	ld.shared.u8 	%rs240, [_ZZN3cub18CUB_300001_SM_10006detail6reduce28DeviceReduceSingleTileKernelINS2_10policy_hubIN4cuda3std3__45tupleIJblEEEjN6thrust24THRUST_300001_SM_1000_NS8cuda_cub9__find_if7functorIS9_EEE10Policy1000ENSB_12zip_iteratorINS8_IJNSD_26transform_input_iterator_tIbNSB_6detail15normal_iteratorINSB_10device_ptrIcEEEENSK_10functional5actorINSP_9compositeIJNSP_16operator_adaptorINS7_8equal_toIvEEEENSQ_INSP_8argumentILj0EEEEENSQ_INSP_5valueINSB_16device_referenceIcEEEEEEEEEEEEENSB_17counting_iteratorIlNSB_11use_defaultES18_S18_EEEEEEEPS9_jSF_S9_S9_NS7_10__identityEEEvT0_T1_T2_T3_T4_T6_E12temp_storage+88];
	ld.shared.u64 	%rd255, [_ZZN3cub18CUB_300001_SM_10006detail6reduce28DeviceReduceSingleTileKernelINS2_10policy_hubIN4cuda3std3__45tupleIJblEEEjN6thrust24THRUST_300001_SM_1000_NS8cuda_cub9__find_if7functorIS9_EEE10Policy1000ENSB_12zip_iteratorINS8_IJNSD_26transform_input_iterator_tIbNSB_6detail15normal_iteratorINSB_10device_ptrIcEEEENSK_10functional5actorINSP_9compositeIJNSP_16operator_adaptorINS7_8equal_toIvEEEENSQ_INSP_8argumentILj0EEEEENSQ_INSP_5valueINSB_16device_referenceIcEEEEEEEEEEEEENSB_17counting_iteratorIlNSB_11use_defaultES18_S18_EEEEEEEPS9_jSF_S9_S9_NS7_10__identityEEEvT0_T1_T2_T3_T4_T6_E12temp_storage+96];
	setp.eq.s16 	%p143, %rs239, 0;
	setp.eq.s16 	%p144, %rs240, 0;
	min.s64 	%rd256, %rd255, %rd254;
	selp.b16 	%rs241, %rs238, 1, %p144;
	selp.b16 	%rs242, %rs240, %rs241, %p143;
	and.b16  	%rs243, %rs242, 255;
	selp.b64 	%rd257, %rd254, %rd256, %p144;
	selp.b64 	%rd258, %rd255, %rd257, %p143;
	ld.shared.u8 	%rs244, [_ZZN3cub18CUB_300001_SM_10006detail6reduce28DeviceReduceSingleTileKernelINS2_10policy_hubIN4cuda3std3__45tupleIJblEEEjN6thrust24THRUST_300001_SM_1000_NS8cuda_cub9__find_if7functorIS9_EEE10Policy1000ENSB_12zip_iteratorINS8_IJNSD_26transform_input_iterator_tIbNSB_6detail15normal_iteratorINSB_10device_ptrIcEEEENSK_10functional5actorINSP_9compositeIJNSP_16operator_adaptorINS7_8equal_toIvEEEENSQ_INSP_8argumentILj0EEEEENSQ_INSP_5valueINSB_16device_referenceIcEEEEEEEEEEEEENSB_17counting_iteratorIlNSB_11use_defaultES18_S18_EEEEEEEPS9_jSF_S9_S9_NS7_10__identityEEEvT0_T1_T2_T3_T4_T6_E12temp_storage+104];
	ld.shared.u64 	%rd259, [_ZZN3cub18CUB_300001_SM_10006detail6reduce28DeviceReduceSingleTileKernelINS2_10policy_hubIN4cuda3std3__45tupleIJblEEEjN6thrust24THRUST_300001_SM_1000_NS8cuda_cub9__find_if7functorIS9_EEE10Policy1000ENSB_12zip_iteratorINS8_IJNSD_26transform_input_iterator_tIbNSB_6detail15normal_iteratorINSB_10device_ptrIcEEEENSK_10functional5actorINSP_9compositeIJNSP_16operator_adaptorINS7_8equal_toIvEEEENSQ_INSP_8argumentILj0EEEEENSQ_INSP_5valueINSB_16device_referenceIcEEEEEEEEEEEEENSB_17counting_iteratorIlNSB_11use_defaultES18_S18_EEEEEEEPS9_jSF_S9_S9_NS7_10__identityEEEvT0_T1_T2_T3_T4_T6_E12temp_storage+112];
	setp.eq.s16 	%p145, %rs243, 0;
	setp.eq.s16 	%p146, %rs244, 0;
	min.s64 	%rd260, %rd259, %rd258;
	selp.b16 	%rs245, %rs242, 1, %p146;
	selp.b16 	%rs246, %rs244, %rs245, %p145;
	and.b16  	%rs247, %rs246, 255;
	selp.b64 	%rd261, %rd258, %rd260, %p146;
	selp.b64 	%rd262, %rd259, %rd261, %p145;
	ld.shared.u8 	%rs248, [_ZZN3cub18CUB_300001_SM_10006detail6reduce28DeviceReduceSingleTileKernelINS2_10policy_hubIN4cuda3std3__45tupleIJblEEEjN6thrust24THRUST_300001_SM_1000_NS8cuda_cub9__find_if7functorIS9_EEE10Policy1000ENSB_12zip_iteratorINS8_IJNSD_26transform_input_iterator_tIbNSB_6detail15normal_iteratorINSB_10device_ptrIcEEEENSK_10functional5actorINSP_9compositeIJNSP_16operator_adaptorINS7_8equal_toIvEEEENSQ_INSP_8argumentILj0EEEEENSQ_INSP_5valueINSB_16device_referenceIcEEEEEEEEEEEEENSB_17counting_iteratorIlNSB_11use_defaultES18_S18_EEEEEEEPS9_jSF_S9_S9_NS7_10__identityEEEvT0_T1_T2_T3_T4_T6_E12temp_storage+120];
	ld.shared.u64 	%rd263, [_ZZN3cub18CUB_300001_SM_10006detail6reduce28DeviceReduceSingleTileKernelINS2_10policy_hubIN4cuda3std3__45tupleIJblEEEjN6thrust24THRUST_300001_SM_1000_NS8cuda_cub9__find_if7functorIS9_EEE10Policy1000ENSB_12zip_iteratorINS8_IJNSD_26transform_input_iterator_tIbNSB_6detail15normal_iteratorINSB_10device_ptrIcEEEENSK_10functional5actorINSP_9compositeIJNSP_16operator_adaptorINS7_8equal_toIvEEEENSQ_INSP_8argumentILj0EEEEENSQ_INSP_5valueINSB_16device_referenceIcEEEEEEEEEEEEENSB_17counting_iteratorIlNSB_11use_defaultES18_S18_EEEEEEEPS9_jSF_S9_S9_NS7_10__identityEEEvT0_T1_T2_T3_T4_T6_E12temp_storage+128];
	setp.eq.s16 	%p147, %rs247, 0;
	setp.eq.s16 	%p148, %rs248, 0;
	min.s64 	%rd264, %rd263, %rd262;
	selp.b16 	%rs249, %rs246, 1, %p148;
	selp.b16 	%rs432, %rs248, %rs249, %p147;
	selp.b64 	%rd265, %rd262, %rd264, %p148;
	selp.b64 	%rd402, %rd263, %rd265, %p147;
$L__BB4_121:
	mov.u32 	%r419, %tid.x;
	setp.ne.s32 	%p325, %r419, 0;
	@%p325 bra 	$L__BB4_123;
	setp.eq.s16 	%p326, %rs96, 0;
	and.b16  	%rs420, %rs432, 255;
	setp.eq.s16 	%p327, %rs420, 0;
	min.s64 	%rd390, %rd402, %rd118;
	selp.b16 	%rs421, %rs96, 1, %p327;
	selp.b16 	%rs422, %rs432, %rs421, %p326;
	selp.b64 	%rd391, %rd118, %rd390, %p327;
	selp.b64 	%rd392, %rd402, %rd391, %p326;
	st.global.u8 	[%rd1], %rs422;
	st.global.u64 	[%rd1+8], %rd392;
$L__BB4_123:
	ret;

}
	// .globl	_ZN3cub18CUB_300001_SM_10006detail6reduce18DeviceReduceKernelINS2_10policy_hubIN4cuda3std3__45tupleIJblEEEjN6thrust24THRUST_300001_SM_1000_NS8cuda_cub9__find_if7functorIS9_EEE10Policy1000ENSB_12zip_iteratorINS8_IJNSD_26transform_input_iterator_tIbNSB_6detail15normal_iteratorINSB_10device_ptrIcEEEENSK_10functional5actorINSP_9compositeIJNSP_16operator_adaptorINS7_8equal_toIvEEEENSQ_INSP_8argumentILj0EEEEENSQ_INSP_5valueINSB_16device_referenceIcEEEEEEEEEEEEENSB_17counting_iteratorIlNSB_11use_defaultES18_S18_EEEEEEEjSF_S9_NS7_10__identityEEEvT0_PT3_T1_NS0_13GridEvenShareIS1G_EET2_T4_
.visible .entry _ZN3cub18CUB_300001_SM_10006detail6reduce18DeviceReduceKernelINS2_10policy_hubIN4cuda3std3__45tupleIJblEEEjN6thrust24THRUST_300001_SM_1000_NS8cuda_cub9__find_if7functorIS9_EEE10Policy1000ENSB_12zip_iteratorINS8_IJNSD_26transform_input_iterator_tIbNSB_6detail15normal_iteratorINSB_10device_ptrIcEEEENSK_10functional5actorINSP_9compositeIJNSP_16operator_adaptorINS7_8equal_toIvEEEENSQ_INSP_8argumentILj0EEEEENSQ_INSP_5valueINSB_16device_referenceIcEEEEEEEEEEEEENSB_17counting_iteratorIlNSB_11use_defaultES18_S18_EEEEEEEjSF_S9_NS7_10__identityEEEvT0_PT3_T1_NS0_13GridEvenShareIS1G_EET2_T4_(
	.param .align 8 .b8 _ZN3cub18CUB_300001_SM_10006detail6reduce18DeviceReduceKernelINS2_10policy_hubIN4cuda3std3__45tupleIJblEEEjN6thrust24THRUST_300001_SM_1000_NS8cuda_cub9__find_if7functorIS9_EEE10Policy1000ENSB_12zip_iteratorINS8_IJNSD_26transform_input_iterator_tIbNSB_6detail15normal_iteratorINSB_10device_ptrIcEEEENSK_10functional5actorINSP_9compositeIJNSP_16operator_adaptorINS7_8equal_toIvEEEENSQ_INSP_8argumentILj0EEEEENSQ_INSP_5valueINSB_16device_referenceIcEEEEEEEEEEEEENSB_17counting_iteratorIlNSB_11use_defaultES18_S18_EEEEEEEjSF_S9_NS7_10__identityEEEvT0_PT3_T1_NS0_13GridEvenShareIS1G_EET2_T4__param_0[32],
	.param .u64 .ptr .align 1 _ZN3cub18CUB_300001_SM_10006detail6reduce18DeviceReduceKernelINS2_10policy_hubIN4cuda3std3__45tupleIJblEEEjN6thrust24THRUST_300001_SM_1000_NS8cuda_cub9__find_if7functorIS9_EEE10Policy1000ENSB_12zip_iteratorINS8_IJNSD_26transform_input_iterator_tIbNSB_6detail15normal_iteratorINSB_10device_ptrIcEEEENSK_10functional5actorINSP_9compositeIJNSP_16operator_adaptorINS7_8equal_toIvEEEENSQ_INSP_8argumentILj0EEEEENSQ_INSP_5valueINSB_16device_referenceIcEEEEEEEEEEEEENSB_17counting_iteratorIlNSB_11use_defaultES18_S18_EEEEEEEjSF_S9_NS7_10__identityEEEvT0_PT3_T1_NS0_13GridEvenShareIS1G_EET2_T4__param_1,
	.param .u32 _ZN3cub18CUB_300001_SM_10006detail6reduce18DeviceReduceKernelINS2_10policy_hubIN4cuda3std3__45tupleIJblEEEjN6thrust24THRUST_300001_SM_1000_NS8cuda_cub9__find_if7functorIS9_EEE10Policy1000ENSB_12zip_iteratorINS8_IJNSD_26transform_input_iterator_tIbNSB_6detail15normal_iteratorINSB_10device_ptrIcEEEENSK_10functional5actorINSP_9compositeIJNSP_16operator_adaptorINS7_8equal_toIvEEEENSQ_INSP_8argumentILj0EEEEENSQ_INSP_5valueINSB_16device_referenceIcEEEEEEEEEEEEENSB_17counting_iteratorIlNSB_11use_defaultES18_S18_EEEEEEEjSF_S9_NS7_10__identityEEEvT0_PT3_T1_NS0_13GridEvenShareIS1G_EET2_T4__param_2,
	.param .align 4 .b8 _ZN3cub18CUB_300001_SM_10006detail6reduce18DeviceReduceKernelINS2_10policy_hubIN4cuda3std3__45tupleIJblEEEjN6thrust24THRUST_300001_SM_1000_NS8cuda_cub9__find_if7functorIS9_EEE10Policy1000ENSB_12zip_iteratorINS8_IJNSD_26transform_input_iterator_tIbNSB_6detail15normal_iteratorINSB_10device_ptrIcEEEENSK_10functional5actorINSP_9compositeIJNSP_16operator_adaptorINS7_8equal_toIvEEEENSQ_INSP_8argumentILj0EEEEENSQ_INSP_5valueINSB_16device_referenceIcEEEEEEEEEEEEENSB_17counting_iteratorIlNSB_11use_defaultES18_S18_EEEEEEEjSF_S9_NS7_10__identityEEEvT0_PT3_T1_NS0_13GridEvenShareIS1G_EET2_T4__param_3[40],
	.param .align 1 .b8 _ZN3cub18CUB_300001_SM_10006detail6reduce18DeviceReduceKernelINS2_10policy_hubIN4cuda3std3__45tupleIJblEEEjN6thrust24THRUST_300001_SM_1000_NS8cuda_cub9__find_if7functorIS9_EEE10Policy1000ENSB_12zip_iteratorINS8_IJNSD_26transform_input_iterator_tIbNSB_6detail15normal_iteratorINSB_10device_ptrIcEEEENSK_10functional5actorINSP_9compositeIJNSP_16operator_adaptorINS7_8equal_toIvEEEENSQ_INSP_8argumentILj0EEEEENSQ_INSP_5valueINSB_16device_referenceIcEEEEEEEEEEEEENSB_17counting_iteratorIlNSB_11use_defaultES18_S18_EEEEEEEjSF_S9_NS7_10__identityEEEvT0_PT3_T1_NS0_13GridEvenShareIS1G_EET2_T4__param_4[1],
	.param .align 1 .b8 _ZN3cub18CUB_300001_SM_10006detail6reduce18DeviceReduceKernelINS2_10policy_hubIN4cuda3std3__45tupleIJblEEEjN6thrust24THRUST_300001_SM_1000_NS8cuda_cub9__find_if7functorIS9_EEE10Policy1000ENSB_12zip_iteratorINS8_IJNSD_26transform_input_iterator_tIbNSB_6detail15normal_iteratorINSB_10device_ptrIcEEEENSK_10functional5actorINSP_9compositeIJNSP_16operator_adaptorINS7_8equal_toIvEEEENSQ_INSP_8argumentILj0EEEEENSQ_INSP_5valueINSB_16device_referenceIcEEEEEEEEEEEEENSB_17counting_iteratorIlNSB_11use_defaultES18_S18_EEEEEEEjSF_S9_NS7_10__identityEEEvT0_PT3_T1_NS0_13GridEvenShareIS1G_EET2_T4__param_5[1]
)
.maxntid 256
{
	.reg .pred 	%p<325>;
	.reg .b16 	%rs<457>;
	.reg .b32 	%r<478>;
	.reg .b64 	%rd<452>;
	// demoted variable
	.shared .align 8 .b8 _ZZN3cub18CUB_300001_SM_10006detail6reduce18DeviceReduceKernelINS2_10policy_hubIN4cuda3std3__45tupleIJblEEEjN6thrust24THRUST_300001_SM_1000_NS8cuda_cub9__find_if7functorIS9_EEE10Policy1000ENSB_12zip_iteratorINS8_IJNSD_26transform_input_iterator_tIbNSB_6detail15normal_iteratorINSB_10device_ptrIcEEEENSK_10functional5actorINSP_9compositeIJNSP_16operator_adaptorINS7_8equal_toIvEEEENSQ_INSP_8argumentILj0EEEEENSQ_INSP_5valueINSB_16device_referenceIcEEEEEEEEEEEEENSB_17counting_iteratorIlNSB_11use_defaultES18_S18_EEEEEEEjSF_S9_NS7_10__identityEEEvT0_PT3_T1_NS0_13GridEvenShareIS1G_EET2_T4_E12temp_storage[152];
	ld.param.u64 	%rd114, [_ZN3cub18CUB_300001_SM_10006detail6reduce18DeviceReduceKernelINS2_10policy_hubIN4cuda3std3__45tupleIJblEEEjN6thrust24THRUST_300001_SM_1000_NS8cuda_cub9__find_if7functorIS9_EEE10Policy1000ENSB_12zip_iteratorINS8_IJNSD_26transform_input_iterator_tIbNSB_6detail15normal_iteratorINSB_10device_ptrIcEEEENSK_10functional5actorINSP_9compositeIJNSP_16operator_adaptorINS7_8equal_toIvEEEENSQ_INSP_8argumentILj0EEEEENSQ_INSP_5valueINSB_16device_referenceIcEEEEEEEEEEEEENSB_17counting_iteratorIlNSB_11use_defaultES18_S18_EEEEEEEjSF_S9_NS7_10__identityEEEvT0_PT3_T1_NS0_13GridEvenShareIS1G_EET2_T4__param_0+24];
	ld.param.u64 	%rd113, [_ZN3cub18CUB_300001_SM_10006detail6reduce18DeviceReduceKernelINS2_10policy_hubIN4cuda3std3__45tupleIJblEEEjN6thrust24THRUST_300001_SM_1000_NS8cuda_cub9__find_if7functorIS9_EEE10Policy1000ENSB_12zip_iteratorINS8_IJNSD_26transform_input_iterator_tIbNSB_6detail15normal_iteratorINSB_10device_ptrIcEEEENSK_10functional5actorINSP_9compositeIJNSP_16operator_adaptorINS7_8equal_toIvEEEENSQ_INSP_8argumentILj0EEEEENSQ_INSP_5valueINSB_16device_referenceIcEEEEEEEEEEEEENSB_17counting_iteratorIlNSB_11use_defaultES18_S18_EEEEEEEjSF_S9_NS7_10__identityEEEvT0_PT3_T1_NS0_13GridEvenShareIS1G_EET2_T4__param_0+16];
	ld.param.u32 	%r1, [_ZN3cub18CUB_300001_SM_10006detail6reduce18DeviceReduceKernelINS2_10policy_hubIN4cuda3std3__45tupleIJblEEEjN6thrust24THRUST_300001_SM_1000_NS8cuda_cub9__find_if7functorIS9_EEE10Policy1000ENSB_12zip_iteratorINS8_IJNSD_26transform_input_iterator_tIbNSB_6detail15normal_iteratorINSB_10device_ptrIcEEEENSK_10functional5actorINSP_9compositeIJNSP_16operator_adaptorINS7_8equal_toIvEEEENSQ_INSP_8argumentILj0EEEEENSQ_INSP_5valueINSB_16device_referenceIcEEEEEEEEEEEEENSB_17counting_iteratorIlNSB_11use_defaultES18_S18_EEEEEEEjSF_S9_NS7_10__identityEEEvT0_PT3_T1_NS0_13GridEvenShareIS1G_EET2_T4__param_3+20];
	ld.param.u32 	%r2, [_ZN3cub18CUB_300001_SM_10006detail6reduce18DeviceReduceKernelINS2_10policy_hubIN4cuda3std3__45tupleIJblEEEjN6thrust24THRUST_300001_SM_1000_NS8cuda_cub9__find_if7functorIS9_EEE10Policy1000ENSB_12zip_iteratorINS8_IJNSD_26transform_input_iterator_tIbNSB_6detail15normal_iteratorINSB_10device_ptrIcEEEENSK_10functional5actorINSP_9compositeIJNSP_16operator_adaptorINS7_8equal_toIvEEEENSQ_INSP_8argumentILj0EEEEENSQ_INSP_5valueINSB_16device_referenceIcEEEEEEEEEEEEENSB_17counting_iteratorIlNSB_11use_defaultES18_S18_EEEEEEEjSF_S9_NS7_10__identityEEEvT0_PT3_T1_NS0_13GridEvenShareIS1G_EET2_T4__param_3+24];
	ld.param.u64 	%rd112, [_ZN3cub18CUB_300001_SM_10006detail6reduce18DeviceReduceKernelINS2_10policy_hubIN4cuda3std3__45tupleIJblEEEjN6thrust24THRUST_300001_SM_1000_NS8cuda_cub9__find_if7functorIS9_EEE10Policy1000ENSB_12zip_iteratorINS8_IJNSD_26transform_input_iterator_tIbNSB_6detail15normal_iteratorINSB_10device_ptrIcEEEENSK_10functional5actorINSP_9compositeIJNSP_16operator_adaptorINS7_8equal_toIvEEEENSQ_INSP_8argumentILj0EEEEENSQ_INSP_5valueINSB_16device_referenceIcEEEEEEEEEEEEENSB_17counting_iteratorIlNSB_11use_defaultES18_S18_EEEEEEEjSF_S9_NS7_10__identityEEEvT0_PT3_T1_NS0_13GridEvenShareIS1G_EET2_T4__param_0];
	cvta.to.global.u64 	%rd1, %rd112;
	mov.u32 	%r3, %ctaid.x;
	shl.b32 	%r4, %r2, 10;
	shl.b32 	%r5, %r3, 10;
	sub.s32 	%r6, %r1, %r5;
	setp.gt.u32 	%p1, %r6, 1023;
	@%p1 bra 	$L__BB5_78;
	mov.u32 	%r7, %tid.x;
	setp.ge.u32 	%p148, %r7, %r6;
	mov.b16 	%rs426, 0;
	mov.b64 	%rd421, 0;
	mov.u32 	%r465, %r7;
	@%p148 bra 	$L__BB5_3;
	add.s32 	%r211, %r5, %r7;
	cvt.u64.u32 	%rd267, %r211;
	cvta.to.global.u64 	%rd268, %rd113;
	add.s64 	%rd269, %rd1, %rd267;
	add.s64 	%rd421, %rd114, %rd267;
	ld.global.u8 	%rs249, [%rd269];
	ld.global.u8 	%rs250, [%rd268];
	setp.eq.s16 	%p149, %rs249, %rs250;
	selp.u16 	%rs426, 1, 0, %p149;
	add.s32 	%r465, %r7, 256;
$L__BB5_3:
	setp.ge.u32 	%p150, %r465, %r6;
	@%p150 bra 	$L__BB5_16;
	cvta.to.global.u64 	%rd271, %rd113;
	ld.global.u8 	%rs3, [%rd271];
	not.b32 	%r212, %r465;
	add.s32 	%r10, %r1, %r212;
	sub.s32 	%r213, %r10, %r5;
	shr.u32 	%r214, %r213, 8;
	add.s32 	%r11, %r214, 1;
	and.b32  	%r12, %r11, 7;
	setp.lt.u32 	%p151, %r213, 1792;
	@%p151 bra 	$L__BB5_8;
	add.s32 	%r464, %r465, 1024;
	add.s32 	%r463, %r465, %r5;
	and.b32  	%r215, %r11, 33554424;
	neg.s32 	%r462, %r215;
$L__BB5_6:
	.pragma "nounroll";
	cvt.u64.u32 	%rd272, %r463;
	add.s64 	%rd273, %rd1, %rd272;
	add.s64 	%rd274, %rd114, %rd272;
	ld.global.u8 	%rs252, [%rd273];
	setp.eq.s16 	%p152, %rs252, %rs3;
	selp.u16 	%rs254, 1, 0, %p152;
	and.b16  	%rs255, %rs426, 255;
	setp.ne.s16 	%p154, %rs255, 0;
	and.pred  	%p155, %p154, %p152;
	min.s64 	%rd275, %rd274, %rd421;
	setp.eq.s16 	%p156, %rs255, 0;
	selp.b64 	%rd276, %rd274, %rd421, %p156;
	selp.b16 	%rs256, %rs254, %rs426, %p156;
	selp.b64 	%rd277, %rd275, %rd276, %p155;
	selp.b16 	%rs257, 1, %rs256, %p155;
	and.b16  	%rs258, %rs257, 255;
	add.s32 	%r216, %r463, 256;
	cvt.u64.u32 	%rd278, %r216;
	add.s64 	%rd279, %rd1, %rd278;
	add.s64 	%rd280, %rd114, %rd278;
	ld.global.u8 	%rs259, [%rd279];
	setp.eq.s16 	%p157, %rs259, %rs3;
	selp.u16 	%rs260, 1, 0, %p157;
	setp.ne.s16 	%p159, %rs258, 0;
	and.pred  	%p160, %p159, %p157;
	min.s64 	%rd281, %rd280, %rd277;
	setp.eq.s16 	%p161, %rs258, 0;
	selp.b64 	%rd282, %rd280, %rd277, %p161;
	selp.b16 	%rs261, %rs260, %rs257, %p161;
	selp.b64 	%rd283, %rd281, %rd282, %p160;
	selp.b16 	%rs262, 1, %rs261, %p160;
	and.b16  	%rs263, %rs262, 255;
	add.s32 	%r217, %r463, 512;
	cvt.u64.u32 	%rd284, %r217;
	add.s64 	%rd285, %rd1, %rd284;
	add.s64 	%rd286, %rd114, %rd284;
	ld.global.u8 	%rs264, [%rd285];
	setp.eq.s16 	%p162, %rs264, %rs3;
	selp.u16 	%rs265, 1, 0, %p162;
	setp.ne.s16 	%p164, %rs263, 0;
	and.pred  	%p165, %p164, %p162;
	min.s64 	%rd287, %rd286, %rd283;
	setp.eq.s16 	%p166, %rs263, 0;
	selp.b64 	%rd288, %rd286, %rd283, %p166;
	selp.b16 	%rs266, %rs265, %rs262, %p166;
	selp.b64 	%rd289, %rd287, %rd288, %p165;
	selp.b16 	%rs267, 1, %rs266, %p165;
	and.b16  	%rs268, %rs267, 255;
	add.s32 	%r218, %r463, 768;
	cvt.u64.u32 	%rd290, %r218;
	add.s64 	%rd291, %rd1, %rd290;
	add.s64 	%rd292, %rd114, %rd290;
	ld.global.u8 	%rs269, [%rd291];
	setp.eq.s16 	%p167, %rs269, %rs3;
	selp.u16 	%rs270, 1, 0, %p167;
	setp.ne.s16 	%p169, %rs268, 0;
	and.pred  	%p170, %p169, %p167;
	min.s64 	%rd293, %rd292, %rd289;
	setp.eq.s16 	%p171, %rs268, 0;
	selp.b64 	%rd294, %rd292, %rd289, %p171;
	selp.b16 	%rs271, %rs270, %rs267, %p171;
	selp.b64 	%rd295, %rd293, %rd294, %p170;
	selp.b16 	%rs272, 1, %rs271, %p170;
	and.b16  	%rs273, %rs272, 255;
	add.s32 	%r219, %r463, 1024;
	cvt.u64.u32 	%rd296, %r219;
	add.s64 	%rd297, %rd1, %rd296;
	add.s64 	%rd298, %rd114, %rd296;
	ld.global.u8 	%rs274, [%rd297];
	setp.eq.s16 	%p172, %rs274, %rs3;
	selp.u16 	%rs275, 1, 0, %p172;
	setp.ne.s16 	%p174, %rs273, 0;
	and.pred  	%p175, %p174, %p172;
	min.s64 	%rd299, %rd298, %rd295;
	setp.eq.s16 	%p176, %rs273, 0;
	selp.b64 	%rd300, %rd298, %rd295, %p176;
	selp.b16 	%rs276, %rs275, %rs272, %p176;
	selp.b64 	%rd301, %rd299, %rd300, %p175;
	selp.b16 	%rs277, 1, %rs276, %p175;
	and.b16  	%rs278, %rs277, 255;
	add.s32 	%r220, %r463, 1280;
	cvt.u64.u32 	%rd302, %r220;
	add.s64 	%rd303, %rd1, %rd302;
	add.s64 	%rd304, %rd114, %rd302;
	ld.global.u8 	%rs279, [%rd303];
	setp.eq.s16 	%p177, %rs279, %rs3;
	selp.u16 	%rs280, 1, 0, %p177;
	setp.ne.s16 	%p179, %rs278, 0;
	and.pred  	%p180, %p179, %p177;
	min.s64 	%rd305, %rd304, %rd301;
	setp.eq.s16 	%p181, %rs278, 0;
	selp.b64 	%rd306, %rd304, %rd301, %p181;
	selp.b16 	%rs281, %rs280, %rs277, %p181;
	selp.b64 	%rd307, %rd305, %rd306, %p180;
	selp.b16 	%rs282, 1, %rs281, %p180;
	and.b16  	%rs283, %rs282, 255;
	add.s32 	%r221, %r463, 1536;
	cvt.u64.u32 	%rd308, %r221;
	add.s64 	%rd309, %rd1, %rd308;
	add.s64 	%rd310, %rd114, %rd308;
	ld.global.u8 	%rs284, [%rd309];
	setp.eq.s16 	%p182, %rs284, %rs3;
	selp.u16 	%rs285, 1, 0, %p182;
	setp.ne.s16 	%p184, %rs283, 0;
	and.pred  	%p185, %p184, %p182;
	min.s64 	%rd311, %rd310, %rd307;
	setp.eq.s16 	%p186, %rs283, 0;
	selp.b64 	%rd312, %rd310, %rd307, %p186;
	selp.b16 	%rs286, %rs285, %rs282, %p186;
	selp.b64 	%rd313, %rd311, %rd312, %p185;
	selp.b16 	%rs287, 1, %rs286, %p185;
	and.b16  	%rs288, %rs287, 255;
	add.s32 	%r222, %r463, 1792;
	cvt.u64.u32 	%rd314, %r222;
	add.s64 	%rd315, %rd1, %rd314;
	add.s64 	%rd316, %rd114, %rd314;
	ld.global.u8 	%rs289, [%rd315];
	setp.eq.s16 	%p187, %rs289, %rs3;
	selp.u16 	%rs290, 1, 0, %p187;
	setp.ne.s16 	%p189, %rs288, 0;
	and.pred  	%p190, %p189, %p187;
	min.s64 	%rd317, %rd316, %rd313;
	setp.eq.s16 	%p191, %rs288, 0;
	selp.b64 	%rd318, %rd316, %rd313, %p191;
	selp.b16 	%rs291, %rs290, %rs287, %p191;
	selp.b64 	%rd421, %rd317, %rd318, %p190;
	selp.b16 	%rs426, 1, %rs291, %p190;
	add.s32 	%r464, %r464, 2048;
	add.s32 	%r463, %r463, 2048;
	add.s32 	%r462, %r462, 8;
	setp.ne.s32 	%p192, %r462, 0;
	@%p192 bra 	$L__BB5_6;
	add.s32 	%r465, %r464, -1024;
$L__BB5_8:
	setp.eq.s32 	%p193, %r12, 0;
	@%p193 bra 	$L__BB5_16;
	setp.lt.u32 	%p194, %r12, 4;
	@%p194 bra 	$L__BB5_11;
	add.s32 	%r223, %r5, %r465;
	cvt.u64.u32 	%rd320, %r223;
	add.s64 	%rd321, %rd1, %rd320;
	add.s64 	%rd322, %rd114, %rd320;
	ld.global.u8 	%rs293, [%rd321];
	setp.eq.s16 	%p195, %rs293, %rs3;
	selp.u16 	%rs295, 1, 0, %p195;
	and.b16  	%rs296, %rs426, 255;
	setp.ne.s16 	%p197, %rs296, 0;
	and.pred  	%p198, %p197, %p195;
	min.s64 	%rd323, %rd322, %rd421;
	setp.eq.s16 	%p199, %rs296, 0;
	selp.b64 	%rd324, %rd322, %rd421, %p199;
	selp.b16 	%rs297, %rs295, %rs426, %p199;
	selp.b64 	%rd325, %rd323, %rd324, %p198;
	selp.b16 	%rs298, 1, %rs297, %p198;
	and.b16  	%rs299, %rs298, 255;
	add.s32 	%r224, %r223, 256;
	cvt.u64.u32 	%rd326, %r224;
	add.s64 	%rd327, %rd1, %rd326;
	add.s64 	%rd328, %rd114, %rd326;
	ld.global.u8 	%rs300, [%rd327];
	setp.eq.s16 	%p200, %rs300, %rs3;
	selp.u16 	%rs301, 1, 0, %p200;
	setp.ne.s16 	%p202, %rs299, 0;
	and.pred  	%p203, %p202, %p200;
	min.s64 	%rd329, %rd328, %rd325;
	setp.eq.s16 	%p204, %rs299, 0;
	selp.b64 	%rd330, %rd328, %rd325, %p204;
	selp.b16 	%rs302, %rs301, %rs298, %p204;
	selp.b64 	%rd331, %rd329, %rd330, %p203;
	selp.b16 	%rs303, 1, %rs302, %p203;
	and.b16  	%rs304, %rs303, 255;
	add.s32 	%r225, %r223, 512;
	cvt.u64.u32 	%rd332, %r225;
	add.s64 	%rd333, %rd1, %rd332;
	add.s64 	%rd334, %rd114, %rd332;
	ld.global.u8 	%rs305, [%rd333];
	setp.eq.s16 	%p205, %rs305, %rs3;
	selp.u16 	%rs306, 1, 0, %p205;
	setp.ne.s16 	%p207, %rs304, 0;
	and.pred  	%p208, %p207, %p205;
	min.s64 	%rd335, %rd334, %rd331;
	setp.eq.s16 	%p209, %rs304, 0;
	selp.b64 	%rd336, %rd334, %rd331, %p209;
	selp.b16 	%rs307, %rs306, %rs303, %p209;
	selp.b64 	%rd337, %rd335, %rd336, %p208;
	selp.b16 	%rs308, 1, %rs307, %p208;
	and.b16  	%rs309, %rs308, 255;
	add.s32 	%r226, %r223, 768;
	cvt.u64.u32 	%rd338, %r226;
	add.s64 	%rd339, %rd1, %rd338;
	add.s64 	%rd340, %rd114, %rd338;
	ld.global.u8 	%rs310, [%rd339];
	setp.eq.s16 	%p210, %rs310, %rs3;
	selp.u16 	%rs311, 1, 0, %p210;
	setp.ne.s16 	%p212, %rs309, 0;
	and.pred  	%p213, %p212, %p210;
	min.s64 	%rd341, %rd340, %rd337;
	setp.eq.s16 	%p214, %rs309, 0;
	selp.b64 	%rd342, %rd340, %rd337, %p214;
	selp.b16 	%rs312, %rs311, %rs308, %p214;
	selp.b64 	%rd421, %rd341, %rd342, %p213;
	selp.b16 	%rs426, 1, %rs312, %p213;
	add.s32 	%r465, %r465, 1024;
$L__BB5_11:
	and.b32  	%r227, %r11, 3;
	setp.eq.s32 	%p215, %r227, 0;
	@%p215 bra 	$L__BB5_16;
	setp.eq.s32 	%p216, %r227, 1;
	@%p216 bra 	$L__BB5_14;
	add.s32 	%r228, %r5, %r465;
	cvt.u64.u32 	%rd344, %r228;
	add.s64 	%rd345, %rd1, %rd344;
	add.s64 	%rd346, %rd114, %rd344;
	ld.global.u8 	%rs314, [%rd345];
	setp.eq.s16 	%p217, %rs314, %rs3;
	selp.u16 	%rs316, 1, 0, %p217;
	and.b16  	%rs317, %rs426, 255;
	setp.ne.s16 	%p219, %rs317, 0;
	and.pred  	%p220, %p219, %p217;
	min.s64 	%rd347, %rd346, %rd421;
	setp.eq.s16 	%p221, %rs317, 0;
	selp.b64 	%rd348, %rd346, %rd421, %p221;
	selp.b16 	%rs318, %rs316, %rs426, %p221;
	selp.b64 	%rd349, %rd347, %rd348, %p220;
	selp.b16 	%rs319, 1, %rs318, %p220;
	and.b16  	%rs320, %rs319, 255;
	add.s32 	%r229, %r228, 256;
	cvt.u64.u32 	%rd350, %r229;
	add.s64 	%rd351, %rd1, %rd350;
	add.s64 	%rd352, %rd114, %rd350;
	ld.global.u8 	%rs321, [%rd351];
	setp.eq.s16 	%p222, %rs321, %rs3;
	selp.u16 	%rs322, 1, 0, %p222;
	setp.ne.s16 	%p224, %rs320, 0;
	and.pred  	%p225, %p224, %p222;
	min.s64 	%rd353, %rd352, %rd349;
	setp.eq.s16 	%p226, %rs320, 0;
	selp.b64 	%rd354, %rd352, %rd349, %p226;
	selp.b16 	%rs323, %rs322, %rs319, %p226;
	selp.b64 	%rd421, %rd353, %rd354, %p225;
	selp.b16 	%rs426, 1, %rs323, %p225;
	add.s32 	%r465, %r465, 512;
$L__BB5_14:
	and.b32  	%r230, %r10, 256;
	setp.ne.s32 	%p227, %r230, 0;
	@%p227 bra 	$L__BB5_16;
	add.s32 	%r231, %r5, %r465;
	cvt.u64.u32 	%rd355, %r231;
	add.s64 	%rd356, %rd1, %rd355;
	add.s64 	%rd357, %rd114, %rd355;
	ld.global.u8 	%rs324, [%rd356];
	setp.eq.s16 	%p228, %rs324, %rs3;
	selp.u16 	%rs326, 1, 0, %p228;
	and.b16  	%rs327, %rs426, 255;
	setp.ne.s16 	%p230, %rs327, 0;
	and.pred  	%p231, %p230, %p228;
	min.s64 	%rd358, %rd357, %rd421;
	setp.eq.s16 	%p232, %rs327, 0;
	selp.b64 	%rd359, %rd357, %rd421, %p232;
	selp.b16 	%rs328, %rs326, %rs426, %p232;
	selp.b64 	%rd421, %rd358, %rd359, %p231;
	selp.b16 	%rs426, 1, %rs328, %p231;
$L__BB5_16:
	setp.lt.u32 	%p233, %r6, 256;
	@%p233 bra 	$L__BB5_41;
	// begin inline asm
	mov.u32 %r350, %laneid;
	// end inline asm
	cvt.u32.u16 	%r371, %rs426;
	and.b32  	%r352, %r371, 255;
	mov.b32 	%r368, 1;
	mov.b32 	%r369, 31;
	mov.b32 	%r370, -1;
	// begin inline asm
	shfl.sync.down.b32 %r351, %r352, %r368, %r369, %r370;
	// end inline asm
	// begin inline asm
	shfl.sync.down.b32 %r356, %r357, %r368, %r369, %r370;
	// end inline asm
	mov.b64 	{%r362, %r367}, %rd421;
	// begin inline asm
	shfl.sync.down.b32 %r361, %r362, %r368, %r369, %r370;
	// end inline asm
	// begin inline asm
	shfl.sync.down.b32 %r366, %r367, %r368, %r369, %r370;
	// end inline asm
	mov.b64 	%rd20, {%r361, %r366};
	cvt.u16.u32 	%rs16, %r351;
	setp.gt.s32 	%p283, %r350, 30;
	@%p283 bra 	$L__BB5_21;
	and.b16  	%rs370, %rs426, 255;
	setp.eq.s16 	%p284, %rs370, 0;
	and.b16  	%rs371, %rs16, 255;
	setp.eq.s16 	%p285, %rs371, 0;
	or.pred  	%p286, %p284, %p285;
	@%p286 bra 	$L__BB5_20;
	min.s64 	%rd421, %rd20, %rd421;
	mov.b16 	%rs426, 1;
	bra.uni 	$L__BB5_21;
$L__BB5_20:
	setp.eq.s16 	%p287, %rs370, 0;
	selp.b64 	%rd421, %rd20, %rd421, %p287;
	selp.b16 	%rs426, %rs16, %rs426, %p287;
$L__BB5_21:
	cvt.u32.u16 	%r392, %rs426;
	and.b32  	%r373, %r392, 255;
	mov.b32 	%r389, 2;
	mov.b32 	%r390, 31;
	mov.b32 	%r391, -1;
	// begin inline asm
	shfl.sync.down.b32 %r372, %r373, %r389, %r390, %r391;
	// end inline asm
	// begin inline asm
	shfl.sync.down.b32 %r377, %r378, %r389, %r390, %r391;
	// end inline asm
	mov.b64 	{%r383, %r388}, %rd421;
	// begin inline asm
	shfl.sync.down.b32 %r382, %r383, %r389, %r390, %r391;
	// end inline asm
	// begin inline asm
	shfl.sync.down.b32 %r387, %r388, %r389, %r390, %r391;
	// end inline asm
	mov.b64 	%rd24, {%r382, %r387};
	cvt.u16.u32 	%rs19, %r372;
	setp.gt.s32 	%p288, %r350, 29;
	@%p288 bra 	$L__BB5_25;
	and.b16  	%rs374, %rs426, 255;
	setp.eq.s16 	%p289, %rs374, 0;
	and.b16  	%rs375, %rs19, 255;
	setp.eq.s16 	%p290, %rs375, 0;
	or.pred  	%p291, %p289, %p290;
	@%p291 bra 	$L__BB5_24;
	min.s64 	%rd421, %rd24, %rd421;
	mov.b16 	%rs426, 1;
	bra.uni 	$L__BB5_25;
$L__BB5_24:
	setp.eq.s16 	%p292, %rs374, 0;
	selp.b64 	%rd421, %rd24, %rd421, %p292;
	selp.b16 	%rs426, %rs19, %rs426, %p292;
$L__BB5_25:
	cvt.u32.u16 	%r413, %rs426;
	and.b32  	%r394, %r413, 255;
	mov.b32 	%r410, 4;
	mov.b32 	%r411, 31;
	mov.b32 	%r412, -1;
	// begin inline asm
	shfl.sync.down.b32 %r393, %r394, %r410, %r411, %r412;
	// end inline asm
	// begin inline asm
	shfl.sync.down.b32 %r398, %r399, %r410, %r411, %r412;
	// end inline asm
	mov.b64 	{%r404, %r409}, %rd421;
	// begin inline asm
	shfl.sync.down.b32 %r403, %r404, %r410, %r411, %r412;
	// end inline asm
	// begin inline asm
	shfl.sync.down.b32 %r408, %r409, %r410, %r411, %r412;
	// end inline asm
	mov.b64 	%rd28, {%r403, %r408};
	cvt.u16.u32 	%rs22, %r393;
	setp.gt.s32 	%p293, %r350, 27;
	@%p293 bra 	$L__BB5_29;
	and.b16  	%rs378, %rs426, 255;
	setp.eq.s16 	%p294, %rs378, 0;
	and.b16  	%rs379, %rs22, 255;
	setp.eq.s16 	%p295, %rs379, 0;
	or.pred  	%p296, %p294, %p295;
	@%p296 bra 	$L__BB5_28;
	min.s64 	%rd421, %rd28, %rd421;
	mov.b16 	%rs426, 1;
	bra.uni 	$L__BB5_29;
$L__BB5_28:
	setp.eq.s16 	%p297, %rs378, 0;
	selp.b64 	%rd421, %rd28, %rd421, %p297;
	selp.b16 	%rs426, %rs22, %rs426, %p297;
$L__BB5_29:
	cvt.u32.u16 	%r434, %rs426;
	and.b32  	%r415, %r434, 255;
	mov.b32 	%r431, 8;
	mov.b32 	%r432, 31;
	mov.b32 	%r433, -1;
	// begin inline asm
	shfl.sync.down.b32 %r414, %r415, %r431, %r432, %r433;
	// end inline asm
	// begin inline asm
	shfl.sync.down.b32 %r419, %r420, %r431, %r432, %r433;
	// end inline asm
	mov.b64 	{%r425, %r430}, %rd421;
	// begin inline asm
	shfl.sync.down.b32 %r424, %r425, %r431, %r432, %r433;
	// end inline asm
	// begin inline asm
	shfl.sync.down.b32 %r429, %r430, %r431, %r432, %r433;
	// end inline asm
	mov.b64 	%rd32, {%r424, %r429};
	cvt.u16.u32 	%rs25, %r414;
	setp.gt.s32 	%p298, %r350, 23;
	@%p298 bra 	$L__BB5_33;
	and.b16  	%rs382, %rs426, 255;
	setp.eq.s16 	%p299, %rs382, 0;
	and.b16  	%rs383, %rs25, 255;
	setp.eq.s16 	%p300, %rs383, 0;
	or.pred  	%p301, %p299, %p300;
	@%p301 bra 	$L__BB5_32;
	min.s64 	%rd421, %rd32, %rd421;
	mov.b16 	%rs426, 1;
	bra.uni 	$L__BB5_33;
$L__BB5_32:
	setp.eq.s16 	%p302, %rs382, 0;
	selp.b64 	%rd421, %rd32, %rd421, %p302;
	selp.b16 	%rs426, %rs25, %rs426, %p302;
$L__BB5_33:
	cvt.u32.u16 	%r455, %rs426;
	and.b32  	%r436, %r455, 255;
	mov.b32 	%r452, 16;
	mov.b32 	%r453, 31;
	mov.b32 	%r454, -1;
	// begin inline asm
	shfl.sync.down.b32 %r435, %r436, %r452, %r453, %r454;
	// end inline asm
	// begin inline asm
	shfl.sync.down.b32 %r440, %r441, %r452, %r453, %r454;
	// end inline asm
	mov.b64 	{%r446, %r451}, %rd421;
	// begin inline asm
	shfl.sync.down.b32 %r445, %r446, %r452, %r453, %r454;
	// end inline asm
	// begin inline asm
	shfl.sync.down.b32 %r450, %r451, %r452, %r453, %r454;
	// end inline asm
	mov.b64 	%rd36, {%r445, %r450};
	cvt.u16.u32 	%rs28, %r435;
	setp.gt.s32 	%p303, %r350, 15;
	@%p303 bra 	$L__BB5_37;
	and.b16  	%rs386, %rs426, 255;
	setp.eq.s16 	%p304, %rs386, 0;
	and.b16  	%rs387, %rs28, 255;
	setp.eq.s16 	%p305, %rs387, 0;
	or.pred  	%p306, %p304, %p305;
	@%p306 bra 	$L__BB5_36;
	min.s64 	%rd421, %rd36, %rd421;
	mov.b16 	%rs426, 1;
	bra.uni 	$L__BB5_37;
$L__BB5_36:
	setp.eq.s16 	%p307, %rs386, 0;
	selp.b64 	%rd421, %rd36, %rd421, %p307;
	selp.b16 	%rs426, %rs28, %rs426, %p307;
$L__BB5_37:
	setp.ne.s32 	%p308, %r350, 0;
	@%p308 bra 	$L__BB5_39;
	shr.u32 	%r456, %r7, 1;
	and.b32  	%r457, %r456, 496;
	mov.u32 	%r458, _ZZN3cub18CUB_300001_SM_10006detail6reduce18DeviceReduceKernelINS2_10policy_hubIN4cuda3std3__45tupleIJblEEEjN6thrust24THRUST_300001_SM_1000_NS8cuda_cub9__find_if7functorIS9_EEE10Policy1000ENSB_12zip_iteratorINS8_IJNSD_26transform_input_iterator_tIbNSB_6detail15normal_iteratorINSB_10device_ptrIcEEEENSK_10functional5actorINSP_9compositeIJNSP_16operator_adaptorINS7_8equal_toIvEEEENSQ_INSP_8argumentILj0EEEEENSQ_INSP_5valueINSB_16device_referenceIcEEEEEEEEEEEEENSB_17counting_iteratorIlNSB_11use_defaultES18_S18_EEEEEEEjSF_S9_NS7_10__identityEEEvT0_PT3_T1_NS0_13GridEvenShareIS1G_EET2_T4_E12temp_storage;
	add.s32 	%r459, %r458, %r457;
	st.shared.u8 	[%r459+8], %rs426;
	st.shared.u64 	[%r459+16], %rd421;
$L__BB5_39:
	bar.sync 	0;
	setp.ne.s32 	%p309, %r7, 0;
	@%p309 bra 	$L__BB5_119;
	ld.shared.u8 	%rs390, [_ZZN3cub18CUB_300001_SM_10006detail6reduce18DeviceReduceKernelINS2_10policy_hubIN4cuda3std3__45tupleIJblEEEjN6thrust24THRUST_300001_SM_1000_NS8cuda_cub9__find_if7functorIS9_EEE10Policy1000ENSB_12zip_iteratorINS8_IJNSD_26transform_input_iterator_tIbNSB_6detail15normal_iteratorINSB_10device_ptrIcEEEENSK_10functional5actorINSP_9compositeIJNSP_16operator_adaptorINS7_8equal_toIvEEEENSQ_INSP_8argumentILj0EEEEENSQ_INSP_5valueINSB_16device_referenceIcEEEEEEEEEEEEENSB_17counting_iteratorIlNSB_11use_defaultES18_S18_EEEEEEEjSF_S9_NS7_10__identityEEEvT0_PT3_T1_NS0_13GridEvenShareIS1G_EET2_T4_E12temp_storage+24];
	ld.shared.u64 	%rd381, [_ZZN3cub18CUB_300001_SM_10006detail6reduce18DeviceReduceKernelINS2_10policy_hubIN4cuda3std3__45tupleIJblEEEjN6thrust24THRUST_300001_SM_1000_NS8cuda_cub9__find_if7functorIS9_EEE10Policy1000ENSB_12zip_iteratorINS8_IJNSD_26transform_input_iterator_tIbNSB_6detail15normal_iteratorINSB_10device_ptrIcEEEENSK_10functional5actorINSP_9compositeIJNSP_16operator_adaptorINS7_8equal_toIvEEEENSQ_INSP_8argumentILj0EEEEENSQ_INSP_5valueINSB_16device_referenceIcEEEEEEEEEEEEENSB_17counting_iteratorIlNSB_11use_defaultES18_S18_EEEEEEEjSF_S9_NS7_10__identityEEEvT0_PT3_T1_NS0_13GridEvenShareIS1G_EET2_T4_E12temp_storage+32];
	and.b16  	%rs391, %rs426, 255;
	setp.eq.s16 	%p310, %rs391, 0;
	setp.eq.s16 	%p311, %rs390, 0;
	min.s64 	%rd382, %rd381, %rd421;
	selp.b16 	%rs392, %rs426, 1, %p311;
	selp.b16 	%rs393, %rs390, %rs392, %p310;
	and.b16  	%rs394, %rs393, 255;
	selp.b64 	%rd383, %rd421, %rd382, %p311;
	selp.b64 	%rd384, %rd381, %rd383, %p310;
	ld.shared.u8 	%rs395, [_ZZN3cub18CUB_300001_SM_10006detail6reduce18DeviceReduceKernelINS2_10policy_hubIN4cuda3std3__45tupleIJblEEEjN6thrust24THRUST_300001_SM_1000_NS8cuda_cub9__find_if7functorIS9_EEE10Policy1000ENSB_12zip_iteratorINS8_IJNSD_26transform_input_iterator_tIbNSB_6detail15normal_iteratorINSB_10device_ptrIcEEEENSK_10functional5actorINSP_9compositeIJNSP_16operator_adaptorINS7_8equal_toIvEEEENSQ_INSP_8argumentILj0EEEEENSQ_INSP_5valueINSB_16device_referenceIcEEEEEEEEEEEEENSB_17counting_iteratorIlNSB_11use_defaultES18_S18_EEEEEEEjSF_S9_NS7_10__identityEEEvT0_PT3_T1_NS0_13GridEvenShareIS1G_EET2_T4_E12temp_storage+40];
	ld.shared.u64 	%rd385, [_ZZN3cub18CUB_300001_SM_10006detail6reduce18DeviceReduceKernelINS2_10policy_hubIN4cuda3std3__45tupleIJblEEEjN6thrust24THRUST_300001_SM_1000_NS8cuda_cub9__find_if7functorIS9_EEE10Policy1000ENSB_12zip_iteratorINS8_IJNSD_26transform_input_iterator_tIbNSB_6detail15normal_iteratorINSB_10device_ptrIcEEEENSK_10functional5actorINSP_9compositeIJNSP_16operator_adaptorINS7_8equal_toIvEEEENSQ_INSP_8argumentILj0EEEEENSQ_INSP_5valueINSB_16device_referenceIcEEEEEEEEEEEEENSB_17counting_iteratorIlNSB_11use_defaultES18_S18_EEEEEEEjSF_S9_NS7_10__identityEEEvT0_PT3_T1_NS0_13GridEvenShareIS1G_EET2_T4_E12temp_storage+48];
	setp.eq.s16 	%p312, %rs394, 0;
	setp.eq.s16 	%p313, %rs395, 0;
	min.s64 	%rd386, %rd385, %rd384;
	selp.b16 	%rs396, %rs393, 1, %p313;
	selp.b16 	%rs397, %rs395, %rs396, %p312;
	and.b16  	%rs398, %rs397, 255;
	selp.b64 	%rd387, %rd384, %rd386, %p313;
	selp.b64 	%rd388, %rd385, %rd387, %p312;
	ld.shared.u8 	%rs399, [_ZZN3cub18CUB_300001_SM_10006detail6reduce18DeviceReduceKernelINS2_10policy_hubIN4cuda3std3__45tupleIJblEEEjN6thrust24THRUST_300001_SM_1000_NS8cuda_cub9__find_if7functorIS9_EEE10Policy1000ENSB_12zip_iteratorINS8_IJNSD_26transform_input_iterator_tIbNSB_6detail15normal_iteratorINSB_10device_ptrIcEEEENSK_10functional5actorINSP_9compositeIJNSP_16operator_adaptorINS7_8equal_toIvEEEENSQ_INSP_8argumentILj0EEEEENSQ_INSP_5valueINSB_16device_referenceIcEEEEEEEEEEEEENSB_17counting_iteratorIlNSB_11use_defaultES18_S18_EEEEEEEjSF_S9_NS7_10__identityEEEvT0_PT3_T1_NS0_13GridEvenShareIS1G_EET2_T4_E12temp_storage+56];
	ld.shared.u64 	%rd389, [_ZZN3cub18CUB_300001_SM_10006detail6reduce18DeviceReduceKernelINS2_10policy_hubIN4cuda3std3__45tupleIJblEEEjN6thrust24THRUST_300001_SM_1000_NS8cuda_cub9__find_if7functorIS9_EEE10Policy1000ENSB_12zip_iteratorINS8_IJNSD_26transform_input_iterator_tIbNSB_6detail15normal_iteratorINSB_10device_ptrIcEEEENSK_10functional5actorINSP_9compositeIJNSP_16operator_adaptorINS7_8equal_toIvEEEENSQ_INSP_8argumentILj0EEEEENSQ_INSP_5valueINSB_16device_referenceIcEEEEEEEEEEEEENSB_17counting_iteratorIlNSB_11use_defaultES18_S18_EEEEEEEjSF_S9_NS7_10__identityEEEvT0_PT3_T1_NS0_13GridEvenShareIS1G_EET2_T4_E12temp_storage+64];
	setp.eq.s16 	%p314, %rs398, 0;
	setp.eq.s16 	%p315, %rs399, 0;
	min.s64 	%rd390, %rd389, %rd388;
	selp.b16 	%rs400, %rs397, 1, %p315;
	selp.b16 	%rs401, %rs399, %rs400, %p314;
	and.b16  	%rs402, %rs401, 255;
	selp.b64 	%rd391, %rd388, %rd390, %p315;
	selp.b64 	%rd392, %rd389, %rd391, %p314;
	ld.shared.u8 	%rs403, [_ZZN3cub18CUB_300001_SM_10006detail6reduce18DeviceReduceKernelINS2_10policy_hubIN4cuda3std3__45tupleIJblEEEjN6thrust24THRUST_300001_SM_1000_NS8cuda_cub9__find_if7functorIS9_EEE10Policy1000ENSB_12zip_iteratorINS8_IJNSD_26transform_input_iterator_tIbNSB_6detail15normal_iteratorINSB_10device_ptrIcEEEENSK_10functional5actorINSP_9compositeIJNSP_16operator_adaptorINS7_8equal_toIvEEEENSQ_INSP_8argumentILj0EEEEENSQ_INSP_5valueINSB_16device_referenceIcEEEEEEEEEEEEENSB_17counting_iteratorIlNSB_11use_defaultES18_S18_EEEEEEEjSF_S9_NS7_10__identityEEEvT0_PT3_T1_NS0_13GridEvenShareIS1G_EET2_T4_E12temp_storage+72];
	ld.shared.u64 	%rd393, [_ZZN3cub18CUB_300001_SM_10006detail6reduce18DeviceReduceKernelINS2_10policy_hubIN4cuda3std3__45tupleIJblEEEjN6thrust24THRUST_300001_SM_1000_NS8cuda_cub9__find_if7functorIS9_EEE10Policy1000ENSB_12zip_iteratorINS8_IJNSD_26transform_input_iterator_tIbNSB_6detail15normal_iteratorINSB_10device_ptrIcEEEENSK_10functional5actorINSP_9compositeIJNSP_16operator_adaptorINS7_8equal_toIvEEEENSQ_INSP_8argumentILj0EEEEENSQ_INSP_5valueINSB_16device_referenceIcEEEEEEEEEEEEENSB_17counting_iteratorIlNSB_11use_defaultES18_S18_EEEEEEEjSF_S9_NS7_10__identityEEEvT0_PT3_T1_NS0_13GridEvenShareIS1G_EET2_T4_E12temp_storage+80];
	setp.eq.s16 	%p316, %rs402, 0;
	setp.eq.s16 	%p317, %rs403, 0;
	min.s64 	%rd394, %rd393, %rd392;
	selp.b16 	%rs404, %rs401, 1, %p317;
	selp.b16 	%rs405, %rs403, %rs404, %p316;
	and.b16  	%rs406, %rs405, 255;
	selp.b64 	%rd395, %rd392, %rd394, %p317;
	selp.b64 	%rd396, %rd393, %rd395, %p316;
	ld.shared.u8 	%rs407, [_ZZN3cub18CUB_300001_SM_10006detail6reduce18DeviceReduceKernelINS2_10policy_hubIN4cuda3std3__45tupleIJblEEEjN6thrust24THRUST_300001_SM_1000_NS8cuda_cub9__find_if7functorIS9_EEE10Policy1000ENSB_12zip_iteratorINS8_IJNSD_26transform_input_iterator_tIbNSB_6detail15normal_iteratorINSB_10device_ptrIcEEEENSK_10functional5actorINSP_9compositeIJNSP_16operator_adaptorINS7_8equal_toIvEEEENSQ_INSP_8argumentILj0EEEEENSQ_INSP_5valueINSB_16device_referenceIcEEEEEEEEEEEEENSB_17counting_iteratorIlNSB_11use_defaultES18_S18_EEEEEEEjSF_S9_NS7_10__identityEEEvT0_PT3_T1_NS0_13GridEvenShareIS1G_EET2_T4_E12temp_storage+88];
	ld.shared.u64 	%rd397, [_ZZN3cub18CUB_300001_SM_10006detail6reduce18DeviceReduceKernelINS2_10policy_hubIN4cuda3std3__45tupleIJblEEEjN6thrust24THRUST_300001_SM_1000_NS8cuda_cub9__find_if7functorIS9_EEE10Policy1000ENSB_12zip_iteratorINS8_IJNSD_26transform_input_iterator_tIbNSB_6detail15normal_iteratorINSB_10device_ptrIcEEEENSK_10functional5actorINSP_9compositeIJNSP_16operator_adaptorINS7_8equal_toIvEEEENSQ_INSP_8argumentILj0EEEEENSQ_INSP_5valueINSB_16device_referenceIcEEEEEEEEEEEEENSB_17counting_iteratorIlNSB_11use_defaultES18_S18_EEEEEEEjSF_S9_NS7_10__identityEEEvT0_PT3_T1_NS0_13GridEvenShareIS1G_EET2_T4_E12temp_storage+96];
	setp.eq.s16 	%p318, %rs406, 0;
	setp.eq.s16 	%p319, %rs407, 0;
	min.s64 	%rd398, %rd397, %rd396;
	selp.b16 	%rs408, %rs405, 1, %p319;
	selp.b16 	%rs409, %rs407, %rs408, %p318;
	and.b16  	%rs410, %rs409, 255;
	selp.b64 	%rd399, %rd396, %rd398, %p319;
	selp.b64 	%rd400, %rd397, %rd399, %p318;
	ld.shared.u8 	%rs411, [_ZZN3cub18CUB_300001_SM_10006detail6reduce18DeviceReduceKernelINS2_10policy_hubIN4cuda3std3__45tupleIJblEEEjN6thrust24THRUST_300001_SM_1000_NS8cuda_cub9__find_if7functorIS9_EEE10Policy1000ENSB_12zip_iteratorINS8_IJNSD_26transform_input_iterator_tIbNSB_6detail15normal_iteratorINSB_10device_ptrIcEEEENSK_10functional5actorINSP_9compositeIJNSP_16operator_adaptorINS7_8equal_toIvEEEENSQ_INSP_8argumentILj0EEEEENSQ_INSP_5valueINSB_16device_referenceIcEEEEEEEEEEEEENSB_17counting_iteratorIlNSB_11use_defaultES18_S18_EEEEEEEjSF_S9_NS7_10__identityEEEvT0_PT3_T1_NS0_13GridEvenShareIS1G_EET2_T4_E12temp_storage+104];
	ld.shared.u64 	%rd401, [_ZZN3cub18CUB_300001_SM_10006detail6reduce18DeviceReduceKernelINS2_10policy_hubIN4cuda3std3__45tupleIJblEEEjN6thrust24THRUST_300001_SM_1000_NS8cuda_cub9__find_if7functorIS9_EEE10Policy1000ENSB_12zip_iteratorINS8_IJNSD_26transform_input_iterator_tIbNSB_6detail15normal_iteratorINSB_10device_ptrIcEEEENSK_10functional5actorINSP_9compositeIJNSP_16operator_adaptorINS7_8equal_toIvEEEENSQ_INSP_8argumentILj0EEEEENSQ_INSP_5valueINSB_16device_referenceIcEEEEEEEEEEEEENSB_17counting_iteratorIlNSB_11use_defaultES18_S18_EEEEEEEjSF_S9_NS7_10__identityEEEvT0_PT3_T1_NS0_13GridEvenShareIS1G_EET2_T4_E12temp_storage+112];
	setp.eq.s16 	%p320, %rs410, 0;
	setp.eq.s16 	%p321, %rs411, 0;
	min.s64 	%rd402, %rd401, %rd400;
	selp.b16 	%rs412, %rs409, 1, %p321;
	selp.b16 	%rs413, %rs411, %rs412, %p320;
	and.b16  	%rs414, %rs413, 255;
	selp.b64 	%rd403, %rd400, %rd402, %p321;
	selp.b64 	%rd404, %rd401, %rd403, %p320;
	ld.shared.u8 	%rs415, [_ZZN3cub18CUB_300001_SM_10006detail6reduce18DeviceReduceKernelINS2_10policy_hubIN4cuda3std3__45tupleIJblEEEjN6thrust24THRUST_300001_SM_1000_NS8cuda_cub9__find_if7functorIS9_EEE10Policy1000ENSB_12zip_iteratorINS8_IJNSD_26transform_input_iterator_tIbNSB_6detail15normal_iteratorINSB_10device_ptrIcEEEENSK_10functional5actorINSP_9compositeIJNSP_16operator_adaptorINS7_8equal_toIvEEEENSQ_INSP_8argumentILj0EEEEENSQ_INSP_5valueINSB_16device_referenceIcEEEEEEEEEEEEENSB_17counting_iteratorIlNSB_11use_defaultES18_S18_EEEEEEEjSF_S9_NS7_10__identityEEEvT0_PT3_T1_NS0_13GridEvenShareIS1G_EET2_T4_E12temp_storage+120];
	ld.shared.u64 	%rd405, [_ZZN3cub18CUB_300001_SM_10006detail6reduce18DeviceReduceKernelINS2_10policy_hubIN4cuda3std3__45tupleIJblEEEjN6thrust24THRUST_300001_SM_1000_NS8cuda_cub9__find_if7functorIS9_EEE10Policy1000ENSB_12zip_iteratorINS8_IJNSD_26transform_input_iterator_tIbNSB_6detail15normal_iteratorINSB_10device_ptrIcEEEENSK_10functional5actorINSP_9compositeIJNSP_16operator_adaptorINS7_8equal_toIvEEEENSQ_INSP_8argumentILj0EEEEENSQ_INSP_5valueINSB_16device_referenceIcEEEEEEEEEEEEENSB_17counting_iteratorIlNSB_11use_defaultES18_S18_EEEEEEEjSF_S9_NS7_10__identityEEEvT0_PT3_T1_NS0_13GridEvenShareIS1G_EET2_T4_E12temp_storage+128];
	setp.eq.s16 	%p322, %rs414, 0;
	setp.eq.s16 	%p323, %rs415, 0;
	min.s64 	%rd406, %rd405, %rd404;
	selp.b16 	%rs416, %rs413, 1, %p323;
	selp.b16 	%rs426, %rs415, %rs416, %p322;
	selp.b64 	%rd407, %rd404, %rd406, %p323;
	selp.b64 	%rd421, %rd405, %rd407, %p322;
	bra.uni 	$L__BB5_119;
$L__BB5_41:
	// begin inline asm
	mov.u32 %r232, %laneid;
	// end inline asm
	and.b32  	%r253, %r7, 992;
	add.s32 	%r254, %r253, 32;
	setp.gt.u32 	%p234, %r254, %r6;
	not.b32 	%r255, %r253;
	add.s32 	%r256, %r6, %r255;
	selp.b32 	%r251, %r256, 31, %p234;
	cvt.u32.u16 	%r257, %rs426;
	and.b32  	%r234, %r257, 255;
	mov.b32 	%r250, 1;
	mov.b32 	%r252, -1;
	// begin inline asm
	shfl.sync.down.b32 %r233, %r234, %r250, %r251, %r252;
	// end inline asm
	// begin inline asm
	shfl.sync.down.b32 %r238, %r239, %r250, %r251, %r252;
	// end inline asm
	mov.b64 	{%r244, %r249}, %rd421;
	// begin inline asm
	shfl.sync.down.b32 %r243, %r244, %r250, %r251, %r252;
	// end inline asm
	// begin inline asm
	shfl.sync.down.b32 %r248, %r249, %r250, %r251, %r252;
	// end inline asm
	mov.b64 	%rd41, {%r243, %r248};
	cvt.u16.u32 	%rs32, %r233;
	setp.ge.s32 	%p235, %r232, %r251;
	@%p235 bra 	$L__BB5_45;
	and.b16  	%rs329, %rs426, 255;
	setp.eq.s16 	%p236, %rs329, 0;
	and.b16  	%rs330, %rs32, 255;
	setp.eq.s16 	%p237, %rs330, 0;
	or.pred  	%p238, %p236, %p237;
	@%p238 bra 	$L__BB5_44;
	min.s64 	%rd421, %rd41, %rd421;
	mov.b16 	%rs426, 1;
	bra.uni 	$L__BB5_45;
$L__BB5_44:
	setp.eq.s16 	%p239, %rs329, 0;
	selp.b16 	%rs426, %rs32, %rs426, %p239;
	selp.b64 	%rd421, %rd41, %rd421, %p239;
$L__BB5_45:
	cvt.u32.u16 	%r278, %rs426;
	and.b32  	%r259, %r278, 255;
	mov.b32 	%r275, 2;
	mov.b32 	%r277, -1;
	// begin inline asm
	shfl.sync.down.b32 %r258, %r259, %r275, %r251, %r277;
	// end inline asm
	// begin inline asm
	shfl.sync.down.b32 %r263, %r264, %r275, %r251, %r277;
	// end inline asm
	mov.b64 	{%r269, %r274}, %rd421;
	// begin inline asm
	shfl.sync.down.b32 %r268, %r269, %r275, %r251, %r277;
	// end inline asm
	// begin inline asm
	shfl.sync.down.b32 %r273, %r274, %r275, %r251, %r277;
	// end inline asm
	mov.b64 	%rd45, {%r268, %r273};
	cvt.u16.u32 	%rs35, %r258;
	add.s32 	%r279, %r232, 2;
	setp.gt.s32 	%p240, %r279, %r251;
	@%p240 bra 	$L__BB5_49;
	and.b16  	%rs333, %rs426, 255;
	setp.eq.s16 	%p241, %rs333, 0;
	and.b16  	%rs334, %rs35, 255;
	setp.eq.s16 	%p242, %rs334, 0;
	or.pred  	%p243, %p241, %p242;
	@%p243 bra 	$L__BB5_48;
	min.s64 	%rd421, %rd45, %rd421;
	mov.b16 	%rs426, 1;
	bra.uni 	$L__BB5_49;
$L__BB5_48:
	setp.eq.s16 	%p244, %rs333, 0;
	selp.b16 	%rs426, %rs35, %rs426, %p244;
	selp.b64 	%rd421, %rd45, %rd421, %p244;
$L__BB5_49:
	cvt.u32.u16 	%r300, %rs426;
	and.b32  	%r281, %r300, 255;
	mov.b32 	%r297, 4;
	mov.b32 	%r299, -1;
	// begin inline asm
	shfl.sync.down.b32 %r280, %r281, %r297, %r251, %r299;
	// end inline asm
	// begin inline asm
	shfl.sync.down.b32 %r285, %r286, %r297, %r251, %r299;
	// end inline asm
	mov.b64 	{%r291, %r296}, %rd421;
	// begin inline asm
	shfl.sync.down.b32 %r290, %r291, %r297, %r251, %r299;
	// end inline asm
	// begin inline asm
	shfl.sync.down.b32 %r295, %r296, %r297, %r251, %r299;
	// end inline asm
	mov.b64 	%rd49, {%r290, %r295};
	cvt.u16.u32 	%rs38, %r280;
	add.s32 	%r301, %r232, 4;
	setp.gt.s32 	%p245, %r301, %r251;
	@%p245 bra 	$L__BB5_53;
	and.b16  	%rs337, %rs426, 255;
	setp.eq.s16 	%p246, %rs337, 0;
	and.b16  	%rs338, %rs38, 255;
	setp.eq.s16 	%p247, %rs338, 0;
	or.pred  	%p248, %p246, %p247;
	@%p248 bra 	$L__BB5_52;
	min.s64 	%rd421, %rd49, %rd421;
	mov.b16 	%rs426, 1;
	bra.uni 	$L__BB5_53;
$L__BB5_52:
	setp.eq.s16 	%p249, %rs337, 0;
	selp.b16 	%rs426, %rs38, %rs426, %p249;
	selp.b64 	%rd421, %rd49, %rd421, %p249;
$L__BB5_53:
	cvt.u32.u16 	%r322, %rs426;
	and.b32  	%r303, %r322, 255;
	mov.b32 	%r319, 8;
	mov.b32 	%r321, -1;
	// begin inline asm
	shfl.sync.down.b32 %r302, %r303, %r319, %r251, %r321;
	// end inline asm
	// begin inline asm
	shfl.sync.down.b32 %r307, %r308, %r319, %r251, %r321;
	// end inline asm
	mov.b64 	{%r313, %r318}, %rd421;
	// begin inline asm
	shfl.sync.down.b32 %r312, %r313, %r319, %r251, %r321;
	// end inline asm
	// begin inline asm
	shfl.sync.down.b32 %r317, %r318, %r319, %r251, %r321;
	// end inline asm
	mov.b64 	%rd53, {%r312, %r317};
	cvt.u16.u32 	%rs41, %r302;
	add.s32 	%r323, %r232, 8;
	setp.gt.s32 	%p250, %r323, %r251;
	@%p250 bra 	$L__BB5_57;
	and.b16  	%rs341, %rs426, 255;
	setp.eq.s16 	%p251, %rs341, 0;
	and.b16  	%rs342, %rs41, 255;
	setp.eq.s16 	%p252, %rs342, 0;
	or.pred  	%p253, %p251, %p252;
	@%p253 bra 	$L__BB5_56;
	min.s64 	%rd421, %rd53, %rd421;
	mov.b16 	%rs426, 1;
	bra.uni 	$L__BB5_57;
$L__BB5_56:
	setp.eq.s16 	%p254, %rs341, 0;
	selp.b16 	%rs426, %rs41, %rs426, %p254;
	selp.b64 	%rd421, %rd53, %rd421, %p254;
$L__BB5_57:
	cvt.u32.u16 	%r344, %rs426;
	and.b32  	%r325, %r344, 255;
	mov.b32 	%r341, 16;
	mov.b32 	%r343, -1;
	// begin inline asm
	shfl.sync.down.b32 %r324, %r325, %r341, %r251, %r343;
	// end inline asm
	// begin inline asm
	shfl.sync.down.b32 %r329, %r330, %r341, %r251, %r343;
	// end inline asm
	mov.b64 	{%r335, %r340}, %rd421;
	// begin inline asm
	shfl.sync.down.b32 %r334, %r335, %r341, %r251, %r343;
	// end inline asm
	// begin inline asm
	shfl.sync.down.b32 %r339, %r340, %r341, %r251, %r343;
	// end inline asm
	mov.b64 	%rd57, {%r334, %r339};
	cvt.u16.u32 	%rs44, %r324;
	add.s32 	%r345, %r232, 16;
	setp.gt.s32 	%p255, %r345, %r251;
	@%p255 bra 	$L__BB5_61;
	and.b16  	%rs345, %rs426, 255;
	setp.eq.s16 	%p256, %rs345, 0;
	and.b16  	%rs346, %rs44, 255;
	setp.eq.s16 	%p257, %rs346, 0;
	or.pred  	%p258, %p256, %p257;
	@%p258 bra 	$L__BB5_60;
	min.s64 	%rd421, %rd57, %rd421;
	mov.b16 	%rs426, 1;
	bra.uni 	$L__BB5_61;
$L__BB5_60:
	setp.eq.s16 	%p259, %rs345, 0;
	selp.b16 	%rs426, %rs44, %rs426, %p259;
	selp.b64 	%rd421, %rd57, %rd421, %p259;
$L__BB5_61:
	setp.ne.s32 	%p260, %r232, 0;
	@%p260 bra 	$L__BB5_63;
	shr.u32 	%r346, %r7, 1;
	and.b32  	%r347, %r346, 496;
	mov.u32 	%r348, _ZZN3cub18CUB_300001_SM_10006detail6reduce18DeviceReduceKernelINS2_10policy_hubIN4cuda3std3__45tupleIJblEEEjN6thrust24THRUST_300001_SM_1000_NS8cuda_cub9__find_if7functorIS9_EEE10Policy1000ENSB_12zip_iteratorINS8_IJNSD_26transform_input_iterator_tIbNSB_6detail15normal_iteratorINSB_10device_ptrIcEEEENSK_10functional5actorINSP_9compositeIJNSP_16operator_adaptorINS7_8equal_toIvEEEENSQ_INSP_8argumentILj0EEEEENSQ_INSP_5valueINSB_16device_referenceIcEEEEEEEEEEEEENSB_17counting_iteratorIlNSB_11use_defaultES18_S18_EEEEEEEjSF_S9_NS7_10__identityEEEvT0_PT3_T1_NS0_13GridEvenShareIS1G_EET2_T4_E12temp_storage;
	add.s32 	%r349, %r348, %r347;
	st.shared.u8 	[%r349+8], %rs426;
	st.shared.u64 	[%r349+16], %rd421;
$L__BB5_63:
	bar.sync 	0;
	setp.ne.s32 	%p261, %r7, 0;
	@%p261 bra 	$L__BB5_119;
	setp.lt.u32 	%p262, %r6, 33;
	@%p262 bra 	$L__BB5_66;
	ld.shared.u8 	%rs349, [_ZZN3cub18CUB_300001_SM_10006detail6reduce18DeviceReduceKernelINS2_10policy_hubIN4cuda3std3__45tupleIJblEEEjN6thrust24THRUST_300001_SM_1000_NS8cuda_cub9__find_if7functorIS9_EEE10Policy1000ENSB_12zip_iteratorINS8_IJNSD_26transform_input_iterator_tIbNSB_6detail15normal_iteratorINSB_10device_ptrIcEEEENSK_10functional5actorINSP_9compositeIJNSP_16operator_adaptorINS7_8equal_toIvEEEENSQ_INSP_8argumentILj0EEEEENSQ_INSP_5valueINSB_16device_referenceIcEEEEEEEEEEEEENSB_17counting_iteratorIlNSB_11use_defaultES18_S18_EEEEEEEjSF_S9_NS7_10__identityEEEvT0_PT3_T1_NS0_13GridEvenShareIS1G_EET2_T4_E12temp_storage+24];
	ld.shared.u64 	%rd360, [_ZZN3cub18CUB_300001_SM_10006detail6reduce18DeviceReduceKernelINS2_10policy_hubIN4cuda3std3__45tupleIJblEEEjN6thrust24THRUST_300001_SM_1000_NS8cuda_cub9__find_if7functorIS9_EEE10Policy1000ENSB_12zip_iteratorINS8_IJNSD_26transform_input_iterator_tIbNSB_6detail15normal_iteratorINSB_10device_ptrIcEEEENSK_10functional5actorINSP_9compositeIJNSP_16operator_adaptorINS7_8equal_toIvEEEENSQ_INSP_8argumentILj0EEEEENSQ_INSP_5valueINSB_16device_referenceIcEEEEEEEEEEEEENSB_17counting_iteratorIlNSB_11use_defaultES18_S18_EEEEEEEjSF_S9_NS7_10__identityEEEvT0_PT3_T1_NS0_13GridEvenShareIS1G_EET2_T4_E12temp_storage+32];
	and.b16  	%rs350, %rs426, 255;
	setp.eq.s16 	%p263, %rs350, 0;
	setp.eq.s16 	%p264, %rs349, 0;
	min.s64 	%rd361, %rd360, %rd421;
	selp.b16 	%rs351, %rs426, 1, %p264;
	selp.b16 	%rs426, %rs349, %rs351, %p263;
	selp.b64 	%rd362, %rd421, %rd361, %p264;
	selp.b64 	%rd421, %rd360, %rd362, %p263;
$L__BB5_66:
	setp.lt.u32 	%p265, %r6, 65;
	@%p265 bra 	$L__BB5_68;
	ld.shared.u8 	%rs352, [_ZZN3cub18CUB_300001_SM_10006detail6reduce18DeviceReduceKernelINS2_10policy_hubIN4cuda3std3__45tupleIJblEEEjN6thrust24THRUST_300001_SM_1000_NS8cuda_cub9__find_if7functorIS9_EEE10Policy1000ENSB_12zip_iteratorINS8_IJNSD_26transform_input_iterator_tIbNSB_6detail15normal_iteratorINSB_10device_ptrIcEEEENSK_10functional5actorINSP_9compositeIJNSP_16operator_adaptorINS7_8equal_toIvEEEENSQ_INSP_8argumentILj0EEEEENSQ_INSP_5valueINSB_16device_referenceIcEEEEEEEEEEEEENSB_17counting_iteratorIlNSB_11use_defaultES18_S18_EEEEEEEjSF_S9_NS7_10__identityEEEvT0_PT3_T1_NS0_13GridEvenShareIS1G_EET2_T4_E12temp_storage+40];
	ld.shared.u64 	%rd363, [_ZZN3cub18CUB_300001_SM_10006detail6reduce18DeviceReduceKernelINS2_10policy_hubIN4cuda3std3__45tupleIJblEEEjN6thrust24THRUST_300001_SM_1000_NS8cuda_cub9__find_if7functorIS9_EEE10Policy1000ENSB_12zip_iteratorINS8_IJNSD_26transform_input_iterator_tIbNSB_6detail15normal_iteratorINSB_10device_ptrIcEEEENSK_10functional5actorINSP_9compositeIJNSP_16operator_adaptorINS7_8equal_toIvEEEENSQ_INSP_8argumentILj0EEEEENSQ_INSP_5valueINSB_16device_referenceIcEEEEEEEEEEEEENSB_17counting_iteratorIlNSB_11use_defaultES18_S18_EEEEEEEjSF_S9_NS7_10__identityEEEvT0_PT3_T1_NS0_13GridEvenShareIS1G_EET2_T4_E12temp_storage+48];
	and.b16  	%rs353, %rs426, 255;
	setp.eq.s16 	%p266, %rs353, 0;
	setp.eq.s16 	%p267, %rs352, 0;
	min.s64 	%rd364, %rd363, %rd421;
	selp.b16 	%rs354, %rs426, 1, %p267;
	selp.b16 	%rs426, %rs352, %rs354, %p266;
	selp.b64 	%rd365, %rd421, %rd364, %p267;
	selp.b64 	%rd421, %rd363, %rd365, %p266;
$L__BB5_68:
	setp.lt.u32 	%p268, %r6, 97;
	@%p268 bra 	$L__BB5_70;
	ld.shared.u8 	%rs355, [_ZZN3cub18CUB_300001_SM_10006detail6reduce18DeviceReduceKernelINS2_10policy_hubIN4cuda3std3__45tupleIJblEEEjN6thrust24THRUST_300001_SM_1000_NS8cuda_cub9__find_if7functorIS9_EEE10Policy1000ENSB_12zip_iteratorINS8_IJNSD_26transform_input_iterator_tIbNSB_6detail15normal_iteratorINSB_10device_ptrIcEEEENSK_10functional5actorINSP_9compositeIJNSP_16operator_adaptorINS7_8equal_toIvEEEENSQ_INSP_8argumentILj0EEEEENSQ_INSP_5valueINSB_16device_referenceIcEEEEEEEEEEEEENSB_17counting_iteratorIlNSB_11use_defaultES18_S18_EEEEEEEjSF_S9_NS7_10__identityEEEvT0_PT3_T1_NS0_13GridEvenShareIS1G_EET2_T4_E12temp_storage+56];
	ld.shared.u64 	%rd366, [_ZZN3cub18CUB_300001_SM_10006detail6reduce18DeviceReduceKernelINS2_10policy_hubIN4cuda3std3__45tupleIJblEEEjN6thrust24THRUST_300001_SM_1000_NS8cuda_cub9__find_if7functorIS9_EEE10Policy1000ENSB_12zip_iteratorINS8_IJNSD_26transform_input_iterator_tIbNSB_6detail15normal_iteratorINSB_10device_ptrIcEEEENSK_10functional5actorINSP_9compositeIJNSP_16operator_adaptorINS7_8equal_toIvEEEENSQ_INSP_8argumentILj0EEEEENSQ_INSP_5valueINSB_16device_referenceIcEEEEEEEEEEEEENSB_17counting_iteratorIlNSB_11use_defaultES18_S18_EEEEEEEjSF_S9_NS7_10__identityEEEvT0_PT3_T1_NS0_13GridEvenShareIS1G_EET2_T4_E12temp_storage+64];
	and.b16  	%rs356, %rs426, 255;
	setp.eq.s16 	%p269, %rs356, 0;
	setp.eq.s16 	%p270, %rs355, 0;
	min.s64 	%rd367, %rd366, %rd421;
	selp.b16 	%rs357, %rs426, 1, %p270;
	selp.b16 	%rs426, %rs355, %rs357, %p269;
	selp.b64 	%rd368, %rd421, %rd367, %p270;
	selp.b64 	%rd421, %rd366, %rd368, %p269;
$L__BB5_70:
	setp.lt.u32 	%p271, %r6, 129;
	@%p271 bra 	$L__BB5_72;
	ld.shared.u8 	%rs358, [_ZZN3cub18CUB_300001_SM_10006detail6reduce18DeviceReduceKernelINS2_10policy_hubIN4cuda3std3__45tupleIJblEEEjN6thrust24THRUST_300001_SM_1000_NS8cuda_cub9__find_if7functorIS9_EEE10Policy1000ENSB_12zip_iteratorINS8_IJNSD_26transform_input_iterator_tIbNSB_6detail15normal_iteratorINSB_10device_ptrIcEEEENSK_10functional5actorINSP_9compositeIJNSP_16operator_adaptorINS7_8equal_toIvEEEENSQ_INSP_8argumentILj0EEEEENSQ_INSP_5valueINSB_16device_referenceIcEEEEEEEEEEEEENSB_17counting_iteratorIlNSB_11use_defaultES18_S18_EEEEEEEjSF_S9_NS7_10__identityEEEvT0_PT3_T1_NS0_13GridEvenShareIS1G_EET2_T4_E12temp_storage+72];
	ld.shared.u64 	%rd369, [_ZZN3cub18CUB_300001_SM_10006detail6reduce18DeviceReduceKernelINS2_10policy_hubIN4cuda3std3__45tupleIJblEEEjN6thrust24THRUST_300001_SM_1000_NS8cuda_cub9__find_if7functorIS9_EEE10Policy1000ENSB_12zip_iteratorINS8_IJNSD_26transform_input_iterator_tIbNSB_6detail15normal_iteratorINSB_10device_ptrIcEEEENSK_10functional5actorINSP_9compositeIJNSP_16operator_adaptorINS7_8equal_toIvEEEENSQ_INSP_8argumentILj0EEEEENSQ_INSP_5valueINSB_16device_referenceIcEEEEEEEEEEEEENSB_17counting_iteratorIlNSB_11use_defaultES18_S18_EEEEEEEjSF_S9_NS7_10__identityEEEvT0_PT3_T1_NS0_13GridEvenShareIS1G_EET2_T4_E12temp_storage+80];
	and.b16  	%rs359, %rs426, 255;
	setp.eq.s16 	%p272, %rs359, 0;
	setp.eq.s16 	%p273, %rs358, 0;
	min.s64 	%rd370, %rd369, %rd421;
	selp.b16 	%rs360, %rs426, 1, %p273;
	selp.b16 	%rs426, %rs358, %rs360, %p272;
	selp.b64 	%rd371, %rd421, %rd370, %p273;
	selp.b64 	%rd421, %rd369, %rd371, %p272;
$L__BB5_72:
	setp.lt.u32 	%p274, %r6, 161;
	@%p274 bra 	$L__BB5_74;
	ld.shared.u8 	%rs361, [_ZZN3cub18CUB_300001_SM_10006detail6reduce18DeviceReduceKernelINS2_10policy_hubIN4cuda3std3__45tupleIJblEEEjN6thrust24THRUST_300001_SM_1000_NS8cuda_cub9__find_if7functorIS9_EEE10Policy1000ENSB_12zip_iteratorINS8_IJNSD_26transform_input_iterator_tIbNSB_6detail15normal_iteratorINSB_10device_ptrIcEEEENSK_10functional5actorINSP_9compositeIJNSP_16operator_adaptorINS7_8equal_toIvEEEENSQ_INSP_8argumentILj0EEEEENSQ_INSP_5valueINSB_16device_referenceIcEEEEEEEEEEEEENSB_17counting_iteratorIlNSB_11use_defaultES18_S18_EEEEEEEjSF_S9_NS7_10__identityEEEvT0_PT3_T1_NS0_13GridEvenShareIS1G_EET2_T4_E12temp_storage+88];
	ld.shared.u64 	%rd372, [_ZZN3cub18CUB_300001_SM_10006detail6reduce18DeviceReduceKernelINS2_10policy_hubIN4cuda3std3__45tupleIJblEEEjN6thrust24THRUST_300001_SM_1000_NS8cuda_cub9__find_if7functorIS9_EEE10Policy1000ENSB_12zip_iteratorINS8_IJNSD_26transform_input_iterator_tIbNSB_6detail15normal_iteratorINSB_10device_ptrIcEEEENSK_10functional5actorINSP_9compositeIJNSP_16operator_adaptorINS7_8equal_toIvEEEENSQ_INSP_8argumentILj0EEEEENSQ_INSP_5valueINSB_16device_referenceIcEEEEEEEEEEEEENSB_17counting_iteratorIlNSB_11use_defaultES18_S18_EEEEEEEjSF_S9_NS7_10__identityEEEvT0_PT3_T1_NS0_13GridEvenShareIS1G_EET2_T4_E12temp_storage+96];
	and.b16  	%rs362, %rs426, 255;
	setp.eq.s16 	%p275, %rs362, 0;
	setp.eq.s16 	%p276, %rs361, 0;
	min.s64 	%rd373, %rd372, %rd421;
	selp.b16 	%rs363, %rs426, 1, %p276;
	selp.b16 	%rs426, %rs361, %rs363, %p275;
	selp.b64 	%rd374, %rd421, %rd373, %p276;
	selp.b64 	%rd421, %rd372, %rd374, %p275;
$L__BB5_74:
	setp.lt.u32 	%p277, %r6, 193;
	@%p277 bra 	$L__BB5_76;
	ld.shared.u8 	%rs364, [_ZZN3cub18CUB_300001_SM_10006detail6reduce18DeviceReduceKernelINS2_10policy_hubIN4cuda3std3__45tupleIJblEEEjN6thrust24THRUST_300001_SM_1000_NS8cuda_cub9__find_if7functorIS9_EEE10Policy1000ENSB_12zip_iteratorINS8_IJNSD_26transform_input_iterator_tIbNSB_6detail15normal_iteratorINSB_10device_ptrIcEEEENSK_10functional5actorINSP_9compositeIJNSP_16operator_adaptorINS7_8equal_toIvEEEENSQ_INSP_8argumentILj0EEEEENSQ_INSP_5valueINSB_16device_referenceIcEEEEEEEEEEEEENSB_17counting_iteratorIlNSB_11use_defaultES18_S18_EEEEEEEjSF_S9_NS7_10__identityEEEvT0_PT3_T1_NS0_13GridEvenShareIS1G_EET2_T4_E12temp_storage+104];
	ld.shared.u64 	%rd375, [_ZZN3cub18CUB_300001_SM_10006detail6reduce18DeviceReduceKernelINS2_10policy_hubIN4cuda3std3__45tupleIJblEEEjN6thrust24THRUST_300001_SM_1000_NS8cuda_cub9__find_if7functorIS9_EEE10Policy1000ENSB_12zip_iteratorINS8_IJNSD_26transform_input_iterator_tIbNSB_6detail15normal_iteratorINSB_10device_ptrIcEEEENSK_10functional5actorINSP_9compositeIJNSP_16operator_adaptorINS7_8equal_toIvEEEENSQ_INSP_8argumentILj0EEEEENSQ_INSP_5valueINSB_16device_referenceIcEEEEEEEEEEEEENSB_17counting_iteratorIlNSB_11use_defaultES18_S18_EEEEEEEjSF_S9_NS7_10__identityEEEvT0_PT3_T1_NS0_13GridEvenShareIS1G_EET2_T4_E12temp_storage+112];
	and.b16  	%rs365, %rs426, 255;
	setp.eq.s16 	%p278, %rs365, 0;
	setp.eq.s16 	%p279, %rs364, 0;
	min.s64 	%rd376, %rd375, %rd421;
	selp.b16 	%rs366, %rs426, 1, %p279;
	selp.b16 	%rs426, %rs364, %rs366, %p278;
	selp.b64 	%rd377, %rd421, %rd376, %p279;
	selp.b64 	%rd421, %rd375, %rd377, %p278;
$L__BB5_76:
	setp.lt.u32 	%p280, %r6, 225;
	@%p280 bra 	$L__BB5_119;
	ld.shared.u8 	%rs367, [_ZZN3cub18CUB_300001_SM_10006detail6reduce18DeviceReduceKernelINS2_10policy_hubIN4cuda3std3__45tupleIJblEEEjN6thrust24THRUST_300001_SM_1000_NS8cuda_cub9__find_if7functorIS9_EEE10Policy1000ENSB_12zip_iteratorINS8_IJNSD_26transform_input_iterator_tIbNSB_6detail15normal_iteratorINSB_10device_ptrIcEEEENSK_10functional5actorINSP_9compositeIJNSP_16operator_adaptorINS7_8equal_toIvEEEENSQ_INSP_8argumentILj0EEEEENSQ_INSP_5valueINSB_16device_referenceIcEEEEEEEEEEEEENSB_17counting_iteratorIlNSB_11use_defaultES18_S18_EEEEEEEjSF_S9_NS7_10__identityEEEvT0_PT3_T1_NS0_13GridEvenShareIS1G_EET2_T4_E12temp_storage+120];
	ld.shared.u64 	%rd378, [_ZZN3cub18CUB_300001_SM_10006detail6reduce18DeviceReduceKernelINS2_10policy_hubIN4cuda3std3__45tupleIJblEEEjN6thrust24THRUST_300001_SM_1000_NS8cuda_cub9__find_if7functorIS9_EEE10Policy1000ENSB_12zip_iteratorINS8_IJNSD_26transform_input_iterator_tIbNSB_6detail15normal_iteratorINSB_10device_ptrIcEEEENSK_10functional5actorINSP_9compositeIJNSP_16operator_adaptorINS7_8equal_toIvEEEENSQ_INSP_8argumentILj0EEEEENSQ_INSP_5valueINSB_16device_referenceIcEEEEEEEEEEEEENSB_17counting_iteratorIlNSB_11use_defaultES18_S18_EEEEEEEjSF_S9_NS7_10__identityEEEvT0_PT3_T1_NS0_13GridEvenShareIS1G_EET2_T4_E12temp_storage+128];
	and.b16  	%rs368, %rs426, 255;
	setp.eq.s16 	%p281, %rs368, 0;
	setp.eq.s16 	%p282, %rs367, 0;
	min.s64 	%rd379, %rd378, %rd421;
	selp.b16 	%rs369, %rs426, 1, %p282;
	selp.b16 	%rs426, %rs367, %rs369, %p281;
	selp.b64 	%rd380, %rd421, %rd379, %p282;
	selp.b64 	%rd421, %rd378, %rd380, %p281;
	bra.uni 	$L__BB5_119;
$L__BB5_78:
	mov.u32 	%r31, %tid.x;
	cvt.u64.u32 	%rd116, %r5;
	cvta.to.global.u64 	%rd117, %rd113;
	add.s64 	%rd118, %rd114, %rd116;
	ld.global.u8 	%rs95, [%rd117];
	cvt.u64.u32 	%rd119, %r31;
	add.s64 	%rd120, %rd119, %rd116;
	add.s64 	%rd121, %rd1, %rd120;
	ld.global.u8 	%rs97, [%rd121];
	setp.eq.s16 	%p2, %rs97, %rs95;
	add.s32 	%r61, %r31, 256;
	cvt.u64.u32 	%rd122, %r61;
	ld.global.u8 	%rs98, [%rd121+256];
	setp.eq.s16 	%p3, %rs98, %rs95;
	add.s32 	%r62, %r31, 512;
	cvt.u64.u32 	%rd123, %r62;
	add.s64 	%rd124, %rd118, %rd123;
	ld.global.u8 	%rs101, [%rd121+512];
	setp.eq.s16 	%p4, %rs101, %rs95;
	add.s64 	%rd125, %rd124, 256;
	ld.global.u8 	%rs102, [%rd121+768];
	setp.eq.s16 	%p6, %rs102, %rs95;
	or.pred  	%p8, %p2, %p3;
	selp.b64 	%rd126, %rd119, %rd122, %p2;
	add.s64 	%rd127, %rd118, %rd126;
	min.s64 	%rd128, %rd124, %rd127;
	selp.b64 	%rd129, %rd128, %rd127, %p4;
	or.pred  	%p9, %p8, %p4;
	selp.b64 	%rd130, %rd129, %rd124, %p8;
	min.s64 	%rd131, %rd125, %rd130;
	selp.b64 	%rd132, %rd131, %rd130, %p6;
	or.pred  	%p10, %p9, %p6;
	selp.u16 	%rs426, 1, 0, %p10;
	selp.b64 	%rd421, %rd132, %rd125, %p9;
	setp.lt.u32 	%p11, %r6, %r4;
	@%p11 bra 	$L__BB5_95;
	add.s32 	%r64, %r31, %r4;
	add.s32 	%r65, %r64, %r5;
	add.s32 	%r469, %r65, 1024;
	not.b32 	%r66, %r31;
	add.s32 	%r67, %r66, %r1;
	sub.s32 	%r68, %r67, %r4;
	sub.s32 	%r468, %r68, %r5;
	mov.b32 	%r470, 0;
	mov.u32 	%r471, %r5;
$L__BB5_80:
	shl.b32 	%r38, %r2, 10;
	add.s32 	%r471, %r471, %r38;
	add.s32 	%r69, %r1, -1024;
	setp.gt.u32 	%p12, %r471, %r69;
	@%p12 bra 	$L__BB5_82;
	add.s32 	%r70, %r31, %r471;
	cvt.u64.u32 	%rd133, %r70;
	add.s64 	%rd134, %rd1, %rd133;
	add.s64 	%rd135, %rd114, %rd133;
	ld.global.u8 	%rs103, [%rd134];
	setp.eq.s16 	%p13, %rs103, %rs95;
	add.s64 	%rd136, %rd135, 256;
	ld.global.u8 	%rs105, [%rd134+256];
	setp.eq.s16 	%p14, %rs105, %rs95;
	selp.u16 	%rs106, 1, 0, %p14;
	add.s64 	%rd137, %rd135, 512;
	ld.global.u8 	%rs107, [%rd134+512];
	setp.eq.s16 	%p15, %rs107, %rs95;
	selp.u16 	%rs108, 1, 0, %p15;
	add.s64 	%rd138, %rd135, 768;
	ld.global.u8 	%rs109, [%rd134+768];
	setp.eq.s16 	%p16, %rs109, %rs95;
	selp.u16 	%rs110, 1, 0, %p16;
	and.b16  	%rs111, %rs426, 255;
	setp.eq.s16 	%p17, %rs111, 0;
	selp.u16 	%rs112, 1, 0, %p13;
	min.s64 	%rd139, %rd135, %rd421;
	selp.b16 	%rs113, 1, %rs426, %p13;
	selp.b64 	%rd140, %rd139, %rd421, %p13;
	selp.b16 	%rs114, %rs112, %rs113, %p17;
	and.b16  	%rs115, %rs114, 255;
	selp.b64 	%rd141, %rd135, %rd140, %p17;
	setp.eq.s16 	%p18, %rs115, 0;
	min.s64 	%rd142, %rd136, %rd141;
	selp.b16 	%rs116, 1, %rs114, %p14;
	selp.b64 	%rd143, %rd142, %rd141, %p14;
	selp.b16 	%rs117, %rs106, %rs116, %p18;
	and.b16  	%rs118, %rs117, 255;
	selp.b64 	%rd144, %rd136, %rd143, %p18;
	setp.eq.s16 	%p19, %rs118, 0;
	min.s64 	%rd145, %rd137, %rd144;
	selp.b16 	%rs119, 1, %rs117, %p15;
	selp.b64 	%rd146, %rd145, %rd144, %p15;
	selp.b16 	%rs120, %rs108, %rs119, %p19;
	and.b16  	%rs121, %rs120, 255;
	selp.b64 	%rd147, %rd137, %rd146, %p19;
	setp.eq.s16 	%p20, %rs121, 0;
	min.s64 	%rd148, %rd138, %rd147;
	selp.b16 	%rs122, 1, %rs120, %p16;
	selp.b64 	%rd149, %rd148, %rd147, %p16;
	selp.b16 	%rs426, %rs110, %rs122, %p20;
	selp.b64 	%rd421, %rd138, %rd149, %p20;
	sub.s32 	%r71, %r1, %r471;
	shl.b32 	%r72, %r2, 10;
	setp.lt.u32 	%p21, %r71, %r72;
	add.s32 	%r470, %r470, 1;
	add.s32 	%r469, %r469, %r72;
	sub.s32 	%r468, %r468, %r72;
	@%p21 bra 	$L__BB5_95;
	bra.uni 	$L__BB5_80;
$L__BB5_82:
	setp.le.u32 	%p22, %r1, %r471;
	sub.s32 	%r73, %r1, %r471;
	setp.ge.s32 	%p23, %r31, %r73;
	or.pred  	%p24, %p22, %p23;
	@%p24 bra 	$L__BB5_95;
	not.b32 	%r75, %r31;
	add.s32 	%r43, %r1, %r75;
	add.s32 	%r76, %r38, %r5;
	sub.s32 	%r77, %r43, %r76;
	mul.lo.s32 	%r78, %r2, %r470;
	shl.b32 	%r79, %r78, 10;
	sub.s32 	%r80, %r77, %r79;
	shr.u32 	%r81, %r80, 8;
	add.s32 	%r44, %r81, 1;
	and.b32  	%r45, %r44, 7;
	setp.lt.u32 	%p25, %r80, 1792;
	mov.u32 	%r476, %r31;
	@%p25 bra 	$L__BB5_87;
	or.b32  	%r474, %r31, 1024;
	shr.u32 	%r82, %r468, 8;
	add.s32 	%r83, %r82, 1;
	and.b32  	%r84, %r83, 33554424;
	neg.s32 	%r472, %r84;
$L__BB5_85:
	.pragma "nounroll";
	add.s32 	%r85, %r469, -1024;
	cvt.u64.u32 	%rd151, %r85;
	add.s64 	%rd152, %rd1, %rd151;
	add.s64 	%rd153, %rd114, %rd151;
	ld.global.u8 	%rs124, [%rd152];
	setp.eq.s16 	%p26, %rs124, %rs95;
	selp.u16 	%rs126, 1, 0, %p26;
	and.b16  	%rs127, %rs426, 255;
	setp.ne.s16 	%p28, %rs127, 0;
	and.pred  	%p29, %p28, %p26;
	min.s64 	%rd154, %rd153, %rd421;
	setp.eq.s16 	%p30, %rs127, 0;
	selp.b16 	%rs128, %rs126, %rs426, %p30;
	selp.b64 	%rd155, %rd153, %rd421, %p30;
	selp.b16 	%rs129, 1, %rs128, %p29;
	and.b16  	%rs130, %rs129, 255;
	selp.b64 	%rd156, %rd154, %rd155, %p29;
	add.s32 	%r86, %r469, -768;
	cvt.u64.u32 	%rd157, %r86;
	add.s64 	%rd158, %rd1, %rd157;
	add.s64 	%rd159, %rd114, %rd157;
	ld.global.u8 	%rs131, [%rd158];
	setp.eq.s16 	%p31, %rs131, %rs95;
	selp.u16 	%rs132, 1, 0, %p31;
	setp.ne.s16 	%p33, %rs130, 0;
	and.pred  	%p34, %p33, %p31;
	min.s64 	%rd160, %rd159, %rd156;
	setp.eq.s16 	%p35, %rs130, 0;
	selp.b16 	%rs133, %rs132, %rs129, %p35;
	selp.b64 	%rd161, %rd159, %rd156, %p35;
	selp.b16 	%rs134, 1, %rs133, %p34;
	and.b16  	%rs135, %rs134, 255;
	selp.b64 	%rd162, %rd160, %rd161, %p34;
	add.s32 	%r87, %r469, -512;
	cvt.u64.u32 	%rd163, %r87;
	add.s64 	%rd164, %rd1, %rd163;
	add.s64 	%rd165, %rd114, %rd163;
	ld.global.u8 	%rs136, [%rd164];
	setp.eq.s16 	%p36, %rs136, %rs95;
	selp.u16 	%rs137, 1, 0, %p36;
	setp.ne.s16 	%p38, %rs135, 0;
	and.pred  	%p39, %p38, %p36;
	min.s64 	%rd166, %rd165, %rd162;
	setp.eq.s16 	%p40, %rs135, 0;
	selp.b16 	%rs138, %rs137, %rs134, %p40;
	selp.b64 	%rd167, %rd165, %rd162, %p40;
	selp.b16 	%rs139, 1, %rs138, %p39;
	and.b16  	%rs140, %rs139, 255;
	selp.b64 	%rd168, %rd166, %rd167, %p39;
	add.s32 	%r88, %r469, 768;
	add.s32 	%r89, %r469, -256;
	cvt.u64.u32 	%rd169, %r89;
	add.s64 	%rd170, %rd1, %rd169;
	add.s64 	%rd171, %rd114, %rd169;
	ld.global.u8 	%rs141, [%rd170];
	setp.eq.s16 	%p41, %rs141, %rs95;
	selp.u16 	%rs142, 1, 0, %p41;
	setp.ne.s16 	%p43, %rs140, 0;
	and.pred  	%p44, %p43, %p41;
	min.s64 	%rd172, %rd171, %rd168;
	setp.eq.s16 	%p45, %rs140, 0;
	selp.b16 	%rs143, %rs142, %rs139, %p45;
	selp.b64 	%rd173, %rd171, %rd168, %p45;
	selp.b16 	%rs144, 1, %rs143, %p44;
	and.b16  	%rs145, %rs144, 255;
	selp.b64 	%rd174, %rd172, %rd173, %p44;
	cvt.u64.u32 	%rd175, %r469;
	add.s64 	%rd176, %rd1, %rd175;
	add.s64 	%rd177, %rd114, %rd175;
	ld.global.u8 	%rs146, [%rd176];
	setp.eq.s16 	%p46, %rs146, %rs95;
	selp.u16 	%rs147, 1, 0, %p46;
	setp.ne.s16 	%p48, %rs145, 0;
	and.pred  	%p49, %p48, %p46;
	min.s64 	%rd178, %rd177, %rd174;
	setp.eq.s16 	%p50, %rs145, 0;
	selp.b16 	%rs148, %rs147, %rs144, %p50;
	selp.b64 	%rd179, %rd177, %rd174, %p50;
	selp.b16 	%rs149, 1, %rs148, %p49;
	and.b16  	%rs150, %rs149, 255;
	selp.b64 	%rd180, %rd178, %rd179, %p49;
	add.s32 	%r90, %r469, 256;
	cvt.u64.u32 	%rd181, %r90;
	add.s64 	%rd182, %rd1, %rd181;
	add.s64 	%rd183, %rd114, %rd181;
	ld.global.u8 	%rs151, [%rd182];
	setp.eq.s16 	%p51, %rs151, %rs95;
	selp.u16 	%rs152, 1, 0, %p51;
	setp.ne.s16 	%p53, %rs150, 0;
	and.pred  	%p54, %p53, %p51;
	min.s64 	%rd184, %rd183, %rd180;
	setp.eq.s16 	%p55, %rs150, 0;
	selp.b16 	%rs153, %rs152, %rs149, %p55;
	selp.b64 	%rd185, %rd183, %rd180, %p55;
	selp.b16 	%rs154, 1, %rs153, %p54;
	and.b16  	%rs155, %rs154, 255;
	selp.b64 	%rd186, %rd184, %rd185, %p54;
	add.s32 	%r91, %r469, 512;
	cvt.u64.u32 	%rd187, %r91;
	add.s64 	%rd188, %rd1, %rd187;
	add.s64 	%rd189, %rd114, %rd187;
	ld.global.u8 	%rs156, [%rd188];
	setp.eq.s16 	%p56, %rs156, %rs95;
	selp.u16 	%rs157, 1, 0, %p56;
	setp.ne.s16 	%p58, %rs155, 0;
	and.pred  	%p59, %p58, %p56;
	min.s64 	%rd190, %rd189, %rd186;
	setp.eq.s16 	%p60, %rs155, 0;
	selp.b16 	%rs158, %rs157, %rs154, %p60;
	selp.b64 	%rd191, %rd189, %rd186, %p60;
	selp.b16 	%rs159, 1, %rs158, %p59;
	and.b16  	%rs160, %rs159, 255;
	selp.b64 	%rd192, %rd190, %rd191, %p59;
	cvt.u64.u32 	%rd193, %r88;
	add.s64 	%rd194, %rd1, %rd193;
	add.s64 	%rd195, %rd114, %rd193;
	ld.global.u8 	%rs161, [%rd194];
	setp.eq.s16 	%p61, %rs161, %rs95;
	selp.u16 	%rs162, 1, 0, %p61;
	setp.ne.s16 	%p63, %rs160, 0;
	and.pred  	%p64, %p63, %p61;
	min.s64 	%rd196, %rd195, %rd192;
	setp.eq.s16 	%p65, %rs160, 0;
	selp.b16 	%rs163, %rs162, %rs159, %p65;
	selp.b64 	%rd197, %rd195, %rd192, %p65;
	selp.b16 	%rs426, 1, %rs163, %p64;
	selp.b64 	%rd421, %rd196, %rd197, %p64;
	add.s32 	%r474, %r474, 2048;
	add.s32 	%r469, %r469, 2048;
	add.s32 	%r472, %r472, 8;
	setp.ne.s32 	%p66, %r472, 0;
	@%p66 bra 	$L__BB5_85;
	add.s32 	%r476, %r474, -1024;
$L__BB5_87:
	setp.eq.s32 	%p67, %r45, 0;
	@%p67 bra 	$L__BB5_95;
	setp.lt.u32 	%p68, %r45, 4;
	@%p68 bra 	$L__BB5_90;
	add.s32 	%r92, %r476, %r471;
	cvt.u64.u32 	%rd199, %r92;
	add.s64 	%rd200, %rd1, %rd199;
	add.s64 	%rd201, %rd114, %rd199;
	ld.global.u8 	%rs165, [%rd200];
	setp.eq.s16 	%p69, %rs165, %rs95;
	selp.u16 	%rs167, 1, 0, %p69;
	and.b16  	%rs168, %rs426, 255;
	setp.ne.s16 	%p71, %rs168, 0;
	and.pred  	%p72, %p71, %p69;
	min.s64 	%rd202, %rd201, %rd421;
	setp.eq.s16 	%p73, %rs168, 0;
	selp.b16 	%rs169, %rs167, %rs426, %p73;
	selp.b64 	%rd203, %rd201, %rd421, %p73;
	selp.b16 	%rs170, 1, %rs169, %p72;
	and.b16  	%rs171, %rs170, 255;
	selp.b64 	%rd204, %rd202, %rd203, %p72;
	add.s32 	%r93, %r92, 256;
	cvt.u64.u32 	%rd205, %r93;
	add.s64 	%rd206, %rd1, %rd205;
	add.s64 	%rd207, %rd114, %rd205;
	ld.global.u8 	%rs172, [%rd206];
	setp.eq.s16 	%p74, %rs172, %rs95;
	selp.u16 	%rs173, 1, 0, %p74;
	setp.ne.s16 	%p76, %rs171, 0;
	and.pred  	%p77, %p76, %p74;
	min.s64 	%rd208, %rd207, %rd204;
	setp.eq.s16 	%p78, %rs171, 0;
	selp.b16 	%rs174, %rs173, %rs170, %p78;
	selp.b64 	%rd209, %rd207, %rd204, %p78;
	selp.b16 	%rs175, 1, %rs174, %p77;
	and.b16  	%rs176, %rs175, 255;
	selp.b64 	%rd210, %rd208, %rd209, %p77;
	add.s32 	%r94, %r92, 512;
	cvt.u64.u32 	%rd211, %r94;
	add.s64 	%rd212, %rd1, %rd211;
	add.s64 	%rd213, %rd114, %rd211;
	ld.global.u8 	%rs177, [%rd212];
	setp.eq.s16 	%p79, %rs177, %rs95;
	selp.u16 	%rs178, 1, 0, %p79;
	setp.ne.s16 	%p81, %rs176, 0;
	and.pred  	%p82, %p81, %p79;
	min.s64 	%rd214, %rd213, %rd210;
	setp.eq.s16 	%p83, %rs176, 0;
	selp.b16 	%rs179, %rs178, %rs175, %p83;
	selp.b64 	%rd215, %rd213, %rd210, %p83;
	selp.b16 	%rs180, 1, %rs179, %p82;
	and.b16  	%rs181, %rs180, 255;
	selp.b64 	%rd216, %rd214, %rd215, %p82;
	add.s32 	%r95, %r92, 768;
	cvt.u64.u32 	%rd217, %r95;
	add.s64 	%rd218, %rd1, %rd217;
	add.s64 	%rd219, %rd114, %rd217;
	ld.global.u8 	%rs182, [%rd218];
	setp.eq.s16 	%p84, %rs182, %rs95;
	selp.u16 	%rs183, 1, 0, %p84;
	setp.ne.s16 	%p86, %rs181, 0;
	and.pred  	%p87, %p86, %p84;
	min.s64 	%rd220, %rd219, %rd216;
	setp.eq.s16 	%p88, %rs181, 0;
	selp.b16 	%rs184, %rs183, %rs180, %p88;
	selp.b64 	%rd221, %rd219, %rd216, %p88;
	selp.b16 	%rs426, 1, %rs184, %p87;
	selp.b64 	%rd421, %rd220, %rd221, %p87;
	add.s32 	%r476, %r476, 1024;
$L__BB5_90:
	and.b32  	%r96, %r44, 3;
	setp.eq.s32 	%p89, %r96, 0;
	@%p89 bra 	$L__BB5_95;
	setp.eq.s32 	%p90, %r96, 1;
	@%p90 bra 	$L__BB5_93;
	add.s32 	%r97, %r476, %r471;
	cvt.u64.u32 	%rd223, %r97;
	add.s64 	%rd224, %rd1, %rd223;
	add.s64 	%rd225, %rd114, %rd223;
	ld.global.u8 	%rs186, [%rd224];
	setp.eq.s16 	%p91, %rs186, %rs95;
	selp.u16 	%rs188, 1, 0, %p91;
	and.b16  	%rs189, %rs426, 255;
	setp.ne.s16 	%p93, %rs189, 0;
	and.pred  	%p94, %p93, %p91;
	min.s64 	%rd226, %rd225, %rd421;
	setp.eq.s16 	%p95, %rs189, 0;
	selp.b16 	%rs190, %rs188, %rs426, %p95;
	selp.b64 	%rd227, %rd225, %rd421, %p95;
	selp.b16 	%rs191, 1, %rs190, %p94;
	and.b16  	%rs192, %rs191, 255;
	selp.b64 	%rd228, %rd226, %rd227, %p94;
	add.s32 	%r98, %r97, 256;
	cvt.u64.u32 	%rd229, %r98;
	add.s64 	%rd230, %rd1, %rd229;
	add.s64 	%rd231, %rd114, %rd229;
	ld.global.u8 	%rs193, [%rd230];
	setp.eq.s16 	%p96, %rs193, %rs95;
	selp.u16 	%rs194, 1, 0, %p96;
	setp.ne.s16 	%p98, %rs192, 0;
	and.pred  	%p99, %p98, %p96;
	min.s64 	%rd232, %rd231, %rd228;
	setp.eq.s16 	%p100, %rs192, 0;
	selp.b16 	%rs195, %rs194, %rs191, %p100;
	selp.b64 	%rd233, %rd231, %rd228, %p100;
	selp.b16 	%rs426, 1, %rs195, %p99;
	selp.b64 	%rd421, %rd232, %rd233, %p99;
	add.s32 	%r476, %r476, 512;
$L__BB5_93:
	and.b32  	%r99, %r43, 256;
	setp.ne.s32 	%p101, %r99, 0;
	@%p101 bra 	$L__BB5_95;
	add.s32 	%r100, %r476, %r471;
	cvt.u64.u32 	%rd234, %r100;
	add.s64 	%rd235, %rd1, %rd234;
	add.s64 	%rd236, %rd114, %rd234;
	ld.global.u8 	%rs196, [%rd235];
	setp.eq.s16 	%p102, %rs196, %rs95;
	selp.u16 	%rs198, 1, 0, %p102;
	and.b16  	%rs199, %rs426, 255;
	setp.ne.s16 	%p104, %rs199, 0;
	and.pred  	%p105, %p104, %p102;
	min.s64 	%rd237, %rd236, %rd421;
	setp.eq.s16 	%p106, %rs199, 0;
	selp.b16 	%rs200, %rs198, %rs426, %p106;
	selp.b64 	%rd238, %rd236, %rd421, %p106;
	selp.b16 	%rs426, 1, %rs200, %p105;
	selp.b64 	%rd421, %rd237, %rd238, %p105;
$L__BB5_95:
	// begin inline asm
	mov.u32 %r101, %laneid;
	// end inline asm
	cvt.u32.u16 	%r122, %rs426;
	and.b32  	%r103, %r122, 255;
	mov.b32 	%r119, 1;
	mov.b32 	%r120, 31;
	mov.b32 	%r121, -1;
	// begin inline asm
	shfl.sync.down.b32 %r102, %r103, %r119, %r120, %r121;
	// end inline asm
	// begin inline asm
	shfl.sync.down.b32 %r107, %r108, %r119, %r120, %r121;
	// end inline asm
	mov.b64 	{%r113, %r118}, %rd421;
	// begin inline asm
	shfl.sync.down.b32 %r112, %r113, %r119, %r120, %r121;
	// end inline asm
	// begin inline asm
	shfl.sync.down.b32 %r117, %r118, %r119, %r120, %r121;
	// end inline asm
	mov.b64 	%rd90, {%r112, %r117};
	cvt.u16.u32 	%rs76, %r102;
	setp.gt.s32 	%p107, %r101, 30;
	@%p107 bra 	$L__BB5_99;
	and.b16  	%rs201, %rs426, 255;
	setp.eq.s16 	%p108, %rs201, 0;
	and.b16  	%rs202, %rs76, 255;
	setp.eq.s16 	%p109, %rs202, 0;
	or.pred  	%p110, %p108, %p109;
	@%p110 bra 	$L__BB5_98;
	min.s64 	%rd421, %rd90, %rd421;
	mov.b16 	%rs426, 1;
	bra.uni 	$L__BB5_99;
$L__BB5_98:
	setp.eq.s16 	%p111, %rs201, 0;
	selp.b16 	%rs426, %rs76, %rs426, %p111;
	selp.b64 	%rd421, %rd90, %rd421, %p111;
$L__BB5_99:
	cvt.u32.u16 	%r143, %rs426;
	and.b32  	%r124, %r143, 255;
	mov.b32 	%r140, 2;
	mov.b32 	%r141, 31;
	mov.b32 	%r142, -1;
	// begin inline asm
	shfl.sync.down.b32 %r123, %r124, %r140, %r141, %r142;
	// end inline asm
	// begin inline asm
	shfl.sync.down.b32 %r128, %r129, %r140, %r141, %r142;
	// end inline asm
	mov.b64 	{%r134, %r139}, %rd421;
	// begin inline asm
	shfl.sync.down.b32 %r133, %r134, %r140, %r141, %r142;
	// end inline asm
	// begin inline asm
	shfl.sync.down.b32 %r138, %r139, %r140, %r141, %r142;
	// end inline asm
	mov.b64 	%rd94, {%r133, %r138};
	cvt.u16.u32 	%rs79, %r123;
	setp.gt.s32 	%p112, %r101, 29;
	@%p112 bra 	$L__BB5_103;
	and.b16  	%rs205, %rs426, 255;
	setp.eq.s16 	%p113, %rs205, 0;
	and.b16  	%rs206, %rs79, 255;
	setp.eq.s16 	%p114, %rs206, 0;
	or.pred  	%p115, %p113, %p114;
	@%p115 bra 	$L__BB5_102;
	min.s64 	%rd421, %rd94, %rd421;
	mov.b16 	%rs426, 1;
	bra.uni 	$L__BB5_103;
$L__BB5_102:
	setp.eq.s16 	%p116, %rs205, 0;
	selp.b16 	%rs426, %rs79, %rs426, %p116;
	selp.b64 	%rd421, %rd94, %rd421, %p116;
$L__BB5_103:
	cvt.u32.u16 	%r164, %rs426;
	and.b32  	%r145, %r164, 255;
	mov.b32 	%r161, 4;
	mov.b32 	%r162, 31;
	mov.b32 	%r163, -1;
	// begin inline asm
	shfl.sync.down.b32 %r144, %r145, %r161, %r162, %r163;
	// end inline asm
	// begin inline asm
	shfl.sync.down.b32 %r149, %r150, %r161, %r162, %r163;
	// end inline asm
	mov.b64 	{%r155, %r160}, %rd421;
	// begin inline asm
	shfl.sync.down.b32 %r154, %r155, %r161, %r162, %r163;
	// end inline asm
	// begin inline asm
	shfl.sync.down.b32 %r159, %r160, %r161, %r162, %r163;
	// end inline asm
	mov.b64 	%rd98, {%r154, %r159};
	cvt.u16.u32 	%rs82, %r144;
	setp.gt.s32 	%p117, %r101, 27;
	@%p117 bra 	$L__BB5_107;
	and.b16  	%rs209, %rs426, 255;
	setp.eq.s16 	%p118, %rs209, 0;
	and.b16  	%rs210, %rs82, 255;
	setp.eq.s16 	%p119, %rs210, 0;
	or.pred  	%p120, %p118, %p119;
	@%p120 bra 	$L__BB5_106;
	min.s64 	%rd421, %rd98, %rd421;
	mov.b16 	%rs426, 1;
	bra.uni 	$L__BB5_107;
$L__BB5_106:
	setp.eq.s16 	%p121, %rs209, 0;
	selp.b16 	%rs426, %rs82, %rs426, %p121;
	selp.b64 	%rd421, %rd98, %rd421, %p121;
$L__BB5_107:
	cvt.u32.u16 	%r185, %rs426;
	and.b32  	%r166, %r185, 255;
	mov.b32 	%r182, 8;
	mov.b32 	%r183, 31;
	mov.b32 	%r184, -1;
	// begin inline asm
	shfl.sync.down.b32 %r165, %r166, %r182, %r183, %r184;
	// end inline asm
	// begin inline asm
	shfl.sync.down.b32 %r170, %r171, %r182, %r183, %r184;
	// end inline asm
	mov.b64 	{%r176, %r181}, %rd421;
	// begin inline asm
	shfl.sync.down.b32 %r175, %r176, %r182, %r183, %r184;
	// end inline asm
	// begin inline asm
	shfl.sync.down.b32 %r180, %r181, %r182, %r183, %r184;
	// end inline asm
	mov.b64 	%rd102, {%r175, %r180};
	cvt.u16.u32 	%rs85, %r165;
	setp.gt.s32 	%p122, %r101, 23;
	@%p122 bra 	$L__BB5_111;
	and.b16  	%rs213, %rs426, 255;
	setp.eq.s16 	%p123, %rs213, 0;
	and.b16  	%rs214, %rs85, 255;
	setp.eq.s16 	%p124, %rs214, 0;
	or.pred  	%p125, %p123, %p124;
	@%p125 bra 	$L__BB5_110;
	min.s64 	%rd421, %rd102, %rd421;
	mov.b16 	%rs426, 1;
	bra.uni 	$L__BB5_111;
$L__BB5_110:
	setp.eq.s16 	%p126, %rs213, 0;
	selp.b16 	%rs426, %rs85, %rs426, %p126;
	selp.b64 	%rd421, %rd102, %rd421, %p126;
$L__BB5_111:
	cvt.u32.u16 	%r206, %rs426;
	and.b32  	%r187, %r206, 255;
	mov.b32 	%r203, 16;
	mov.b32 	%r204, 31;
	mov.b32 	%r205, -1;
	// begin inline asm
	shfl.sync.down.b32 %r186, %r187, %r203, %r204, %r205;
	// end inline asm
	// begin inline asm
	shfl.sync.down.b32 %r191, %r192, %r203, %r204, %r205;
	// end inline asm
	mov.b64 	{%r197, %r202}, %rd421;
	// begin inline asm
	shfl.sync.down.b32 %r196, %r197, %r203, %r204, %r205;
	// end inline asm
	// begin inline asm
	shfl.sync.down.b32 %r201, %r202, %r203, %r204, %r205;
	// end inline asm
	mov.b64 	%rd106, {%r196, %r201};
	cvt.u16.u32 	%rs88, %r186;
	setp.gt.s32 	%p127, %r101, 15;
	@%p127 bra 	$L__BB5_115;
	and.b16  	%rs217, %rs426, 255;
	setp.eq.s16 	%p128, %rs217, 0;
	and.b16  	%rs218, %rs88, 255;
	setp.eq.s16 	%p129, %rs218, 0;
	or.pred  	%p130, %p128, %p129;
	@%p130 bra 	$L__BB5_114;
	min.s64 	%rd421, %rd106, %rd421;
	mov.b16 	%rs426, 1;
	bra.uni 	$L__BB5_115;
$L__BB5_114:
	setp.eq.s16 	%p131, %rs217, 0;
	selp.b16 	%rs426, %rs88, %rs426, %p131;
	selp.b64 	%rd421, %rd106, %rd421, %p131;
$L__BB5_115:
	setp.ne.s32 	%p132, %r101, 0;
	@%p132 bra 	$L__BB5_117;
	shr.u32 	%r207, %r31, 1;
	and.b32  	%r208, %r207, 496;
	mov.u32 	%r209, _ZZN3cub18CUB_300001_SM_10006detail6reduce18DeviceReduceKernelINS2_10policy_hubIN4cuda3std3__45tupleIJblEEEjN6thrust24THRUST_300001_SM_1000_NS8cuda_cub9__find_if7functorIS9_EEE10Policy1000ENSB_12zip_iteratorINS8_IJNSD_26transform_input_iterator_tIbNSB_6detail15normal_iteratorINSB_10device_ptrIcEEEENSK_10functional5actorINSP_9compositeIJNSP_16operator_adaptorINS7_8equal_toIvEEEENSQ_INSP_8argumentILj0EEEEENSQ_INSP_5valueINSB_16device_referenceIcEEEEEEEEEEEEENSB_17counting_iteratorIlNSB_11use_defaultES18_S18_EEEEEEEjSF_S9_NS7_10__identityEEEvT0_PT3_T1_NS0_13GridEvenShareIS1G_EET2_T4_E12temp_storage;
	add.s32 	%r210, %r209, %r208;
	st.shared.u8 	[%r210+8], %rs426;
	st.shared.u64 	[%r210+16], %rd421;
$L__BB5_117:
	bar.sync 	0;
	setp.ne.s32 	%p133, %r31, 0;
	@%p133 bra 	$L__BB5_119;
	ld.shared.u8 	%rs221, [_ZZN3cub18CUB_300001_SM_10006detail6reduce18DeviceReduceKernelINS2_10policy_hubIN4cuda3std3__45tupleIJblEEEjN6thrust24THRUST_300001_SM_1000_NS8cuda_cub9__find_if7functorIS9_EEE10Policy1000ENSB_12zip_iteratorINS8_IJNSD_26transform_input_iterator_tIbNSB_6detail15normal_iteratorINSB_10device_ptrIcEEEENSK_10functional5actorINSP_9compositeIJNSP_16operator_adaptorINS7_8equal_toIvEEEENSQ_INSP_8argumentILj0EEEEENSQ_INSP_5valueINSB_16device_referenceIcEEEEEEEEEEEEENSB_17counting_iteratorIlNSB_11use_defaultES18_S18_EEEEEEEjSF_S9_NS7_10__identityEEEvT0_PT3_T1_NS0_13GridEvenShareIS1G_EET2_T4_E12temp_storage+24];
	ld.shared.u64 	%rd239, [_ZZN3cub18CUB_300001_SM_10006detail6reduce18DeviceReduceKernelINS2_10policy_hubIN4cuda3std3__45tupleIJblEEEjN6thrust24THRUST_300001_SM_1000_NS8cuda_cub9__find_if7functorIS9_EEE10Policy1000ENSB_12zip_iteratorINS8_IJNSD_26transform_input_iterator_tIbNSB_6detail15normal_iteratorINSB_10device_ptrIcEEEENSK_10functional5actorINSP_9compositeIJNSP_16operator_adaptorINS7_8equal_toIvEEEENSQ_INSP_8argumentILj0EEEEENSQ_INSP_5valueINSB_16device_referenceIcEEEEEEEEEEEEENSB_17counting_iteratorIlNSB_11use_defaultES18_S18_EEEEEEEjSF_S9_NS7_10__identityEEEvT0_PT3_T1_NS0_13GridEvenShareIS1G_EET2_T4_E12temp_storage+32];
	and.b16  	%rs222, %rs426, 255;
	setp.eq.s16 	%p134, %rs222, 0;
	setp.eq.s16 	%p135, %rs221, 0;
	min.s64 	%rd240, %rd239, %rd421;
	selp.b16 	%rs223, %rs426, 1, %p135;
	selp.b16 	%rs224, %rs221, %rs223, %p134;
	and.b16  	%rs225, %rs224, 255;
	selp.b64 	%rd241, %rd421, %rd240, %p135;
	selp.b64 	%rd242, %rd239, %rd241, %p134;
	ld.shared.u8 	%rs226, [_ZZN3cub18CUB_300001_SM_10006detail6reduce18DeviceReduceKernelINS2_10policy_hubIN4cuda3std3__45tupleIJblEEEjN6thrust24THRUST_300001_SM_1000_NS8cuda_cub9__find_if7functorIS9_EEE10Policy1000ENSB_12zip_iteratorINS8_IJNSD_26transform_input_iterator_tIbNSB_6detail15normal_iteratorINSB_10device_ptrIcEEEENSK_10functional5actorINSP_9compositeIJNSP_16operator_adaptorINS7_8equal_toIvEEEENSQ_INSP_8argumentILj0EEEEENSQ_INSP_5valueINSB_16device_referenceIcEEEEEEEEEEEEENSB_17counting_iteratorIlNSB_11use_defaultES18_S18_EEEEEEEjSF_S9_NS7_10__identityEEEvT0_PT3_T1_NS0_13GridEvenShareIS1G_EET2_T4_E12temp_storage+40];
	ld.shared.u64 	%rd243, [_ZZN3cub18CUB_300001_SM_10006detail6reduce18DeviceReduceKernelINS2_10policy_hubIN4cuda3std3__45tupleIJblEEEjN6thrust24THRUST_300001_SM_1000_NS8cuda_cub9__find_if7functorIS9_EEE10Policy1000ENSB_12zip_iteratorINS8_IJNSD_26transform_input_iterator_tIbNSB_6detail15normal_iteratorINSB_10device_ptrIcEEEENSK_10functional5actorINSP_9compositeIJNSP_16operator_adaptorINS7_8equal_toIvEEEENSQ_INSP_8argumentILj0EEEEENSQ_INSP_5valueINSB_16device_referenceIcEEEEEEEEEEEEENSB_17counting_iteratorIlNSB_11use_defaultES18_S18_EEEEEEEjSF_S9_NS7_10__identityEEEvT0_PT3_T1_NS0_13GridEvenShareIS1G_EET2_T4_E12temp_storage+48];
	setp.eq.s16 	%p136, %rs225, 0;
	setp.eq.s16 	%p137, %rs226, 0;
	min.s64 	%rd244, %rd243, %rd242;
	selp.b16 	%rs227, %rs224, 1, %p137;
	selp.b16 	%rs228, %rs226, %rs227, %p136;
	and.b16  	%rs229, %rs228, 255;
	selp.b64 	%rd245, %rd242, %rd244, %p137;
	selp.b64 	%rd246, %rd243, %rd245, %p136;
	ld.shared.u8 	%rs230, [_ZZN3cub18CUB_300001_SM_10006detail6reduce18DeviceReduceKernelINS2_10policy_hubIN4cuda3std3__45tupleIJblEEEjN6thrust24THRUST_300001_SM_1000_NS8cuda_cub9__find_if7functorIS9_EEE10Policy1000ENSB_12zip_iteratorINS8_IJNSD_26transform_input_iterator_tIbNSB_6detail15normal_iteratorINSB_10device_ptrIcEEEENSK_10functional5actorINSP_9compositeIJNSP_16operator_adaptorINS7_8equal_toIvEEEENSQ_INSP_8argumentILj0EEEEENSQ_INSP_5valueINSB_16device_referenceIcEEEEEEEEEEEEENSB_17counting_iteratorIlNSB_11use_defaultES18_S18_EEEEEEEjSF_S9_NS7_10__identityEEEvT0_PT3_T1_NS0_13GridEvenShareIS1G_EET2_T4_E12temp_storage+56];
	ld.shared.u64 	%rd247, [_ZZN3cub18CUB_300001_SM_10006detail6reduce18DeviceReduceKernelINS2_10policy_hubIN4cuda3std3__45tupleIJblEEEjN6thrust24THRUST_300001_SM_1000_NS8cuda_cub9__find_if7functorIS9_EEE10Policy1000ENSB_12zip_iteratorINS8_IJNSD_26transform_input_iterator_tIbNSB_6detail15normal_iteratorINSB_10device_ptrIcEEEENSK_10functional5actorINSP_9compositeIJNSP_16operator_adaptorINS7_8equal_toIvEEEENSQ_INSP_8argumentILj0EEEEENSQ_INSP_5valueINSB_16device_referenceIcEEEEEEEEEEEEENSB_17counting_iteratorIlNSB_11use_defaultES18_S18_EEEEEEEjSF_S9_NS7_10__identityEEEvT0_PT3_T1_NS0_13GridEvenShareIS1G_EET2_T4_E12temp_storage+64];
	setp.eq.s16 	%p138, %rs229, 0;
	setp.eq.s16 	%p139, %rs230, 0;
	min.s64 	%rd248, %rd247, %rd246;
	selp.b16 	%rs231, %rs228, 1, %p139;
	selp.b16 	%rs232, %rs230, %rs231, %p138;
	and.b16  	%rs233, %rs232, 255;
	selp.b64 	%rd249, %rd246, %rd248, %p139;
	selp.b64 	%rd250, %rd247, %rd249, %p138;
	ld.shared.u8 	%rs234, [_ZZN3cub18CUB_300001_SM_10006detail6reduce18DeviceReduceKernelINS2_10policy_hubIN4cuda3std3__45tupleIJblEEEjN6thrust24THRUST_300001_SM_1000_NS8cuda_cub9__find_if7functorIS9_EEE10Policy1000ENSB_12zip_iteratorINS8_IJNSD_26transform_input_iterator_tIbNSB_6detail15normal_iteratorINSB_10device_ptrIcEEEENSK_10functional5actorINSP_9compositeIJNSP_16operator_adaptorINS7_8equal_toIvEEEENSQ_INSP_8argumentILj0EEEEENSQ_INSP_5valueINSB_16device_referenceIcEEEEEEEEEEEEENSB_17counting_iteratorIlNSB_11use_defaultES18_S18_EEEEEEEjSF_S9_NS7_10__identityEEEvT0_PT3_T1_NS0_13GridEvenShareIS1G_EET2_T4_E12temp_storage+72];
	ld.shared.u64 	%rd251, [_ZZN3cub18CUB_300001_SM_10006detail6reduce18DeviceReduceKernelINS2_10policy_hubIN4cuda3std3__45tupleIJblEEEjN6thrust24THRUST_300001_SM_1000_NS8cuda_cub9__find_if7functorIS9_EEE10Policy1000ENSB_12zip_iteratorINS8_IJNSD_26transform_input_iterator_tIbNSB_6detail15normal_iteratorINSB_10device_ptrIcEEEENSK_10functional5actorINSP_9compositeIJNSP_16operator_adaptorINS7_8equal_toIvEEEENSQ_INSP_8argumentILj0EEEEENSQ_INSP_5valueINSB_16device_referenceIcEEEEEEEEEEEEENSB_17counting_iteratorIlNSB_11use_defaultES18_S18_EEEEEEEjSF_S9_NS7_10__identityEEEvT0_PT3_T1_NS0_13GridEvenShareIS1G_EET2_T4_E12temp_storage+80];
	setp.eq.s16 	%p140, %rs233, 0;
	setp.eq.s16 	%p141, %rs234, 0;
	min.s64 	%rd252, %rd251, %rd250;
	selp.b16 	%rs235, %rs232, 1, %p141;
	selp.b16 	%rs236, %rs234, %rs235, %p140;
	and.b16  	%rs237, %rs236, 255;
	selp.b64 	%rd253, %rd250, %rd252, %p141;
	selp.b64 	%rd254, %rd251, %rd253, %p140;
	ld.shared.u8 	%rs238, [_ZZN3cub18CUB_300001_SM_10006detail6reduce18DeviceReduceKernelINS2_10policy_hubIN4cuda3std3__45tupleIJblEEEjN6thrust24THRUST_300001_SM_1000_NS8cuda_cub9__find_if7functorIS9_EEE10Policy1000ENSB_12zip_iteratorINS8_IJNSD_26transform_input_iterator_tIbNSB_6detail15normal_iteratorINSB_10device_ptrIcEEEENSK_10functional5actorINSP_9compositeIJNSP_16operator_adaptorINS7_8equal_toIvEEEENSQ_INSP_8argumentILj0EEEEENSQ_INSP_5valueINSB_16device_referenceIcEEEEEEEEEEEEENSB_17counting_iteratorIlNSB_11use_defaultES18_S18_EEEEEEEjSF_S9_NS7_10__identityEEEvT0_PT3_T1_NS0_13GridEvenShareIS1G_EET2_T4_E12temp_storage+88];
	ld.shared.u64 	%rd255, [_ZZN3cub18CUB_300001_SM_10006detail6reduce18DeviceReduceKernelINS2_10policy_hubIN4cuda3std3__45tupleIJblEEEjN6thrust24THRUST_300001_SM_1000_NS8cuda_cub9__find_if7functorIS9_EEE10Policy1000ENSB_12zip_iteratorINS8_IJNSD_26transform_input_iterator_tIbNSB_6detail15normal_iteratorINSB_10device_ptrIcEEEENSK_10functional5actorINSP_9compositeIJNSP_16operator_adaptorINS7_8equal_toIvEEEENSQ_INSP_8argumentILj0EEEEENSQ_INSP_5valueINSB_16device_referenceIcEEEEEEEEEEEEENSB_17counting_iteratorIlNSB_11use_defaultES18_S18_EEEEEEEjSF_S9_NS7_10__identityEEEvT0_PT3_T1_NS0_13GridEvenShareIS1G_EET2_T4_E12temp_storage+96];
	setp.eq.s16 	%p142, %rs237, 0;
	setp.eq.s16 	%p143, %rs238, 0;
	min.s64 	%rd256, %rd255, %rd254;
	selp.b16 	%rs239, %rs236, 1, %p143;
	selp.b16 	%rs240, %rs238, %rs239, %p142;
	and.b16  	%rs241, %rs240, 255;
	selp.b64 	%rd257, %rd254, %rd256, %p143;
	selp.b64 	%rd258, %rd255, %rd257, %p142;
	ld.shared.u8 	%rs242, [_ZZN3cub18CUB_300001_SM_10006detail6reduce18DeviceReduceKernelINS2_10policy_hubIN4cuda3std3__45tupleIJblEEEjN6thrust24THRUST_300001_SM_1000_NS8cuda_cub9__find_if7functorIS9_EEE10Policy1000ENSB_12zip_iteratorINS8_IJNSD_26transform_input_iterator_tIbNSB_6detail15normal_iteratorINSB_10device_ptrIcEEEENSK_10functional5actorINSP_9compositeIJNSP_16operator_adaptorINS7_8equal_toIvEEEENSQ_INSP_8argumentILj0EEEEENSQ_INSP_5valueINSB_16device_referenceIcEEEEEEEEEEEEENSB_17counting_iteratorIlNSB_11use_defaultES18_S18_EEEEEEEjSF_S9_NS7_10__identityEEEvT0_PT3_T1_NS0_13GridEvenShareIS1G_EET2_T4_E12temp_storage+104];
	ld.shared.u64 	%rd259, [_ZZN3cub18CUB_300001_SM_10006detail6reduce18DeviceReduceKernelINS2_10policy_hubIN4cuda3std3__45tupleIJblEEEjN6thrust24THRUST_300001_SM_1000_NS8cuda_cub9__find_if7functorIS9_EEE10Policy1000ENSB_12zip_iteratorINS8_IJNSD_26transform_input_iterator_tIbNSB_6detail15normal_iteratorINSB_10device_ptrIcEEEENSK_10functional5actorINSP_9compositeIJNSP_16operator_adaptorINS7_8equal_toIvEEEENSQ_INSP_8argumentILj0EEEEENSQ_INSP_5valueINSB_16device_referenceIcEEEEEEEEEEEEENSB_17counting_iteratorIlNSB_11use_defaultES18_S18_EEEEEEEjSF_S9_NS7_10__identityEEEvT0_PT3_T1_NS0_13GridEvenShareIS1G_EET2_T4_E12temp_storage+112];
	setp.eq.s16 	%p144, %rs241, 0;
	setp.eq.s16 	%p145, %rs242, 0;
	min.s64 	%rd260, %rd259, %rd258;
	selp.b16 	%rs243, %rs240, 1, %p145;
	selp.b16 	%rs244, %rs242, %rs243, %p144;
	and.b16  	%rs245, %rs244, 255;
	selp.b64 	%rd261, %rd258, %rd260, %p145;
	selp.b64 	%rd262, %rd259, %rd261, %p144;
	ld.shared.u8 	%rs246, [_ZZN3cub18CUB_300001_SM_10006detail6reduce18DeviceReduceKernelINS2_10policy_hubIN4cuda3std3__45tupleIJblEEEjN6thrust24THRUST_300001_SM_1000_NS8cuda_cub9__find_if7functorIS9_EEE10Policy1000ENSB_12zip_iteratorINS8_IJNSD_26transform_input_iterator_tIbNSB_6detail15normal_iteratorINSB_10device_ptrIcEEEENSK_10functional5actorINSP_9compositeIJNSP_16operator_adaptorINS7_8equal_toIvEEEENSQ_INSP_8argumentILj0EEEEENSQ_INSP_5valueINSB_16device_referenceIcEEEEEEEEEEEEENSB_17counting_iteratorIlNSB_11use_defaultES18_S18_EEEEEEEjSF_S9_NS7_10__identityEEEvT0_PT3_T1_NS0_13GridEvenShareIS1G_EET2_T4_E12temp_storage+120];
	ld.shared.u64 	%rd263, [_ZZN3cub18CUB_300001_SM_10006detail6reduce18DeviceReduceKernelINS2_10policy_hubIN4cuda3std3__45tupleIJblEEEjN6thrust24THRUST_300001_SM_1000_NS8cuda_cub9__find_if7functorIS9_EEE10Policy1000ENSB_12zip_iteratorINS8_IJNSD_26transform_input_iterator_tIbNSB_6detail15normal_iteratorINSB_10device_ptrIcEEEENSK_10functional5actorINSP_9compositeIJNSP_16operator_adaptorINS7_8equal_toIvEEEENSQ_INSP_8argumentILj0EEEEENSQ_INSP_5valueINSB_16device_referenceIcEEEEEEEEEEEEENSB_17counting_iteratorIlNSB_11use_defaultES18_S18_EEEEEEEjSF_S9_NS7_10__identityEEEvT0_PT3_T1_NS0_13GridEvenShareIS1G_EET2_T4_E12temp_storage+128];
	setp.eq.s16 	%p146, %rs245, 0;
	setp.eq.s16 	%p147, %rs246, 0;
	min.s64 	%rd264, %rd263, %rd262;
	selp.b16 	%rs247, %rs244, 1, %p147;
	selp.b16 	%rs426, %rs246, %rs247, %p146;
	selp.b64 	%rd265, %rd262, %rd264, %p147;
	selp.b64 	%rd421, %rd263, %rd265, %p146;
$L__BB5_119:
	mov.u32 	%r460, %tid.x;
	setp.ne.s32 	%p324, %r460, 0;
	@%p324 bra 	$L__BB5_121;
	ld.param.u64 	%rd411, [_ZN3cub18CUB_300001_SM_10006detail6reduce18DeviceReduceKernelINS2_10policy_hubIN4cuda3std3__45tupleIJblEEEjN6thrust24THRUST_300001_SM_1000_NS8cuda_cub9__find_if7functorIS9_EEE10Policy1000ENSB_12zip_iteratorINS8_IJNSD_26transform_input_iterator_tIbNSB_6detail15normal_iteratorINSB_10device_ptrIcEEEENSK_10functional5actorINSP_9compositeIJNSP_16operator_adaptorINS7_8equal_toIvEEEENSQ_INSP_8argumentILj0EEEEENSQ_INSP_5valueINSB_16device_referenceIcEEEEEEEEEEEEENSB_17counting_iteratorIlNSB_11use_defaultES18_S18_EEEEEEEjSF_S9_NS7_10__identityEEEvT0_PT3_T1_NS0_13GridEvenShareIS1G_EET2_T4__param_1];
	cvta.to.global.u64 	%rd408, %rd411;
	mul.wide.u32 	%rd409, %r3, 16;
	add.s64 	%rd410, %rd408, %rd409;
	st.global.u8 	[%rd410], %rs426;
	st.global.u64 	[%rd410+8], %rd421;
$L__BB5_121:
	ret;

}
	// .globl	_ZN3cub18CUB_300001_SM_10006detail6reduce28DeviceReduceSingleTileKernelINS2_10policy_hubIN4cuda3std3__45tupleIJblEEEjN6thrust24THRUST_300001_SM_1000_NS8cuda_cub9__find_if7functorIS9_EEE10Policy1000EPS9_SI_iSF_S9_S9_NS7_10__identityEEEvT0_T1_T2_T3_T4_T6_
.visible .entry _ZN3cub18CUB_300001_SM_10006detail6reduce28DeviceReduceSingleTileKernelINS2_10policy_hubIN4cuda3std3__45tupleIJblEEEjN6thrust24THRUST_300001_SM_1000_NS8cuda_cub9__find_if7functorIS9_EEE10Policy1000EPS9_SI_iSF_S9_S9_NS7_10__identityEEEvT0_T1_T2_T3_T4_T6_(
	.param .u64 .ptr .align 1 _ZN3cub18CUB_300001_SM_10006detail6reduce28DeviceReduceSingleTileKernelINS2_10policy_hubIN4cuda3std3__45tupleIJblEEEjN6thrust24THRUST_300001_SM_1000_NS8cuda_cub9__find_if7functorIS9_EEE10Policy1000EPS9_SI_iSF_S9_S9_NS7_10__identityEEEvT0_T1_T2_T3_T4_T6__param_0,
	.param .u64 .ptr .align 1 _ZN3cub18CUB_300001_SM_10006detail6reduce28DeviceReduceSingleTileKernelINS2_10policy_hubIN4cuda3std3__45tupleIJblEEEjN6thrust24THRUST_300001_SM_1000_NS8cuda_cub9__find_if7functorIS9_EEE10Policy1000EPS9_SI_iSF_S9_S9_NS7_10__identityEEEvT0_T1_T2_T3_T4_T6__param_1,
	.param .u32 _ZN3cub18CUB_300001_SM_10006detail6reduce28DeviceReduceSingleTileKernelINS2_10policy_hubIN4cuda3std3__45tupleIJblEEEjN6thrust24THRUST_300001_SM_1000_NS8cuda_cub9__find_if7functorIS9_EEE10Policy1000EPS9_SI_iSF_S9_S9_NS7_10__identityEEEvT0_T1_T2_T3_T4_T6__param_2,
	.param .align 1 .b8 _ZN3cub18CUB_300001_SM_10006detail6reduce28DeviceReduceSingleTileKernelINS2_10policy_hubIN4cuda3std3__45tupleIJblEEEjN6thrust24THRUST_300001_SM_1000_NS8cuda_cub9__find_if7functorIS9_EEE10Policy1000EPS9_SI_iSF_S9_S9_NS7_10__identityEEEvT0_T1_T2_T3_T4_T6__param_3[1],
	.param .align 8 .b8 _ZN3cub18CUB_300001_SM_10006detail6reduce28DeviceReduceSingleTileKernelINS2_10policy_hubIN4cuda3std3__45tupleIJblEEEjN6thrust24THRUST_300001_SM_1000_NS8cuda_cub9__find_if7functorIS9_EEE10Policy1000EPS9_SI_iSF_S9_S9_NS7_10__identityEEEvT0_T1_T2_T3_T4_T6__param_4[16],
	.param .align 1 .b8 _ZN3cub18CUB_300001_SM_10006detail6reduce28DeviceReduceSingleTileKernelINS2_10policy_hubIN4cuda3std3__45tupleIJblEEEjN6thrust24THRUST_300001_SM_1000_NS8cuda_cub9__find_if7functorIS9_EEE10Policy1000EPS9_SI_iSF_S9_S9_NS7_10__identityEEEvT0_T1_T2_T3_T4_T6__param_5[1]
)
.maxntid 256
.minnctapersm 1
{
	.reg .pred 	%p<188>;
	.reg .b16 	%rs<340>;
	.reg .b32 	%r<406>;
	.reg .b64 	%rd<359>;
	// demoted variable
	.shared .align 8 .b8 _ZZN3cub18CUB_300001_SM_10006detail6reduce28DeviceReduceSingleTileKernelINS2_10policy_hubIN4cuda3std3__45tupleIJblEEEjN6thrust24THRUST_300001_SM_1000_NS8cuda_cub9__find_if7functorIS9_EEE10Policy1000EPS9_SI_iSF_S9_S9_NS7_10__identityEEEvT0_T1_T2_T3_T4_T6_E12temp_storage[152];
	ld.param.u64 	%rd106, [_ZN3cub18CUB_300001_SM_10006detail6reduce28DeviceReduceSingleTileKernelINS2_10policy_hubIN4cuda3std3__45tupleIJblEEEjN6thrust24THRUST_300001_SM_1000_NS8cuda_cub9__find_if7functorIS9_EEE10Policy1000EPS9_SI_iSF_S9_S9_NS7_10__identityEEEvT0_T1_T2_T3_T4_T6__param_4+8];
	ld.param.u64 	%rd105, [_ZN3cub18CUB_300001_SM_10006detail6reduce28DeviceReduceSingleTileKernelINS2_10policy_hubIN4cuda3std3__45tupleIJblEEEjN6thrust24THRUST_300001_SM_1000_NS8cuda_cub9__find_if7functorIS9_EEE10Policy1000EPS9_SI_iSF_S9_S9_NS7_10__identityEEEvT0_T1_T2_T3_T4_T6__param_0];
	ld.param.u64 	%rd107, [_ZN3cub18CUB_300001_SM_10006detail6reduce28DeviceReduceSingleTileKernelINS2_10policy_hubIN4cuda3std3__45tupleIJblEEEjN6thrust24THRUST_300001_SM_1000_NS8cuda_cub9__find_if7functorIS9_EEE10Policy1000EPS9_SI_iSF_S9_S9_NS7_10__identityEEEvT0_T1_T2_T3_T4_T6__param_1];
	ld.param.u32 	%r38, [_ZN3cub18CUB_300001_SM_10006detail6reduce28DeviceReduceSingleTileKernelINS2_10policy_hubIN4cuda3std3__45tupleIJblEEEjN6thrust24THRUST_300001_SM_1000_NS8cuda_cub9__find_if7functorIS9_EEE10Policy1000EPS9_SI_iSF_S9_S9_NS7_10__identityEEEvT0_T1_T2_T3_T4_T6__param_2];
	ld.param.u8 	%rs82, [_ZN3cub18CUB_300001_SM_10006detail6reduce28DeviceReduceSingleTileKernelINS2_10policy_hubIN4cuda3std3__45tupleIJblEEEjN6thrust24THRUST_300001_SM_1000_NS8cuda_cub9__find_if7functorIS9_EEE10Policy1000EPS9_SI_iSF_S9_S9_NS7_10__identityEEEvT0_T1_T2_T3_T4_T6__param_4];
	cvta.to.global.u64 	%rd1, %rd107;
	setp.ne.s32 	%p1, %r38, 0;
	@%p1 bra 	$L__BB6_3;
	mov.u32 	%r392, %tid.x;
	setp.ne.s32 	%p187, %r392, 0;
	@%p187 bra 	$L__BB6_112;
	st.global.u8 	[%rd1], %rs82;
	st.global.u64 	[%rd1+8], %rd106;
	bra.uni 	$L__BB6_112;
$L__BB6_3:
	setp.gt.s32 	%p2, %r38, 1023;
	@%p2 bra 	$L__BB6_74;
	mov.u32 	%r1, %tid.x;
	setp.ge.s32 	%p77, %r1, %r38;
	mov.b16 	%rs311, 0;
	mov.b64 	%rd329, 0;
	mov.u32 	%r396, %r1;
	@%p77 bra 	$L__BB6_6;
	mul.wide.u32 	%rd234, %r1, 16;
	add.s64 	%rd231, %rd105, %rd234;
	// begin inline asm
	ld.global.nc.u64 %rd230, [%rd231];
	// end inline asm
	add.s64 	%rd233, %rd231, 8;
	// begin inline asm
	ld.global.nc.u64 %rd329, [%rd233];
	// end inline asm
	cvt.u16.u64 	%rs311, %rd230;
	add.s32 	%r396, %r1, 256;
$L__BB6_6:
	setp.ge.s32 	%p78, %r396, %r38;
	@%p78 bra 	$L__BB6_12;
	not.b32 	%r158, %r396;
	add.s32 	%r4, %r38, %r158;
	and.b32  	%r159, %r4, 768;
	setp.eq.s32 	%p79, %r159, 768;
	@%p79 bra 	$L__BB6_10;
	mul.wide.u32 	%rd236, %r396, 16;
	add.s64 	%rd323, %rd105, %rd236;
	shr.u32 	%r160, %r4, 8;
	add.s32 	%r161, %r160, 1;
	and.b32  	%r162, %r161, 3;
	neg.s32 	%r394, %r162;
$L__BB6_9:
	.pragma "nounroll";
	// begin inline asm
	ld.global.nc.u64 %rd237, [%rd323];
	// end inline asm
	add.s64 	%rd240, %rd323, 8;
	// begin inline asm
	ld.global.nc.u64 %rd239, [%rd240];
	// end inline asm
	cvt.u16.u64 	%rs190, %rd237;
	and.b16  	%rs191, %rs190, 255;
	and.b16  	%rs192, %rs311, 255;
	setp.eq.s16 	%p80, %rs192, 0;
	setp.eq.s16 	%p81, %rs191, 0;
	min.s64 	%rd241, %rd239, %rd329;
	selp.b64 	%rd242, %rd329, %rd241, %p81;
	selp.b64 	%rd329, %rd239, %rd242, %p80;
	selp.b16 	%rs193, %rs311, 1, %p81;
	selp.b16 	%rs311, %rs190, %rs193, %p80;
	add.s32 	%r396, %r396, 256;
	add.s64 	%rd323, %rd323, 4096;
	add.s32 	%r394, %r394, 1;
	setp.ne.s32 	%p82, %r394, 0;
	@%p82 bra 	$L__BB6_9;
$L__BB6_10:
	setp.lt.u32 	%p83, %r4, 768;
	@%p83 bra 	$L__BB6_12;
$L__BB6_11:
	mul.wide.s32 	%rd259, %r396, 16;
	add.s64 	%rd244, %rd105, %rd259;
	// begin inline asm
	ld.global.nc.u64 %rd243, [%rd244];
	// end inline asm
	add.s64 	%rd246, %rd244, 8;
	// begin inline asm
	ld.global.nc.u64 %rd245, [%rd246];
	// end inline asm
	cvt.u16.u64 	%rs194, %rd243;
	and.b16  	%rs195, %rs194, 255;
	and.b16  	%rs196, %rs311, 255;
	setp.eq.s16 	%p84, %rs196, 0;
	setp.eq.s16 	%p85, %rs195, 0;
	min.s64 	%rd260, %rd245, %rd329;
	selp.b64 	%rd261, %rd329, %rd260, %p85;
	selp.b64 	%rd262, %rd245, %rd261, %p84;
	selp.b16 	%rs197, %rs311, 1, %p85;
	selp.b16 	%rs198, %rs194, %rs197, %p84;
	and.b16  	%rs199, %rs198, 255;
	add.s64 	%rd248, %rd244, 4096;
	// begin inline asm
	ld.global.nc.u64 %rd247, [%rd248];
	// end inline asm
	add.s64 	%rd250, %rd244, 4104;
	// begin inline asm
	ld.global.nc.u64 %rd249, [%rd250];
	// end inline asm
	cvt.u16.u64 	%rs200, %rd247;
	and.b16  	%rs201, %rs200, 255;
	setp.eq.s16 	%p86, %rs199, 0;
	setp.eq.s16 	%p87, %rs201, 0;
	min.s64 	%rd263, %rd249, %rd262;
	selp.b64 	%rd264, %rd262, %rd263, %p87;
	selp.b64 	%rd265, %rd249, %rd264, %p86;
	selp.b16 	%rs202, %rs198, 1, %p87;
	selp.b16 	%rs203, %rs200, %rs202, %p86;
	and.b16  	%rs204, %rs203, 255;
	add.s64 	%rd252, %rd244, 8192;
	// begin inline asm
	ld.global.nc.u64 %rd251, [%rd252];
	// end inline asm
	add.s64 	%rd254, %rd244, 8200;
	// begin inline asm
	ld.global.nc.u64 %rd253, [%rd254];
	// end inline asm
	cvt.u16.u64 	%rs205, %rd251;
	and.b16  	%rs206, %rs205, 255;
	setp.eq.s16 	%p88, %rs204, 0;
	setp.eq.s16 	%p89, %rs206, 0;
	min.s64 	%rd266, %rd253, %rd265;
	selp.b64 	%rd267, %rd265, %rd266, %p89;
	selp.b64 	%rd268, %rd253, %rd267, %p88;
	selp.b16 	%rs207, %rs203, 1, %p89;
	selp.b16 	%rs208, %rs205, %rs207, %p88;
	and.b16  	%rs209, %rs208, 255;
	add.s64 	%rd256, %rd244, 12288;
	// begin inline asm
	ld.global.nc.u64 %rd255, [%rd256];
	// end inline asm
	add.s64 	%rd258, %rd244, 12296;
	// begin inline asm
	ld.global.nc.u64 %rd257, [%rd258];
	// end inline asm
	cvt.u16.u64 	%rs210, %rd255;
	and.b16  	%rs211, %rs210, 255;
	setp.eq.s16 	%p90, %rs209, 0;
	setp.eq.s16 	%p91, %rs211, 0;
	min.s64 	%rd269, %rd257, %rd268;
	selp.b64 	%rd270, %rd268, %rd269, %p91;
	selp.b64 	%rd329, %rd257, %rd270, %p90;
	selp.b16 	%rs212, %rs208, 1, %p91;
	selp.b16 	%rs311, %rs210, %rs212, %p90;
	add.s32 	%r396, %r396, 1024;
	setp.lt.s32 	%p92, %r396, %r38;
	@%p92 bra 	$L__BB6_11;
$L__BB6_12:
	setp.lt.s32 	%p93, %r38, 256;
	@%p93 bra 	$L__BB6_37;
	// begin inline asm
	mov.u32 %r281, %laneid;
	// end inline asm
	cvt.u32.u16 	%r302, %rs311;
	and.b32  	%r283, %r302, 255;
	mov.b32 	%r299, 1;
	mov.b32 	%r300, 31;
	mov.b32 	%r301, -1;
	// begin inline asm
	shfl.sync.down.b32 %r282, %r283, %r299, %r300, %r301;
	// end inline asm
	// begin inline asm
	shfl.sync.down.b32 %r287, %r288, %r299, %r300, %r301;
	// end inline asm
	mov.b64 	{%r293, %r298}, %rd329;
	// begin inline asm
	shfl.sync.down.b32 %r292, %r293, %r299, %r300, %r301;
	// end inline asm
	// begin inline asm
	shfl.sync.down.b32 %r297, %r298, %r299, %r300, %r301;
	// end inline asm
	mov.b64 	%rd14, {%r292, %r297};
	cvt.u16.u32 	%rs10, %r282;
	setp.gt.s32 	%p143, %r281, 30;
	@%p143 bra 	$L__BB6_17;
	and.b16  	%rs254, %rs311, 255;
	setp.eq.s16 	%p144, %rs254, 0;
	and.b16  	%rs255, %rs10, 255;
	setp.eq.s16 	%p145, %rs255, 0;
	or.pred  	%p146, %p144, %p145;
	@%p146 bra 	$L__BB6_16;
	min.s64 	%rd329, %rd14, %rd329;
	mov.b16 	%rs311, 1;
	bra.uni 	$L__BB6_17;
$L__BB6_16:
	setp.eq.s16 	%p147, %rs254, 0;
	selp.b64 	%rd329, %rd14, %rd329, %p147;
	selp.b16 	%rs311, %rs10, %rs311, %p147;
$L__BB6_17:
	cvt.u32.u16 	%r323, %rs311;
	and.b32  	%r304, %r323, 255;
	mov.b32 	%r320, 2;
	mov.b32 	%r321, 31;
	mov.b32 	%r322, -1;
	// begin inline asm
	shfl.sync.down.b32 %r303, %r304, %r320, %r321, %r322;
	// end inline asm
	// begin inline asm
	shfl.sync.down.b32 %r308, %r309, %r320, %r321, %r322;
	// end inline asm
	mov.b64 	{%r314, %r319}, %rd329;
	// begin inline asm
	shfl.sync.down.b32 %r313, %r314, %r320, %r321, %r322;
	// end inline asm
	// begin inline asm
	shfl.sync.down.b32 %r318, %r319, %r320, %r321, %r322;
	// end inline asm
	mov.b64 	%rd18, {%r313, %r318};
	cvt.u16.u32 	%rs13, %r303;
	setp.gt.s32 	%p148, %r281, 29;
	@%p148 bra 	$L__BB6_21;
	and.b16  	%rs258, %rs311, 255;
	setp.eq.s16 	%p149, %rs258, 0;
	and.b16  	%rs259, %rs13, 255;
	setp.eq.s16 	%p150, %rs259, 0;
	or.pred  	%p151, %p149, %p150;
	@%p151 bra 	$L__BB6_20;
	min.s64 	%rd329, %rd18, %rd329;
	mov.b16 	%rs311, 1;
	bra.uni 	$L__BB6_21;
$L__BB6_20:
	setp.eq.s16 	%p152, %rs258, 0;
	selp.b64 	%rd329, %rd18, %rd329, %p152;
	selp.b16 	%rs311, %rs13, %rs311, %p152;
$L__BB6_21:
	cvt.u32.u16 	%r344, %rs311;
	and.b32  	%r325, %r344, 255;
	mov.b32 	%r341, 4;
	mov.b32 	%r342, 31;
	mov.b32 	%r343, -1;
	// begin inline asm
	shfl.sync.down.b32 %r324, %r325, %r341, %r342, %r343;
	// end inline asm
	// begin inline asm
	shfl.sync.down.b32 %r329, %r330, %r341, %r342, %r343;
	// end inline asm
	mov.b64 	{%r335, %r340}, %rd329;
	// begin inline asm
	shfl.sync.down.b32 %r334, %r335, %r341, %r342, %r343;
	// end inline asm
	// begin inline asm
	shfl.sync.down.b32 %r339, %r340, %r341, %r342, %r343;
	// end inline asm
	mov.b64 	%rd22, {%r334, %r339};
	cvt.u16.u32 	%rs16, %r324;
	setp.gt.s32 	%p153, %r281, 27;
	@%p153 bra 	$L__BB6_25;
	and.b16  	%rs262, %rs311, 255;
	setp.eq.s16 	%p154, %rs262, 0;
	and.b16  	%rs263, %rs16, 255;
	setp.eq.s16 	%p155, %rs263, 0;
	or.pred  	%p156, %p154, %p155;
	@%p156 bra 	$L__BB6_24;
	min.s64 	%rd329, %rd22, %rd329;
	mov.b16 	%rs311, 1;
	bra.uni 	$L__BB6_25;
$L__BB6_24:
	setp.eq.s16 	%p157, %rs262, 0;
	selp.b64 	%rd329, %rd22, %rd329, %p157;
	selp.b16 	%rs311, %rs16, %rs311, %p157;
$L__BB6_25:
	cvt.u32.u16 	%r365, %rs311;
	and.b32  	%r346, %r365, 255;
	mov.b32 	%r362, 8;
	mov.b32 	%r363, 31;
	mov.b32 	%r364, -1;
	// begin inline asm
	shfl.sync.down.b32 %r345, %r346, %r362, %r363, %r364;
	// end inline asm
	// begin inline asm
	shfl.sync.down.b32 %r350, %r351, %r362, %r363, %r364;
	// end inline asm
	mov.b64 	{%r356, %r361}, %rd329;
	// begin inline asm
	shfl.sync.down.b32 %r355, %r356, %r362, %r363, %r364;
	// end inline asm
	// begin inline asm
	shfl.sync.down.b32 %r360, %r361, %r362, %r363, %r364;
	// end inline asm
	mov.b64 	%rd26, {%r355, %r360};
	cvt.u16.u32 	%rs19, %r345;
	setp.gt.s32 	%p158, %r281, 23;
	@%p158 bra 	$L__BB6_29;
	and.b16  	%rs266, %rs311, 255;
	setp.eq.s16 	%p159, %rs266, 0;
	and.b16  	%rs267, %rs19, 255;
	setp.eq.s16 	%p160, %rs267, 0;
	or.pred  	%p161, %p159, %p160;
	@%p161 bra 	$L__BB6_28;
	min.s64 	%rd329, %rd26, %rd329;
	mov.b16 	%rs311, 1;
	bra.uni 	$L__BB6_29;
$L__BB6_28:
	setp.eq.s16 	%p162, %rs266, 0;
	selp.b64 	%rd329, %rd26, %rd329, %p162;
	selp.b16 	%rs311, %rs19, %rs311, %p162;
$L__BB6_29:
	cvt.u32.u16 	%r386, %rs311;
	and.b32  	%r367, %r386, 255;
	mov.b32 	%r383, 16;
	mov.b32 	%r384, 31;
	mov.b32 	%r385, -1;
	// begin inline asm
	shfl.sync.down.b32 %r366, %r367, %r383, %r384, %r385;
	// end inline asm
	// begin inline asm
	shfl.sync.down.b32 %r371, %r372, %r383, %r384, %r385;
	// end inline asm
	mov.b64 	{%r377, %r382}, %rd329;
	// begin inline asm
	shfl.sync.down.b32 %r376, %r377, %r383, %r384, %r385;
	// end inline asm
	// begin inline asm
	shfl.sync.down.b32 %r381, %r382, %r383, %r384, %r385;
	// end inline asm
	mov.b64 	%rd30, {%r376, %r381};
	cvt.u16.u32 	%rs22, %r366;
	setp.gt.s32 	%p163, %r281, 15;
	@%p163 bra 	$L__BB6_33;
	and.b16  	%rs270, %rs311, 255;
	setp.eq.s16 	%p164, %rs270, 0;
	and.b16  	%rs271, %rs22, 255;
	setp.eq.s16 	%p165, %rs271, 0;
	or.pred  	%p166, %p164, %p165;
	@%p166 bra 	$L__BB6_32;
	min.s64 	%rd329, %rd30, %rd329;
	mov.b16 	%rs311, 1;
	bra.uni 	$L__BB6_33;
$L__BB6_32:
	setp.eq.s16 	%p167, %rs270, 0;
	selp.b64 	%rd329, %rd30, %rd329, %p167;
	selp.b16 	%rs311, %rs22, %rs311, %p167;
$L__BB6_33:
	setp.ne.s32 	%p168, %r281, 0;
	@%p168 bra 	$L__BB6_35;
	shr.u32 	%r387, %r1, 1;
	and.b32  	%r388, %r387, 496;
	mov.u32 	%r389, _ZZN3cub18CUB_300001_SM_10006detail6reduce28DeviceReduceSingleTileKernelINS2_10policy_hubIN4cuda3std3__45tupleIJblEEEjN6thrust24THRUST_300001_SM_1000_NS8cuda_cub9__find_if7functorIS9_EEE10Policy1000EPS9_SI_iSF_S9_S9_NS7_10__identityEEEvT0_T1_T2_T3_T4_T6_E12temp_storage;
	add.s32 	%r390, %r389, %r388;
	st.shared.u8 	[%r390+8], %rs311;
	st.shared.u64 	[%r390+16], %rd329;
$L__BB6_35:
	bar.sync 	0;
	setp.ne.s32 	%p169, %r1, 0;
	@%p169 bra 	$L__BB6_110;
	ld.shared.u8 	%rs274, [_ZZN3cub18CUB_300001_SM_10006detail6reduce28DeviceReduceSingleTileKernelINS2_10policy_hubIN4cuda3std3__45tupleIJblEEEjN6thrust24THRUST_300001_SM_1000_NS8cuda_cub9__find_if7functorIS9_EEE10Policy1000EPS9_SI_iSF_S9_S9_NS7_10__identityEEEvT0_T1_T2_T3_T4_T6_E12temp_storage+24];
	ld.shared.u64 	%rd292, [_ZZN3cub18CUB_300001_SM_10006detail6reduce28DeviceReduceSingleTileKernelINS2_10policy_hubIN4cuda3std3__45tupleIJblEEEjN6thrust24THRUST_300001_SM_1000_NS8cuda_cub9__find_if7functorIS9_EEE10Policy1000EPS9_SI_iSF_S9_S9_NS7_10__identityEEEvT0_T1_T2_T3_T4_T6_E12temp_storage+32];
	and.b16  	%rs275, %rs311, 255;
	setp.eq.s16 	%p170, %rs275, 0;
	setp.eq.s16 	%p171, %rs274, 0;
	min.s64 	%rd293, %rd292, %rd329;
	selp.b64 	%rd294, %rd329, %rd293, %p171;
	selp.b64 	%rd295, %rd292, %rd294, %p170;
	selp.b16 	%rs276, %rs311, 1, %p171;
	selp.b16 	%rs277, %rs274, %rs276, %p170;
	and.b16  	%rs278, %rs277, 255;
	ld.shared.u8 	%rs279, [_ZZN3cub18CUB_300001_SM_10006detail6reduce28DeviceReduceSingleTileKernelINS2_10policy_hubIN4cuda3std3__45tupleIJblEEEjN6thrust24THRUST_300001_SM_1000_NS8cuda_cub9__find_if7functorIS9_EEE10Policy1000EPS9_SI_iSF_S9_S9_NS7_10__identityEEEvT0_T1_T2_T3_T4_T6_E12temp_storage+40];
	ld.shared.u64 	%rd296, [_ZZN3cub18CUB_300001_SM_10006detail6reduce28DeviceReduceSingleTileKernelINS2_10policy_hubIN4cuda3std3__45tupleIJblEEEjN6thrust24THRUST_300001_SM_1000_NS8cuda_cub9__find_if7functorIS9_EEE10Policy1000EPS9_SI_iSF_S9_S9_NS7_10__identityEEEvT0_T1_T2_T3_T4_T6_E12temp_storage+48];
	setp.eq.s16 	%p172, %rs278, 0;
	setp.eq.s16 	%p173, %rs279, 0;
	min.s64 	%rd297, %rd296, %rd295;
	selp.b64 	%rd298, %rd295, %rd297, %p173;
	selp.b64 	%rd299, %rd296, %rd298, %p172;
	selp.b16 	%rs280, %rs277, 1, %p173;
	selp.b16 	%rs281, %rs279, %rs280, %p172;
	and.b16  	%rs282, %rs281, 255;
	ld.shared.u8 	%rs283, [_ZZN3cub18CUB_300001_SM_10006detail6reduce28DeviceReduceSingleTileKernelINS2_10policy_hubIN4cuda3std3__45tupleIJblEEEjN6thrust24THRUST_300001_SM_1000_NS8cuda_cub9__find_if7functorIS9_EEE10Policy1000EPS9_SI_iSF_S9_S9_NS7_10__identityEEEvT0_T1_T2_T3_T4_T6_E12temp_storage+56];
	ld.shared.u64 	%rd300, [_ZZN3cub18CUB_300001_SM_10006detail6reduce28DeviceReduceSingleTileKernelINS2_10policy_hubIN4cuda3std3__45tupleIJblEEEjN6thrust24THRUST_300001_SM_1000_NS8cuda_cub9__find_if7functorIS9_EEE10Policy1000EPS9_SI_iSF_S9_S9_NS7_10__identityEEEvT0_T1_T2_T3_T4_T6_E12temp_storage+64];
	setp.eq.s16 	%p174, %rs282, 0;
	setp.eq.s16 	%p175, %rs283, 0;
	min.s64 	%rd301, %rd300, %rd299;
	selp.b16 	%rs284, %rs281, 1, %p175;
	selp.b16 	%rs285, %rs283, %rs284, %p174;
	and.b16  	%rs286, %rs285, 255;
	selp.b64 	%rd302, %rd299, %rd301, %p175;
	selp.b64 	%rd303, %rd300, %rd302, %p174;
	ld.shared.u8 	%rs287, [_ZZN3cub18CUB_300001_SM_10006detail6reduce28DeviceReduceSingleTileKernelINS2_10policy_hubIN4cuda3std3__45tupleIJblEEEjN6thrust24THRUST_300001_SM_1000_NS8cuda_cub9__find_if7functorIS9_EEE10Policy1000EPS9_SI_iSF_S9_S9_NS7_10__identityEEEvT0_T1_T2_T3_T4_T6_E12temp_storage+72];
	ld.shared.u64 	%rd304, [_ZZN3cub18CUB_300001_SM_10006detail6reduce28DeviceReduceSingleTileKernelINS2_10policy_hubIN4cuda3std3__45tupleIJblEEEjN6thrust24THRUST_300001_SM_1000_NS8cuda_cub9__find_if7functorIS9_EEE10Policy1000EPS9_SI_iSF_S9_S9_NS7_10__identityEEEvT0_T1_T2_T3_T4_T6_E12temp_storage+80];
	setp.eq.s16 	%p176, %rs286, 0;
	setp.eq.s16 	%p177, %rs287, 0;
	min.s64 	%rd305, %rd304, %rd303;
	selp.b16 	%rs288, %rs285, 1, %p177;
	selp.b16 	%rs289, %rs287, %rs288, %p176;
	and.b16  	%rs290, %rs289, 255;
	selp.b64 	%rd306, %rd303, %rd305, %p177;
	selp.b64 	%rd307, %rd304, %rd306, %p176;
	ld.shared.u8 	%rs291, [_ZZN3cub18CUB_300001_SM_10006detail6reduce28DeviceReduceSingleTileKernelINS2_10policy_hubIN4cuda3std3__45tupleIJblEEEjN6thrust24THRUST_300001_SM_1000_NS8cuda_cub9__find_if7functorIS9_EEE10Policy1000EPS9_SI_iSF_S9_S9_NS7_10__identityEEEvT0_T1_T2_T3_T4_T6_E12temp_storage+88];
	ld.shared.u64 	%rd308, [_ZZN3cub18CUB_300001_SM_10006detail6reduce28DeviceReduceSingleTileKernelINS2_10policy_hubIN4cuda3std3__45tupleIJblEEEjN6thrust24THRUST_300001_SM_1000_NS8cuda_cub9__find_if7functorIS9_EEE10Policy1000EPS9_SI_iSF_S9_S9_NS7_10__identityEEEvT0_T1_T2_T3_T4_T6_E12temp_storage+96];
	setp.eq.s16 	%p178, %rs290, 0;
	setp.eq.s16 	%p179, %rs291, 0;
	min.s64 	%rd309, %rd308, %rd307;
	selp.b16 	%rs292, %rs289, 1, %p179;
	selp.b16 	%rs293, %rs291, %rs292, %p178;
	and.b16  	%rs294, %rs293, 255;
	selp.b64 	%rd310, %rd307, %rd309, %p179;
	selp.b64 	%rd311, %rd308, %rd310, %p178;
	ld.shared.u8 	%rs295, [_ZZN3cub18CUB_300001_SM_10006detail6reduce28DeviceReduceSingleTileKernelINS2_10policy_hubIN4cuda3std3__45tupleIJblEEEjN6thrust24THRUST_300001_SM_1000_NS8cuda_cub9__find_if7functorIS9_EEE10Policy1000EPS9_SI_iSF_S9_S9_NS7_10__identityEEEvT0_T1_T2_T3_T4_T6_E12temp_storage+104];
	ld.shared.u64 	%rd312, [_ZZN3cub18CUB_300001_SM_10006detail6reduce28DeviceReduceSingleTileKernelINS2_10policy_hubIN4cuda3std3__45tupleIJblEEEjN6thrust24THRUST_300001_SM_1000_NS8cuda_cub9__find_if7functorIS9_EEE10Policy1000EPS9_SI_iSF_S9_S9_NS7_10__identityEEEvT0_T1_T2_T3_T4_T6_E12temp_storage+112];
	setp.eq.s16 	%p180, %rs294, 0;
	setp.eq.s16 	%p181, %rs295, 0;
	min.s64 	%rd313, %rd312, %rd311;
	selp.b16 	%rs296, %rs293, 1, %p181;
	selp.b16 	%rs297, %rs295, %rs296, %p180;
	and.b16  	%rs298, %rs297, 255;
	selp.b64 	%rd314, %rd311, %rd313, %p181;
	selp.b64 	%rd315, %rd312, %rd314, %p180;
	ld.shared.u8 	%rs299, [_ZZN3cub18CUB_300001_SM_10006detail6reduce28DeviceReduceSingleTileKernelINS2_10policy_hubIN4cuda3std3__45tupleIJblEEEjN6thrust24THRUST_300001_SM_1000_NS8cuda_cub9__find_if7functorIS9_EEE10Policy1000EPS9_SI_iSF_S9_S9_NS7_10__identityEEEvT0_T1_T2_T3_T4_T6_E12temp_storage+120];
	ld.shared.u64 	%rd316, [_ZZN3cub18CUB_300001_SM_10006detail6reduce28DeviceReduceSingleTileKernelINS2_10policy_hubIN4cuda3std3__45tupleIJblEEEjN6thrust24THRUST_300001_SM_1000_NS8cuda_cub9__find_if7functorIS9_EEE10Policy1000EPS9_SI_iSF_S9_S9_NS7_10__identityEEEvT0_T1_T2_T3_T4_T6_E12temp_storage+128];
	setp.eq.s16 	%p182, %rs298, 0;
	setp.eq.s16 	%p183, %rs299, 0;
	min.s64 	%rd317, %rd316, %rd315;
	selp.b16 	%rs300, %rs297, 1, %p183;
	selp.b16 	%rs311, %rs299, %rs300, %p182;
	selp.b64 	%rd318, %rd315, %rd317, %p183;
	selp.b64 	%rd329, %rd316, %rd318, %p182;
	bra.uni 	$L__BB6_110;
$L__BB6_37:
	// begin inline asm
	mov.u32 %r163, %laneid;
	// end inline asm
	and.b32  	%r184, %r1, 992;
	add.s32 	%r185, %r184, 32;
	setp.gt.s32 	%p94, %r185, %r38;
	not.b32 	%r186, %r184;
	add.s32 	%r187, %r38, %r186;
	selp.b32 	%r182, %r187, 31, %p94;
	cvt.u32.u16 	%r188, %rs311;
	and.b32  	%r165, %r188, 255;
	mov.b32 	%r181, 1;
	mov.b32 	%r183, -1;
	// begin inline asm
	shfl.sync.down.b32 %r164, %r165, %r181, %r182, %r183;
	// end inline asm
	// begin inline asm
	shfl.sync.down.b32 %r169, %r170, %r181, %r182, %r183;
	// end inline asm
	mov.b64 	{%r175, %r180}, %rd329;
	// begin inline asm
	shfl.sync.down.b32 %r174, %r175, %r181, %r182, %r183;
	// end inline asm
	// begin inline asm
	shfl.sync.down.b32 %r179, %r180, %r181, %r182, %r183;
	// end inline asm
	mov.b64 	%rd35, {%r174, %r179};
	cvt.u16.u32 	%rs26, %r164;
	setp.ge.s32 	%p95, %r163, %r182;
	@%p95 bra 	$L__BB6_41;
	and.b16  	%rs213, %rs311, 255;
	setp.eq.s16 	%p96, %rs213, 0;
	and.b16  	%rs214, %rs26, 255;
	setp.eq.s16 	%p97, %rs214, 0;
	or.pred  	%p98, %p96, %p97;
	@%p98 bra 	$L__BB6_40;
	min.s64 	%rd329, %rd35, %rd329;
	mov.b16 	%rs311, 1;
	bra.uni 	$L__BB6_41;
$L__BB6_40:
	setp.eq.s16 	%p99, %rs213, 0;
	selp.b16 	%rs311, %rs26, %rs311, %p99;
	selp.b64 	%rd329, %rd35, %rd329, %p99;
$L__BB6_41:
	cvt.u32.u16 	%r209, %rs311;
	and.b32  	%r190, %r209, 255;
	mov.b32 	%r206, 2;
	mov.b32 	%r208, -1;
	// begin inline asm
	shfl.sync.down.b32 %r189, %r190, %r206, %r182, %r208;
	// end inline asm
	// begin inline asm
	shfl.sync.down.b32 %r194, %r195, %r206, %r182, %r208;
	// end inline asm
	mov.b64 	{%r200, %r205}, %rd329;
	// begin inline asm
	shfl.sync.down.b32 %r199, %r200, %r206, %r182, %r208;
	// end inline asm
	// begin inline asm
	shfl.sync.down.b32 %r204, %r205, %r206, %r182, %r208;
	// end inline asm
	mov.b64 	%rd39, {%r199, %r204};
	cvt.u16.u32 	%rs29, %r189;
	add.s32 	%r210, %r163, 2;
	setp.gt.s32 	%p100, %r210, %r182;
	@%p100 bra 	$L__BB6_45;
	and.b16  	%rs217, %rs311, 255;
	setp.eq.s16 	%p101, %rs217, 0;
	and.b16  	%rs218, %rs29, 255;
	setp.eq.s16 	%p102, %rs218, 0;
	or.pred  	%p103, %p101, %p102;
	@%p103 bra 	$L__BB6_44;
	min.s64 	%rd329, %rd39, %rd329;
	mov.b16 	%rs311, 1;
	bra.uni 	$L__BB6_45;
$L__BB6_44:
	setp.eq.s16 	%p104, %rs217, 0;
	selp.b16 	%rs311, %rs29, %rs311, %p104;
	selp.b64 	%rd329, %rd39, %rd329, %p104;
$L__BB6_45:
	cvt.u32.u16 	%r231, %rs311;
	and.b32  	%r212, %r231, 255;
	mov.b32 	%r228, 4;
	mov.b32 	%r230, -1;
	// begin inline asm
	shfl.sync.down.b32 %r211, %r212, %r228, %r182, %r230;
	// end inline asm
	// begin inline asm
	shfl.sync.down.b32 %r216, %r217, %r228, %r182, %r230;
	// end inline asm
	mov.b64 	{%r222, %r227}, %rd329;
	// begin inline asm
	shfl.sync.down.b32 %r221, %r222, %r228, %r182, %r230;
	// end inline asm
	// begin inline asm
	shfl.sync.down.b32 %r226, %r227, %r228, %r182, %r230;
	// end inline asm
	mov.b64 	%rd43, {%r221, %r226};
	cvt.u16.u32 	%rs32, %r211;
	add.s32 	%r232, %r163, 4;
	setp.gt.s32 	%p105, %r232, %r182;
	@%p105 bra 	$L__BB6_49;
	and.b16  	%rs221, %rs311, 255;
	setp.eq.s16 	%p106, %rs221, 0;
	and.b16  	%rs222, %rs32, 255;
	setp.eq.s16 	%p107, %rs222, 0;
	or.pred  	%p108, %p106, %p107;
	@%p108 bra 	$L__BB6_48;
	min.s64 	%rd329, %rd43, %rd329;
	mov.b16 	%rs311, 1;
	bra.uni 	$L__BB6_49;
$L__BB6_48:
	setp.eq.s16 	%p109, %rs221, 0;
	selp.b16 	%rs311, %rs32, %rs311, %p109;
	selp.b64 	%rd329, %rd43, %rd329, %p109;
$L__BB6_49:
	cvt.u32.u16 	%r253, %rs311;
	and.b32  	%r234, %r253, 255;
	mov.b32 	%r250, 8;
	mov.b32 	%r252, -1;
	// begin inline asm
	shfl.sync.down.b32 %r233, %r234, %r250, %r182, %r252;
	// end inline asm
	// begin inline asm
	shfl.sync.down.b32 %r238, %r239, %r250, %r182, %r252;
	// end inline asm
	mov.b64 	{%r244, %r249}, %rd329;
	// begin inline asm
	shfl.sync.down.b32 %r243, %r244, %r250, %r182, %r252;
	// end inline asm
	// begin inline asm
	shfl.sync.down.b32 %r248, %r249, %r250, %r182, %r252;
	// end inline asm
	mov.b64 	%rd47, {%r243, %r248};
	cvt.u16.u32 	%rs35, %r233;
	add.s32 	%r254, %r163, 8;
	setp.gt.s32 	%p110, %r254, %r182;
	@%p110 bra 	$L__BB6_53;
	and.b16  	%rs225, %rs311, 255;
	setp.eq.s16 	%p111, %rs225, 0;
	and.b16  	%rs226, %rs35, 255;
	setp.eq.s16 	%p112, %rs226, 0;
	or.pred  	%p113, %p111, %p112;
	@%p113 bra 	$L__BB6_52;
	min.s64 	%rd329, %rd47, %rd329;
	mov.b16 	%rs311, 1;
	bra.uni 	$L__BB6_53;
$L__BB6_52:
	setp.eq.s16 	%p114, %rs225, 0;
	selp.b16 	%rs311, %rs35, %rs311, %p114;
	selp.b64 	%rd329, %rd47, %rd329, %p114;
$L__BB6_53:
	cvt.u32.u16 	%r275, %rs311;
	and.b32  	%r256, %r275, 255;
	mov.b32 	%r272, 16;
	mov.b32 	%r274, -1;
	// begin inline asm
	shfl.sync.down.b32 %r255, %r256, %r272, %r182, %r274;
	// end inline asm
	// begin inline asm
	shfl.sync.down.b32 %r260, %r261, %r272, %r182, %r274;
	// end inline asm
	mov.b64 	{%r266, %r271}, %rd329;
	// begin inline asm
	shfl.sync.down.b32 %r265, %r266, %r272, %r182, %r274;
	// end inline asm
	// begin inline asm
	shfl.sync.down.b32 %r270, %r271, %r272, %r182, %r274;
	// end inline asm
	mov.b64 	%rd51, {%r265, %r270};
	cvt.u16.u32 	%rs38, %r255;
	add.s32 	%r276, %r163, 16;
	setp.gt.s32 	%p115, %r276, %r182;
	@%p115 bra 	$L__BB6_57;
	and.b16  	%rs229, %rs311, 255;
	setp.eq.s16 	%p116, %rs229, 0;
	and.b16  	%rs230, %rs38, 255;
	setp.eq.s16 	%p117, %rs230, 0;
	or.pred  	%p118, %p116, %p117;
	@%p118 bra 	$L__BB6_56;
	min.s64 	%rd329, %rd51, %rd329;
	mov.b16 	%rs311, 1;
	bra.uni 	$L__BB6_57;
$L__BB6_56:
	setp.eq.s16 	%p119, %rs229, 0;
	selp.b16 	%rs311, %rs38, %rs311, %p119;
	selp.b64 	%rd329, %rd51, %rd329, %p119;
$L__BB6_57:
	setp.ne.s32 	%p120, %r163, 0;
	@%p120 bra 	$L__BB6_59;
	shr.u32 	%r277, %r1, 1;
	and.b32  	%r278, %r277, 496;
	mov.u32 	%r279, _ZZN3cub18CUB_300001_SM_10006detail6reduce28DeviceReduceSingleTileKernelINS2_10policy_hubIN4cuda3std3__45tupleIJblEEEjN6thrust24THRUST_300001_SM_1000_NS8cuda_cub9__find_if7functorIS9_EEE10Policy1000EPS9_SI_iSF_S9_S9_NS7_10__identityEEEvT0_T1_T2_T3_T4_T6_E12temp_storage;
	add.s32 	%r280, %r279, %r278;
	st.shared.u8 	[%r280+8], %rs311;
	st.shared.u64 	[%r280+16], %rd329;
$L__BB6_59:
	bar.sync 	0;
	setp.ne.s32 	%p121, %r1, 0;
	@%p121 bra 	$L__BB6_110;
	setp.lt.s32 	%p122, %r38, 33;
	@%p122 bra 	$L__BB6_62;
	ld.shared.u8 	%rs233, [_ZZN3cub18CUB_300001_SM_10006detail6reduce28DeviceReduceSingleTileKernelINS2_10policy_hubIN4cuda3std3__45tupleIJblEEEjN6thrust24THRUST_300001_SM_1000_NS8cuda_cub9__find_if7functorIS9_EEE10Policy1000EPS9_SI_iSF_S9_S9_NS7_10__identityEEEvT0_T1_T2_T3_T4_T6_E12temp_storage+24];
	ld.shared.u64 	%rd271, [_ZZN3cub18CUB_300001_SM_10006detail6reduce28DeviceReduceSingleTileKernelINS2_10policy_hubIN4cuda3std3__45tupleIJblEEEjN6thrust24THRUST_300001_SM_1000_NS8cuda_cub9__find_if7functorIS9_EEE10Policy1000EPS9_SI_iSF_S9_S9_NS7_10__identityEEEvT0_T1_T2_T3_T4_T6_E12temp_storage+32];
	and.b16  	%rs234, %rs311, 255;
	setp.eq.s16 	%p123, %rs234, 0;
	setp.eq.s16 	%p124, %rs233, 0;
	min.s64 	%rd272, %rd271, %rd329;
	selp.b16 	%rs235, %rs311, 1, %p124;
	selp.b16 	%rs311, %rs233, %rs235, %p123;
	selp.b64 	%rd273, %rd329, %rd272, %p124;
	selp.b64 	%rd329, %rd271, %rd273, %p123;
$L__BB6_62:
	setp.lt.s32 	%p125, %r38, 65;
	@%p125 bra 	$L__BB6_64;
	ld.shared.u8 	%rs236, [_ZZN3cub18CUB_300001_SM_10006detail6reduce28DeviceReduceSingleTileKernelINS2_10policy_hubIN4cuda3std3__45tupleIJblEEEjN6thrust24THRUST_300001_SM_1000_NS8cuda_cub9__find_if7functorIS9_EEE10Policy1000EPS9_SI_iSF_S9_S9_NS7_10__identityEEEvT0_T1_T2_T3_T4_T6_E12temp_storage+40];
	ld.shared.u64 	%rd274, [_ZZN3cub18CUB_300001_SM_10006detail6reduce28DeviceReduceSingleTileKernelINS2_10policy_hubIN4cuda3std3__45tupleIJblEEEjN6thrust24THRUST_300001_SM_1000_NS8cuda_cub9__find_if7functorIS9_EEE10Policy1000EPS9_SI_iSF_S9_S9_NS7_10__identityEEEvT0_T1_T2_T3_T4_T6_E12temp_storage+48];
	and.b16  	%rs237, %rs311, 255;
	setp.eq.s16 	%p126, %rs237, 0;
	setp.eq.s16 	%p127, %rs236, 0;
	min.s64 	%rd275, %rd274, %rd329;
	selp.b16 	%rs238, %rs311, 1, %p127;
	selp.b16 	%rs311, %rs236, %rs238, %p126;
	selp.b64 	%rd276, %rd329, %rd275, %p127;
	selp.b64 	%rd329, %rd274, %rd276, %p126;
$L__BB6_64:
	setp.lt.s32 	%p128, %r38, 97;
	@%p128 bra 	$L__BB6_66;
	ld.shared.u8 	%rs239, [_ZZN3cub18CUB_300001_SM_10006detail6reduce28DeviceReduceSingleTileKernelINS2_10policy_hubIN4cuda3std3__45tupleIJblEEEjN6thrust24THRUST_300001_SM_1000_NS8cuda_cub9__find_if7functorIS9_EEE10Policy1000EPS9_SI_iSF_S9_S9_NS7_10__identityEEEvT0_T1_T2_T3_T4_T6_E12temp_storage+56];
	ld.shared.u64 	%rd277, [_ZZN3cub18CUB_300001_SM_10006detail6reduce28DeviceReduceSingleTileKernelINS2_10policy_hubIN4cuda3std3__45tupleIJblEEEjN6thrust24THRUST_300001_SM_1000_NS8cuda_cub9__find_if7functorIS9_EEE10Policy1000EPS9_SI_iSF_S9_S9_NS7_10__identityEEEvT0_T1_T2_T3_T4_T6_E12temp_storage+64];
	and.b16  	%rs240, %rs311, 255;
	setp.eq.s16 	%p129, %rs240, 0;
	setp.eq.s16 	%p130, %rs239, 0;
	min.s64 	%rd278, %rd277, %rd329;
	selp.b16 	%rs241, %rs311, 1, %p130;
	selp.b16 	%rs311, %rs239, %rs241, %p129;
	selp.b64 	%rd279, %rd329, %rd278, %p130;
	selp.b64 	%rd329, %rd277, %rd279, %p129;
$L__BB6_66:
	setp.lt.s32 	%p131, %r38, 129;
	@%p131 bra 	$L__BB6_68;
	ld.shared.u8 	%rs242, [_ZZN3cub18CUB_300001_SM_10006detail6reduce28DeviceReduceSingleTileKernelINS2_10policy_hubIN4cuda3std3__45tupleIJblEEEjN6thrust24THRUST_300001_SM_1000_NS8cuda_cub9__find_if7functorIS9_EEE10Policy1000EPS9_SI_iSF_S9_S9_NS7_10__identityEEEvT0_T1_T2_T3_T4_T6_E12temp_storage+72];
	ld.shared.u64 	%rd280, [_ZZN3cub18CUB_300001_SM_10006detail6reduce28DeviceReduceSingleTileKernelINS2_10policy_hubIN4cuda3std3__45tupleIJblEEEjN6thrust24THRUST_300001_SM_1000_NS8cuda_cub9__find_if7functorIS9_EEE10Policy1000EPS9_SI_iSF_S9_S9_NS7_10__identityEEEvT0_T1_T2_T3_T4_T6_E12temp_storage+80];
	and.b16  	%rs243, %rs311, 255;
	setp.eq.s16 	%p132, %rs243, 0;
	setp.eq.s16 	%p133, %rs242, 0;
	min.s64 	%rd281, %rd280, %rd329;
	selp.b16 	%rs244, %rs311, 1, %p133;
	selp.b16 	%rs311, %rs242, %rs244, %p132;
	selp.b64 	%rd282, %rd329, %rd281, %p133;
	selp.b64 	%rd329, %rd280, %rd282, %p132;
$L__BB6_68:
	setp.lt.s32 	%p134, %r38, 161;
	@%p134 bra 	$L__BB6_70;
	ld.shared.u8 	%rs245, [_ZZN3cub18CUB_300001_SM_10006detail6reduce28DeviceReduceSingleTileKernelINS2_10policy_hubIN4cuda3std3__45tupleIJblEEEjN6thrust24THRUST_300001_SM_1000_NS8cuda_cub9__find_if7functorIS9_EEE10Policy1000EPS9_SI_iSF_S9_S9_NS7_10__identityEEEvT0_T1_T2_T3_T4_T6_E12temp_storage+88];
	ld.shared.u64 	%rd283, [_ZZN3cub18CUB_300001_SM_10006detail6reduce28DeviceReduceSingleTileKernelINS2_10policy_hubIN4cuda3std3__45tupleIJblEEEjN6thrust24THRUST_300001_SM_1000_NS8cuda_cub9__find_if7functorIS9_EEE10Policy1000EPS9_SI_iSF_S9_S9_NS7_10__identityEEEvT0_T1_T2_T3_T4_T6_E12temp_storage+96];
	and.b16  	%rs246, %rs311, 255;
	setp.eq.s16 	%p135, %rs246, 0;
	setp.eq.s16 	%p136, %rs245, 0;
	min.s64 	%rd284, %rd283, %rd329;
	selp.b16 	%rs247, %rs311, 1, %p136;
	selp.b16 	%rs311, %rs245, %rs247, %p135;
	selp.b64 	%rd285, %rd329, %rd284, %p136;
	selp.b64 	%rd329, %rd283, %rd285, %p135;
$L__BB6_70:
	setp.lt.s32 	%p137, %r38, 193;
	@%p137 bra 	$L__BB6_72;
	ld.shared.u8 	%rs248, [_ZZN3cub18CUB_300001_SM_10006detail6reduce28DeviceReduceSingleTileKernelINS2_10policy_hubIN4cuda3std3__45tupleIJblEEEjN6thrust24THRUST_300001_SM_1000_NS8cuda_cub9__find_if7functorIS9_EEE10Policy1000EPS9_SI_iSF_S9_S9_NS7_10__identityEEEvT0_T1_T2_T3_T4_T6_E12temp_storage+104];
	ld.shared.u64 	%rd286, [_ZZN3cub18CUB_300001_SM_10006detail6reduce28DeviceReduceSingleTileKernelINS2_10policy_hubIN4cuda3std3__45tupleIJblEEEjN6thrust24THRUST_300001_SM_1000_NS8cuda_cub9__find_if7functorIS9_EEE10Policy1000EPS9_SI_iSF_S9_S9_NS7_10__identityEEEvT0_T1_T2_T3_T4_T6_E12temp_storage+112];
	and.b16  	%rs249, %rs311, 255;
	setp.eq.s16 	%p138, %rs249, 0;
	setp.eq.s16 	%p139, %rs248, 0;
	min.s64 	%rd287, %rd286, %rd329;
	selp.b16 	%rs250, %rs311, 1, %p139;
	selp.b16 	%rs311, %rs248, %rs250, %p138;
	selp.b64 	%rd288, %rd329, %rd287, %p139;
	selp.b64 	%rd329, %rd286, %rd288, %p138;
$L__BB6_72:
	setp.lt.s32 	%p140, %r38, 225;
	@%p140 bra 	$L__BB6_110;
	ld.shared.u8 	%rs251, [_ZZN3cub18CUB_300001_SM_10006detail6reduce28DeviceReduceSingleTileKernelINS2_10policy_hubIN4cuda3std3__45tupleIJblEEEjN6thrust24THRUST_300001_SM_1000_NS8cuda_cub9__find_if7functorIS9_EEE10Policy1000EPS9_SI_iSF_S9_S9_NS7_10__identityEEEvT0_T1_T2_T3_T4_T6_E12temp_storage+120];
	ld.shared.u64 	%rd289, [_ZZN3cub18CUB_300001_SM_10006detail6reduce28DeviceReduceSingleTileKernelINS2_10policy_hubIN4cuda3std3__45tupleIJblEEEjN6thrust24THRUST_300001_SM_1000_NS8cuda_cub9__find_if7functorIS9_EEE10Policy1000EPS9_SI_iSF_S9_S9_NS7_10__identityEEEvT0_T1_T2_T3_T4_T6_E12temp_storage+128];
	and.b16  	%rs252, %rs311, 255;
	setp.eq.s16 	%p141, %rs252, 0;
	setp.eq.s16 	%p142, %rs251, 0;
	min.s64 	%rd290, %rd289, %rd329;
	selp.b16 	%rs253, %rs311, 1, %p142;
	selp.b16 	%rs311, %rs251, %rs253, %p141;
	selp.b64 	%rd291, %rd329, %rd290, %p142;
	selp.b64 	%rd329, %rd289, %rd291, %p141;
	bra.uni 	$L__BB6_110;
$L__BB6_74:
	mov.u32 	%r16, %tid.x;
	mul.wide.u32 	%rd124, %r16, 16;
	add.s64 	%rd109, %rd105, %rd124;
	// begin inline asm
	ld.global.nc.u64 %rd108, [%rd109];
	// end inline asm
	add.s64 	%rd111, %rd109, 8;
	// begin inline asm
	ld.global.nc.u64 %rd110, [%rd111];
	// end inline asm
	cvt.u16.u64 	%rs83, %rd108;
	and.b16  	%rs84, %rs83, 255;
	add.s64 	%rd113, %rd109, 4096;
	// begin inline asm
	ld.global.nc.u64 %rd112, [%rd113];
	// end inline asm
	add.s64 	%rd115, %rd109, 4104;
	// begin inline asm
	ld.global.nc.u64 %rd114, [%rd115];
	// end inline asm
	cvt.u16.u64 	%rs85, %rd112;
	and.b16  	%rs86, %rs85, 255;
	add.s64 	%rd117, %rd109, 8192;
	// begin inline asm
	ld.global.nc.u64 %rd116, [%rd117];
	// end inline asm
	add.s64 	%rd119, %rd109, 8200;
	// begin inline asm
	ld.global.nc.u64 %rd118, [%rd119];
	// end inline asm
	cvt.u16.u64 	%rs87, %rd116;
	and.b16  	%rs88, %rs87, 255;
	add.s64 	%rd121, %rd109, 12288;
	// begin inline asm
	ld.global.nc.u64 %rd120, [%rd121];
	// end inline asm
	add.s64 	%rd123, %rd109, 12296;
	// begin inline asm
	ld.global.nc.u64 %rd122, [%rd123];
	// end inline asm
	cvt.u16.u64 	%rs89, %rd120;
	and.b16  	%rs90, %rs89, 255;
	setp.eq.s16 	%p3, %rs84, 0;
	setp.eq.s16 	%p4, %rs86, 0;
	min.s64 	%rd125, %rd114, %rd110;
	selp.b16 	%rs91, %rs83, 1, %p4;
	selp.b64 	%rd126, %rd110, %rd125, %p4;
	selp.b16 	%rs92, %rs85, %rs91, %p3;
	and.b16  	%rs93, %rs92, 255;
	selp.b64 	%rd127, %rd114, %rd126, %p3;
	setp.eq.s16 	%p5, %rs93, 0;
	setp.eq.s16 	%p6, %rs88, 0;
	min.s64 	%rd128, %rd118, %rd127;
	selp.b16 	%rs94, %rs92, 1, %p6;
	selp.b64 	%rd129, %rd127, %rd128, %p6;
	selp.b16 	%rs95, %rs87, %rs94, %p5;
	and.b16  	%rs96, %rs95, 255;
	selp.b64 	%rd130, %rd118, %rd129, %p5;
	setp.eq.s16 	%p7, %rs96, 0;
	setp.eq.s16 	%p8, %rs90, 0;
	min.s64 	%rd131, %rd122, %rd130;
	selp.b16 	%rs97, %rs95, 1, %p8;
	selp.b64 	%rd132, %rd130, %rd131, %p8;
	selp.b16 	%rs311, %rs89, %rs97, %p7;
	selp.b64 	%rd329, %rd122, %rd132, %p7;
	setp.lt.u32 	%p9, %r38, 2048;
	mov.b32 	%r399, 1024;
	@%p9 bra 	$L__BB6_78;
	add.s32 	%r17, %r38, -1024;
	mov.b32 	%r399, 1024;
$L__BB6_76:
	mul.wide.s32 	%rd149, %r399, 16;
	add.s64 	%rd134, %rd109, %rd149;
	// begin inline asm
	ld.global.nc.u64 %rd133, [%rd134];
	// end inline asm
	add.s64 	%rd136, %rd134, 8;
	// begin inline asm
	ld.global.nc.u64 %rd135, [%rd136];
	// end inline asm
	cvt.u16.u64 	%rs98, %rd133;
	and.b16  	%rs99, %rs98, 255;
	add.s64 	%rd138, %rd134, 4096;
	// begin inline asm
	ld.global.nc.u64 %rd137, [%rd138];
	// end inline asm
	add.s64 	%rd140, %rd134, 4104;
	// begin inline asm
	ld.global.nc.u64 %rd139, [%rd140];
	// end inline asm
	cvt.u16.u64 	%rs100, %rd137;
	and.b16  	%rs101, %rs100, 255;
	add.s64 	%rd142, %rd134, 8192;
	// begin inline asm
	ld.global.nc.u64 %rd141, [%rd142];
	// end inline asm
	add.s64 	%rd144, %rd134, 8200;
	// begin inline asm
	ld.global.nc.u64 %rd143, [%rd144];
	// end inline asm
	cvt.u16.u64 	%rs102, %rd141;
	and.b16  	%rs103, %rs102, 255;
	add.s64 	%rd146, %rd134, 12288;
	// begin inline asm
	ld.global.nc.u64 %rd145, [%rd146];
	// end inline asm
	add.s64 	%rd148, %rd134, 12296;
	// begin inline asm
	ld.global.nc.u64 %rd147, [%rd148];
	// end inline asm
	cvt.u16.u64 	%rs104, %rd145;
	and.b16  	%rs105, %rs104, 255;
	and.b16  	%rs106, %rs311, 255;
	setp.eq.s16 	%p10, %rs106, 0;
	setp.eq.s16 	%p11, %rs99, 0;
	min.s64 	%rd150, %rd135, %rd329;
	selp.b16 	%rs107, %rs311, 1, %p11;
	selp.b64 	%rd151, %rd329, %rd150, %p11;
	selp.b16 	%rs108, %rs98, %rs107, %p10;
	and.b16  	%rs109, %rs108, 255;
	selp.b64 	%rd152, %rd135, %rd151, %p10;
	setp.eq.s16 	%p12, %rs109, 0;
	setp.eq.s16 	%p13, %rs101, 0;
	min.s64 	%rd153, %rd139, %rd152;
	selp.b16 	%rs110, %rs108, 1, %p13;
	selp.b64 	%rd154, %rd152, %rd153, %p13;
	selp.b16 	%rs111, %rs100, %rs110, %p12;
	and.b16  	%rs112, %rs111, 255;
	selp.b64 	%rd155, %rd139, %rd154, %p12;
	setp.eq.s16 	%p14, %rs112, 0;
	setp.eq.s16 	%p15, %rs103, 0;
	min.s64 	%rd156, %rd143, %rd155;
	selp.b16 	%rs113, %rs111, 1, %p15;
	selp.b64 	%rd157, %rd155, %rd156, %p15;
	selp.b16 	%rs114, %rs102, %rs113, %p14;
	and.b16  	%rs115, %rs114, 255;
	selp.b64 	%rd158, %rd143, %rd157, %p14;
	setp.eq.s16 	%p16, %rs115, 0;
	setp.eq.s16 	%p17, %rs105, 0;
	min.s64 	%rd159, %rd147, %rd158;
	selp.b16 	%rs116, %rs114, 1, %p17;
	selp.b64 	%rd160, %rd158, %rd159, %p17;
	selp.b16 	%rs311, %rs104, %rs116, %p16;
	selp.b64 	%rd329, %rd147, %rd160, %p16;
	sub.s32 	%r41, %r38, %r399;
	setp.lt.s32 	%p18, %r41, 1024;
	@%p18 bra 	$L__BB6_86;
	add.s32 	%r399, %r399, 1024;
	setp.le.s32 	%p19, %r399, %r17;
	@%p19 bra 	$L__BB6_76;
$L__BB6_78:
	setp.le.s32 	%p20, %r38, %r399;
	@%p20 bra 	$L__BB6_86;
	sub.s32 	%r21, %r38, %r399;
	setp.ge.s32 	%p21, %r16, %r21;
	@%p21 bra 	$L__BB6_86;
	not.b32 	%r42, %r16;
	add.s32 	%r43, %r38, %r42;
	sub.s32 	%r22, %r43, %r399;
	and.b32  	%r44, %r22, 768;
	setp.eq.s32 	%p22, %r44, 768;
	mov.u32 	%r403, %r16;
	@%p22 bra 	$L__BB6_83;
	add.s32 	%r401, %r16, %r399;
	shr.u32 	%r45, %r22, 8;
	add.s32 	%r46, %r45, 1;
	and.b32  	%r47, %r46, 3;
	neg.s32 	%r400, %r47;
	mov.u32 	%r403, %r16;
$L__BB6_82:
	.pragma "nounroll";
	mul.wide.u32 	%rd166, %r401, 16;
	add.s64 	%rd163, %rd105, %rd166;
	// begin inline asm
	ld.global.nc.u64 %rd162, [%rd163];
	// end inline asm
	add.s64 	%rd165, %rd163, 8;
	// begin inline asm
	ld.global.nc.u64 %rd164, [%rd165];
	// end inline asm
	cvt.u16.u64 	%rs118, %rd162;
	and.b16  	%rs119, %rs118, 255;
	and.b16  	%rs120, %rs311, 255;
	setp.eq.s16 	%p23, %rs120, 0;
	setp.eq.s16 	%p24, %rs119, 0;
	min.s64 	%rd167, %rd164, %rd329;
	selp.b16 	%rs121, %rs311, 1, %p24;
	selp.b16 	%rs311, %rs118, %rs121, %p23;
	selp.b64 	%rd168, %rd329, %rd167, %p24;
	selp.b64 	%rd329, %rd164, %rd168, %p23;
	add.s32 	%r403, %r403, 256;
	add.s32 	%r401, %r401, 256;
	add.s32 	%r400, %r400, 1;
	setp.ne.s32 	%p25, %r400, 0;
	@%p25 bra 	$L__BB6_82;
$L__BB6_83:
	setp.lt.u32 	%p26, %r22, 768;
	@%p26 bra 	$L__BB6_86;
	cvt.u64.u32 	%rd169, %r403;
	cvt.u64.u32 	%rd170, %r399;
	add.s64 	%rd171, %rd169, %rd170;
	shl.b64 	%rd172, %rd171, 4;
	add.s64 	%rd173, %rd172, %rd105;
	add.s64 	%rd350, %rd173, 12296;
	add.s32 	%r404, %r403, %r399;
$L__BB6_85:
	mul.wide.u32 	%rd190, %r404, 16;
	add.s64 	%rd175, %rd105, %rd190;
	// begin inline asm
	ld.global.nc.u64 %rd174, [%rd175];
	// end inline asm
	add.s64 	%rd177, %rd175, 8;
	// begin inline asm
	ld.global.nc.u64 %rd176, [%rd177];
	// end inline asm
	cvt.u16.u64 	%rs122, %rd174;
	and.b16  	%rs123, %rs122, 255;
	and.b16  	%rs124, %rs311, 255;
	setp.eq.s16 	%p27, %rs124, 0;
	setp.eq.s16 	%p28, %rs123, 0;
	min.s64 	%rd191, %rd176, %rd329;
	selp.b16 	%rs125, %rs311, 1, %p28;
	selp.b16 	%rs126, %rs122, %rs125, %p27;
	and.b16  	%rs127, %rs126, 255;
	selp.b64 	%rd192, %rd329, %rd191, %p28;
	selp.b64 	%rd193, %rd176, %rd192, %p27;
	add.s64 	%rd179, %rd350, -8200;
	// begin inline asm
	ld.global.nc.u64 %rd178, [%rd179];
	// end inline asm
	add.s64 	%rd181, %rd350, -8192;
	// begin inline asm
	ld.global.nc.u64 %rd180, [%rd181];
	// end inline asm
	cvt.u16.u64 	%rs128, %rd178;
	and.b16  	%rs129, %rs128, 255;
	setp.eq.s16 	%p29, %rs127, 0;
	setp.eq.s16 	%p30, %rs129, 0;
	min.s64 	%rd194, %rd180, %rd193;
	selp.b16 	%rs130, %rs126, 1, %p30;
	selp.b16 	%rs131, %rs128, %rs130, %p29;
	and.b16  	%rs132, %rs131, 255;
	selp.b64 	%rd195, %rd193, %rd194, %p30;
	selp.b64 	%rd196, %rd180, %rd195, %p29;
	add.s64 	%rd183, %rd350, -4104;
	// begin inline asm
	ld.global.nc.u64 %rd182, [%rd183];
	// end inline asm
	add.s64 	%rd185, %rd350, -4096;
	// begin inline asm
	ld.global.nc.u64 %rd184, [%rd185];
	// end inline asm
	cvt.u16.u64 	%rs133, %rd182;
	and.b16  	%rs134, %rs133, 255;
	setp.eq.s16 	%p31, %rs132, 0;
	setp.eq.s16 	%p32, %rs134, 0;
	min.s64 	%rd197, %rd184, %rd196;
	selp.b16 	%rs135, %rs131, 1, %p32;
	selp.b16 	%rs136, %rs133, %rs135, %p31;
	and.b16  	%rs137, %rs136, 255;
	selp.b64 	%rd198, %rd196, %rd197, %p32;
	selp.b64 	%rd199, %rd184, %rd198, %p31;
	add.s64 	%rd187, %rd350, -8;
	// begin inline asm
	ld.global.nc.u64 %rd186, [%rd187];
	// end inline asm
	// begin inline asm
	ld.global.nc.u64 %rd188, [%rd350];
	// end inline asm
	cvt.u16.u64 	%rs138, %rd186;
	and.b16  	%rs139, %rs138, 255;
	setp.eq.s16 	%p33, %rs137, 0;
	setp.eq.s16 	%p34, %rs139, 0;
	min.s64 	%rd200, %rd188, %rd199;
	selp.b16 	%rs140, %rs136, 1, %p34;
	selp.b16 	%rs311, %rs138, %rs140, %p33;
	selp.b64 	%rd201, %rd199, %rd200, %p34;
	selp.b64 	%rd329, %rd188, %rd201, %p33;
	add.s32 	%r403, %r403, 1024;
	add.s64 	%rd350, %rd350, 16384;
	add.s32 	%r404, %r404, 1024;
	setp.lt.s32 	%p35, %r403, %r21;
	@%p35 bra 	$L__BB6_85;
$L__BB6_86:
	// begin inline asm
	mov.u32 %r48, %laneid;
	// end inline asm
	cvt.u32.u16 	%r69, %rs311;
	and.b32  	%r50, %r69, 255;
	mov.b32 	%r66, 1;
	mov.b32 	%r67, 31;
	mov.b32 	%r68, -1;
	// begin inline asm
	shfl.sync.down.b32 %r49, %r50, %r66, %r67, %r68;
	// end inline asm
	// begin inline asm
	shfl.sync.down.b32 %r54, %r55, %r66, %r67, %r68;
	// end inline asm
	mov.b64 	{%r60, %r65}, %rd329;
	// begin inline asm
	shfl.sync.down.b32 %r59, %r60, %r66, %r67, %r68;
	// end inline asm
	// begin inline asm
	shfl.sync.down.b32 %r64, %r65, %r66, %r67, %r68;
	// end inline asm
	mov.b64 	%rd83, {%r59, %r64};
	cvt.u16.u32 	%rs65, %r49;
	setp.gt.s32 	%p36, %r48, 30;
	@%p36 bra 	$L__BB6_90;
	and.b16  	%rs141, %rs311, 255;
	setp.eq.s16 	%p37, %rs141, 0;
	and.b16  	%rs142, %rs65, 255;
	setp.eq.s16 	%p38, %rs142, 0;
	or.pred  	%p39, %p37, %p38;
	@%p39 bra 	$L__BB6_89;
	min.s64 	%rd329, %rd83, %rd329;
	mov.b16 	%rs311, 1;
	bra.uni 	$L__BB6_90;
$L__BB6_89:
	setp.eq.s16 	%p40, %rs141, 0;
	selp.b16 	%rs311, %rs65, %rs311, %p40;
	selp.b64 	%rd329, %rd83, %rd329, %p40;
$L__BB6_90:
	cvt.u32.u16 	%r90, %rs311;
	and.b32  	%r71, %r90, 255;
	mov.b32 	%r87, 2;
	mov.b32 	%r88, 31;
	mov.b32 	%r89, -1;
	// begin inline asm
	shfl.sync.down.b32 %r70, %r71, %r87, %r88, %r89;
	// end inline asm
	// begin inline asm
	shfl.sync.down.b32 %r75, %r76, %r87, %r88, %r89;
	// end inline asm
	mov.b64 	{%r81, %r86}, %rd329;
	// begin inline asm
	shfl.sync.down.b32 %r80, %r81, %r87, %r88, %r89;
	// end inline asm
	// begin inline asm
	shfl.sync.down.b32 %r85, %r86, %r87, %r88, %r89;
	// end inline asm
	mov.b64 	%rd87, {%r80, %r85};
	cvt.u16.u32 	%rs68, %r70;
	setp.gt.s32 	%p41, %r48, 29;
	@%p41 bra 	$L__BB6_94;
	and.b16  	%rs145, %rs311, 255;
	setp.eq.s16 	%p42, %rs145, 0;
	and.b16  	%rs146, %rs68, 255;
	setp.eq.s16 	%p43, %rs146, 0;
	or.pred  	%p44, %p42, %p43;
	@%p44 bra 	$L__BB6_93;
	min.s64 	%rd329, %rd87, %rd329;
	mov.b16 	%rs311, 1;
	bra.uni 	$L__BB6_94;
$L__BB6_93:
	setp.eq.s16 	%p45, %rs145, 0;
	selp.b16 	%rs311, %rs68, %rs311, %p45;
	selp.b64 	%rd329, %rd87, %rd329, %p45;
$L__BB6_94:
	cvt.u32.u16 	%r111, %rs311;
	and.b32  	%r92, %r111, 255;
	mov.b32 	%r108, 4;
	mov.b32 	%r109, 31;
	mov.b32 	%r110, -1;
	// begin inline asm
	shfl.sync.down.b32 %r91, %r92, %r108, %r109, %r110;
	// end inline asm
	// begin inline asm
	shfl.sync.down.b32 %r96, %r97, %r108, %r109, %r110;
	// end inline asm
	mov.b64 	{%r102, %r107}, %rd329;
	// begin inline asm
	shfl.sync.down.b32 %r101, %r102, %r108, %r109, %r110;
	// end inline asm
	// begin inline asm
	shfl.sync.down.b32 %r106, %r107, %r108, %r109, %r110;
	// end inline asm
	mov.b64 	%rd91, {%r101, %r106};
	cvt.u16.u32 	%rs71, %r91;
	setp.gt.s32 	%p46, %r48, 27;
	@%p46 bra 	$L__BB6_98;
	and.b16  	%rs149, %rs311, 255;
	setp.eq.s16 	%p47, %rs149, 0;
	and.b16  	%rs150, %rs71, 255;
	setp.eq.s16 	%p48, %rs150, 0;
	or.pred  	%p49, %p47, %p48;
	@%p49 bra 	$L__BB6_97;
	min.s64 	%rd329, %rd91, %rd329;
	mov.b16 	%rs311, 1;
	bra.uni 	$L__BB6_98;
$L__BB6_97:
	setp.eq.s16 	%p50, %rs149, 0;
	selp.b16 	%rs311, %rs71, %rs311, %p50;
	selp.b64 	%rd329, %rd91, %rd329, %p50;
$L__BB6_98:
	cvt.u32.u16 	%r132, %rs311;
	and.b32  	%r113, %r132, 255;
	mov.b32 	%r129, 8;
	mov.b32 	%r130, 31;
	mov.b32 	%r131, -1;
	// begin inline asm
	shfl.sync.down.b32 %r112, %r113, %r129, %r130, %r131;
	// end inline asm
	// begin inline asm
	shfl.sync.down.b32 %r117, %r118, %r129, %r130, %r131;
	// end inline asm
	mov.b64 	{%r123, %r128}, %rd329;
	// begin inline asm
	shfl.sync.down.b32 %r122, %r123, %r129, %r130, %r131;
	// end inline asm
	// begin inline asm
	shfl.sync.down.b32 %r127, %r128, %r129, %r130, %r131;
	// end inline asm
	mov.b64 	%rd95, {%r122, %r127};
	cvt.u16.u32 	%rs74, %r112;
	setp.gt.s32 	%p51, %r48, 23;
	@%p51 bra 	$L__BB6_102;
	and.b16  	%rs153, %rs311, 255;
	setp.eq.s16 	%p52, %rs153, 0;
	and.b16  	%rs154, %rs74, 255;
	setp.eq.s16 	%p53, %rs154, 0;
	or.pred  	%p54, %p52, %p53;
	@%p54 bra 	$L__BB6_101;
	min.s64 	%rd329, %rd95, %rd329;
	mov.b16 	%rs311, 1;
	bra.uni 	$L__BB6_102;
$L__BB6_101:
	setp.eq.s16 	%p55, %rs153, 0;
	selp.b16 	%rs311, %rs74, %rs311, %p55;
	selp.b64 	%rd329, %rd95, %rd329, %p55;
$L__BB6_102:
	cvt.u32.u16 	%r153, %rs311;
	and.b32  	%r134, %r153, 255;
	mov.b32 	%r150, 16;
	mov.b32 	%r151, 31;
	mov.b32 	%r152, -1;
	// begin inline asm
	shfl.sync.down.b32 %r133, %r134, %r150, %r151, %r152;
	// end inline asm
	// begin inline asm
	shfl.sync.down.b32 %r138, %r139, %r150, %r151, %r152;
	// end inline asm
	mov.b64 	{%r144, %r149}, %rd329;
	// begin inline asm
	shfl.sync.down.b32 %r143, %r144, %r150, %r151, %r152;
	// end inline asm
	// begin inline asm
	shfl.sync.down.b32 %r148, %r149, %r150, %r151, %r152;
	// end inline asm
	mov.b64 	%rd99, {%r143, %r148};
	cvt.u16.u32 	%rs77, %r133;
	setp.gt.s32 	%p56, %r48, 15;
	@%p56 bra 	$L__BB6_106;
	and.b16  	%rs157, %rs311, 255;
	setp.eq.s16 	%p57, %rs157, 0;
	and.b16  	%rs158, %rs77, 255;
	setp.eq.s16 	%p58, %rs158, 0;
	or.pred  	%p59, %p57, %p58;
	@%p59 bra 	$L__BB6_105;
	min.s64 	%rd329, %rd99, %rd329;
	mov.b16 	%rs311, 1;
	bra.uni 	$L__BB6_106;
$L__BB6_105:
	setp.eq.s16 	%p60, %rs157, 0;
	selp.b16 	%rs311, %rs77, %rs311, %p60;
	selp.b64 	%rd329, %rd99, %rd329, %p60;
$L__BB6_106:
	setp.ne.s32 	%p61, %r48, 0;
	@%p61 bra 	$L__BB6_108;
	shr.u32 	%r154, %r16, 1;
	and.b32  	%r155, %r154, 496;
	mov.u32 	%r156, _ZZN3cub18CUB_300001_SM_10006detail6reduce28DeviceReduceSingleTileKernelINS2_10policy_hubIN4cuda3std3__45tupleIJblEEEjN6thrust24THRUST_300001_SM_1000_NS8cuda_cub9__find_if7functorIS9_EEE10Policy1000EPS9_SI_iSF_S9_S9_NS7_10__identityEEEvT0_T1_T2_T3_T4_T6_E12temp_storage;
	add.s32 	%r157, %r156, %r155;
	st.shared.u8 	[%r157+8], %rs311;
	st.shared.u64 	[%r157+16], %rd329;
$L__BB6_108:
	bar.sync 	0;
	setp.ne.s32 	%p62, %r16, 0;
	@%p62 bra 	$L__BB6_110;
	ld.shared.u8 	%rs161, [_ZZN3cub18CUB_300001_SM_10006detail6reduce28DeviceReduceSingleTileKernelINS2_10policy_hubIN4cuda3std3__45tupleIJblEEEjN6thrust24THRUST_300001_SM_1000_NS8cuda_cub9__find_if7functorIS9_EEE10Policy1000EPS9_SI_iSF_S9_S9_NS7_10__identityEEEvT0_T1_T2_T3_T4_T6_E12temp_storage+24];
	ld.shared.u64 	%rd202, [_ZZN3cub18CUB_300001_SM_10006detail6reduce28DeviceReduceSingleTileKernelINS2_10policy_hubIN4cuda3std3__45tupleIJblEEEjN6thrust24THRUST_300001_SM_1000_NS8cuda_cub9__find_if7functorIS9_EEE10Policy1000EPS9_SI_iSF_S9_S9_NS7_10__identityEEEvT0_T1_T2_T3_T4_T6_E12temp_storage+32];
	and.b16  	%rs162, %rs311, 255;
	setp.eq.s16 	%p63, %rs162, 0;
	setp.eq.s16 	%p64, %rs161, 0;
	min.s64 	%rd203, %rd202, %rd329;
	selp.b16 	%rs163, %rs311, 1, %p64;
	selp.b16 	%rs164, %rs161, %rs163, %p63;
	and.b16  	%rs165, %rs164, 255;
	selp.b64 	%rd204, %rd329, %rd203, %p64;
	selp.b64 	%rd205, %rd202, %rd204, %p63;
	ld.shared.u8 	%rs166, [_ZZN3cub18CUB_300001_SM_10006detail6reduce28DeviceReduceSingleTileKernelINS2_10policy_hubIN4cuda3std3__45tupleIJblEEEjN6thrust24THRUST_300001_SM_1000_NS8cuda_cub9__find_if7functorIS9_EEE10Policy1000EPS9_SI_iSF_S9_S9_NS7_10__identityEEEvT0_T1_T2_T3_T4_T6_E12temp_storage+40];
	ld.shared.u64 	%rd206, [_ZZN3cub18CUB_300001_SM_10006detail6reduce28DeviceReduceSingleTileKernelINS2_10policy_hubIN4cuda3std3__45tupleIJblEEEjN6thrust24THRUST_300001_SM_1000_NS8cuda_cub9__find_if7functorIS9_EEE10Policy1000EPS9_SI_iSF_S9_S9_NS7_10__identityEEEvT0_T1_T2_T3_T4_T6_E12temp_storage+48];
	setp.eq.s16 	%p65, %rs165, 0;
	setp.eq.s16 	%p66, %rs166, 0;
	min.s64 	%rd207, %rd206, %rd205;
	selp.b16 	%rs167, %rs164, 1, %p66;
	selp.b16 	%rs168, %rs166, %rs167, %p65;
	and.b16  	%rs169, %rs168, 255;
	selp.b64 	%rd208, %rd205, %rd207, %p66;
	selp.b64 	%rd209, %rd206, %rd208, %p65;
	ld.shared.u8 	%rs170, [_ZZN3cub18CUB_300001_SM_10006detail6reduce28DeviceReduceSingleTileKernelINS2_10policy_hubIN4cuda3std3__45tupleIJblEEEjN6thrust24THRUST_300001_SM_1000_NS8cuda_cub9__find_if7functorIS9_EEE10Policy1000EPS9_SI_iSF_S9_S9_NS7_10__identityEEEvT0_T1_T2_T3_T4_T6_E12temp_storage+56];
	ld.shared.u64 	%rd210, [_ZZN3cub18CUB_300001_SM_10006detail6reduce28DeviceReduceSingleTileKernelINS2_10policy_hubIN4cuda3std3__45tupleIJblEEEjN6thrust24THRUST_300001_SM_1000_NS8cuda_cub9__find_if7functorIS9_EEE10Policy1000EPS9_SI_iSF_S9_S9_NS7_10__identityEEEvT0_T1_T2_T3_T4_T6_E12temp_storage+64];
	setp.eq.s16 	%p67, %rs169, 0;
	setp.eq.s16 	%p68, %rs170, 0;
	min.s64 	%rd211, %rd210, %rd209;
	selp.b16 	%rs171, %rs168, 1, %p68;
	selp.b16 	%rs172, %rs170, %rs171, %p67;
	and.b16  	%rs173, %rs172, 255;
	selp.b64 	%rd212, %rd209, %rd211, %p68;
	selp.b64 	%rd213, %rd210, %rd212, %p67;
	ld.shared.u8 	%rs174, [_ZZN3cub18CUB_300001_SM_10006detail6reduce28DeviceReduceSingleTileKernelINS2_10policy_hubIN4cuda3std3__45tupleIJblEEEjN6thrust24THRUST_300001_SM_1000_NS8cuda_cub9__find_if7functorIS9_EEE10Policy1000EPS9_SI_iSF_S9_S9_NS7_10__identityEEEvT0_T1_T2_T3_T4_T6_E12temp_storage+72];
	ld.shared.u64 	%rd214, [_ZZN3cub18CUB_300001_SM_10006detail6reduce28DeviceReduceSingleTileKernelINS2_10policy_hubIN4cuda3std3__45tupleIJblEEEjN6thrust24THRUST_300001_SM_1000_NS8cuda_cub9__find_if7functorIS9_EEE10Policy1000EPS9_SI_iSF_S9_S9_NS7_10__identityEEEvT0_T1_T2_T3_T4_T6_E12temp_storage+80];
	setp.eq.s16 	%p69, %rs173, 0;
	setp.eq.s16 	%p70, %rs174, 0;
	min.s64 	%rd215, %rd214, %rd213;
	selp.b16 	%rs175, %rs172, 1, %p70;
	selp.b16 	%rs176, %rs174, %rs175, %p69;
	and.b16  	%rs177, %rs176, 255;
	selp.b64 	%rd216, %rd213, %rd215, %p70;
	selp.b64 	%rd217, %rd214, %rd216, %p69;
	ld.shared.u8 	%rs178, [_ZZN3cub18CUB_300001_SM_10006detail6reduce28DeviceReduceSingleTileKernelINS2_10policy_hubIN4cuda3std3__45tupleIJblEEEjN6thrust24THRUST_300001_SM_1000_NS8cuda_cub9__find_if7functorIS9_EEE10Policy1000EPS9_SI_iSF_S9_S9_NS7_10__identityEEEvT0_T1_T2_T3_T4_T6_E12temp_storage+88];
	ld.shared.u64 	%rd218, [_ZZN3cub18CUB_300001_SM_10006detail6reduce28DeviceReduceSingleTileKernelINS2_10policy_hubIN4cuda3std3__45tupleIJblEEEjN6thrust24THRUST_300001_SM_1000_NS8cuda_cub9__find_if7functorIS9_EEE10Policy1000EPS9_SI_iSF_S9_S9_NS7_10__identityEEEvT0_T1_T2_T3_T4_T6_E12temp_storage+96];
	setp.eq.s16 	%p71, %rs177, 0;
	setp.eq.s16 	%p72, %rs178, 0;
	min.s64 	%rd219, %rd218, %rd217;
	selp.b16 	%rs179, %rs176, 1, %p72;
	selp.b16 	%rs180, %rs178, %rs179, %p71;
	and.b16  	%rs181, %rs180, 255;
	selp.b64 	%rd220, %rd217, %rd219, %p72;
	selp.b64 	%rd221, %rd218, %rd220, %p71;
	ld.shared.u8 	%rs182, [_ZZN3cub18CUB_300001_SM_10006detail6reduce28DeviceReduceSingleTileKernelINS2_10policy_hubIN4cuda3std3__45tupleIJblEEEjN6thrust24THRUST_300001_SM_1000_NS8cuda_cub9__find_if7functorIS9_EEE10Policy1000EPS9_SI_iSF_S9_S9_NS7_10__identityEEEvT0_T1_T2_T3_T4_T6_E12temp_storage+104];
	ld.shared.u64 	%rd222, [_ZZN3cub18CUB_300001_SM_10006detail6reduce28DeviceReduceSingleTileKernelINS2_10policy_hubIN4cuda3std3__45tupleIJblEEEjN6thrust24THRUST_300001_SM_1000_NS8cuda_cub9__find_if7functorIS9_EEE10Policy1000EPS9_SI_iSF_S9_S9_NS7_10__identityEEEvT0_T1_T2_T3_T4_T6_E12temp_storage+112];
	setp.eq.s16 	%p73, %rs181, 0;
	setp.eq.s16 	%p74, %rs182, 0;
	min.s64 	%rd223, %rd222, %rd221;
	selp.b16 	%rs183, %rs180, 1, %p74;
	selp.b16 	%rs184, %rs182, %rs183, %p73;
	and.b16  	%rs185, %rs184, 255;
	selp.b64 	%rd224, %rd221, %rd223, %p74;
	selp.b64 	%rd225, %rd222, %rd224, %p73;
	ld.shared.u8 	%rs186, [_ZZN3cub18CUB_300001_SM_10006detail6reduce28DeviceReduceSingleTileKernelINS2_10policy_hubIN4cuda3std3__45tupleIJblEEEjN6thrust24THRUST_300001_SM_1000_NS8cuda_cub9__find_if7functorIS9_EEE10Policy1000EPS9_SI_iSF_S9_S9_NS7_10__identityEEEvT0_T1_T2_T3_T4_T6_E12temp_storage+120];
	ld.shared.u64 	%rd226, [_ZZN3cub18CUB_300001_SM_10006detail6reduce28DeviceReduceSingleTileKernelINS2_10policy_hubIN4cuda3std3__45tupleIJblEEEjN6thrust24THRUST_300001_SM_1000_NS8cuda_cub9__find_if7functorIS9_EEE10Policy1000EPS9_SI_iSF_S9_S9_NS7_10__identityEEEvT0_T1_T2_T3_T4_T6_E12temp_storage+128];
	setp.eq.s16 	%p75, %rs185, 0;
	setp.eq.s16 	%p76, %rs186, 0;
	min.s64 	%rd227, %rd226, %rd225;
	selp.b16 	%rs187, %rs184, 1, %p76;
	selp.b16 	%rs311, %rs186, %rs187, %p75;
	selp.b64 	%rd228, %rd225, %rd227, %p76;
	selp.b64 	%rd329, %rd226, %rd228, %p75;
$L__BB6_110:
	mov.u32 	%r391, %tid.x;
	setp.ne.s32 	%p184, %r391, 0;
	@%p184 bra 	$L__BB6_112;
	setp.eq.s16 	%p185, %rs82, 0;
	and.b16  	%rs302, %rs311, 255;
	setp.eq.s16 	%p186, %rs302, 0;
	min.s64 	%rd319, %rd329, %rd106;
	selp.b16 	%rs303, %rs82, 1, %p186;
	selp.b16 	%rs304, %rs311, %rs303, %p185;
	selp.b64 	%rd320, %rd106, %rd319, %p186;
	selp.b64 	%rd321, %rd329, %rd320, %p185;
	st.global.u8 	[%rd1], %rs304;
	st.global.u64 	[%rd1+8], %rd321;
$L__BB6_112:
	ret;

}
	// .globl	_ZN3cub18CUB_300001_SM_10006detail6reduce28DeviceReduceSingleTileKernelINS2_10policy_hubIN4cuda3std3__45tupleIJblEEEyN6thrust24THRUST_300001_SM_1000_NS8cuda_cub9__find_if7functorIS9_EEE10Policy1000ENSB_12zip_iteratorINS8_IJNSD_26transform_input_iterator_tIbNSB_6detail15normal_iteratorINSB_10device_ptrIcEEEENSK_10functional5actorINSP_9compositeIJNSP_16operator_adaptorINS7_8equal_toIvEEEENSQ_INSP_8argumentILj0EEEEENSQ_INSP_5valueINSB_16device_referenceIcEEEEEEEEEEEEENSB_17counting_iteratorIlNSB_11use_defaultES18_S18_EEEEEEEPS9_ySF_S9_S9_NS7_10__identityEEEvT0_T1_T2_T3_T4_T6_
.visible .entry _ZN3cub18CUB_300001_SM_10006detail6reduce28DeviceReduceSingleTileKernelINS2_10policy_hubIN4cuda3std3__45tupleIJblEEEyN6thrust24THRUST_300001_SM_1000_NS8cuda_cub9__find_if7functorIS9_EEE10Policy1000ENSB_12zip_iteratorINS8_IJNSD_26transform_input_iterator_tIbNSB_6detail15normal_iteratorINSB_10device_ptrIcEEEENSK_10functional5actorINSP_9compositeIJNSP_16operator_adaptorINS7_8equal_toIvEEEENSQ_INSP_8argumentILj0EEEEENSQ_INSP_5valueINSB_16device_referenceIcEEEEEEEEEEEEENSB_17counting_iteratorIlNSB_11use_defaultES18_S18_EEEEEEEPS9_ySF_S9_S9_NS7_10__identityEEEvT0_T1_T2_T3_T4_T6_(
	.param .align 8 .b8 _ZN3cub18CUB_300001_SM_10006detail6reduce28DeviceReduceSingleTileKernelINS2_10policy_hubIN4cuda3std3__45tupleIJblEEEyN6thrust24THRUST_300001_SM_1000_NS8cuda_cub9__find_if7functorIS9_EEE10Policy1000ENSB_12zip_iteratorINS8_IJNSD_26transform_input_iterator_tIbNSB_6detail15normal_iteratorINSB_10device_ptrIcEEEENSK_10functional5actorINSP_9compositeIJNSP_16operator_adaptorINS7_8equal_toIvEEEENSQ_INSP_8argumentILj0EEEEENSQ_INSP_5valueINSB_16device_referenceIcEEEEEEEEEEEEENSB_17counting_iteratorIlNSB_11use_defaultES18_S18_EEEEEEEPS9_ySF_S9_S9_NS7_10__identityEEEvT0_T1_T2_T3_T4_T6__param_0[32],
	.param .u64 .ptr .align 1 _ZN3cub18CUB_300001_SM_10006detail6reduce28DeviceReduceSingleTileKernelINS2_10policy_hubIN4cuda3std3__45tupleIJblEEEyN6thrust24THRUST_300001_SM_1000_NS8cuda_cub9__find_if7functorIS9_EEE10Policy1000ENSB_12zip_iteratorINS8_IJNSD_26transform_input_iterator_tIbNSB_6detail15normal_iteratorINSB_10device_ptrIcEEEENSK_10functional5actorINSP_9compositeIJNSP_16operator_adaptorINS7_8equal_toIvEEEENSQ_INSP_8argumentILj0EEEEENSQ_INSP_5valueINSB_16device_referenceIcEEEEEEEEEEEEENSB_17counting_iteratorIlNSB_11use_defaultES18_S18_EEEEEEEPS9_ySF_S9_S9_NS7_10__identityEEEvT0_T1_T2_T3_T4_T6__param_1,
	.param .u64 _ZN3cub18CUB_300001_SM_10006detail6reduce28DeviceReduceSingleTileKernelINS2_10policy_hubIN4cuda3std3__45tupleIJblEEEyN6thrust24THRUST_300001_SM_1000_NS8cuda_cub9__find_if7functorIS9_EEE10Policy1000ENSB_12zip_iteratorINS8_IJNSD_26transform_input_iterator_tIbNSB_6detail15normal_iteratorINSB_10device_ptrIcEEEENSK_10functional5actorINSP_9compositeIJNSP_16operator_adaptorINS7_8equal_toIvEEEENSQ_INSP_8argumentILj0EEEEENSQ_INSP_5valueINSB_16device_referenceIcEEEEEEEEEEEEENSB_17counting_iteratorIlNSB_11use_defaultES18_S18_EEEEEEEPS9_ySF_S9_S9_NS7_10__identityEEEvT0_T1_T2_T3_T4_T6__param_2,
	.param .align 1 .b8 _ZN3cub18CUB_300001_SM_10006detail6reduce28DeviceReduceSingleTileKernelINS2_10policy_hubIN4cuda3std3__45tupleIJblEEEyN6thrust24THRUST_300001_SM_1000_NS8cuda_cub9__find_if7functorIS9_EEE10Policy1000ENSB_12zip_iteratorINS8_IJNSD_26transform_input_iterator_tIbNSB_6detail15normal_iteratorINSB_10device_ptrIcEEEENSK_10functional5actorINSP_9compositeIJNSP_16operator_adaptorINS7_8equal_toIvEEEENSQ_INSP_8argumentILj0EEEEENSQ_INSP_5valueINSB_16device_referenceIcEEEEEEEEEEEEENSB_17counting_iteratorIlNSB_11use_defaultES18_S18_EEEEEEEPS9_ySF_S9_S9_NS7_10__identityEEEvT0_T1_T2_T3_T4_T6__param_3[1],
	.param .align 8 .b8 _ZN3cub18CUB_300001_SM_10006detail6reduce28DeviceReduceSingleTileKernelINS2_10policy_hubIN4cuda3std3__45tupleIJblEEEyN6thrust24THRUST_300001_SM_1000_NS8cuda_cub9__find_if7functorIS9_EEE10Policy1000ENSB_12zip_iteratorINS8_IJNSD_26transform_input_iterator_tIbNSB_6detail15normal_iteratorINSB_10device_ptrIcEEEENSK_10functional5actorINSP_9compositeIJNSP_16operator_adaptorINS7_8equal_toIvEEEENSQ_INSP_8argumentILj0EEEEENSQ_INSP_5valueINSB_16device_referenceIcEEEEEEEEEEEEENSB_17counting_iteratorIlNSB_11use_defaultES18_S18_EEEEEEEPS9_ySF_S9_S9_NS7_10__identityEEEvT0_T1_T2_T3_T4_T6__param_4[16],
	.param .align 1 .b8 _ZN3cub18CUB_300001_SM_10006detail6reduce28DeviceReduceSingleTileKernelINS2_10policy_hubIN4cuda3std3__45tupleIJblEEEyN6thrust24THRUST_300001_SM_1000_NS8cuda_cub9__find_if7functorIS9_EEE10Policy1000ENSB_12zip_iteratorINS8_IJNSD_26transform_input_iterator_tIbNSB_6detail15normal_iteratorINSB_10device_ptrIcEEEENSK_10functional5actorINSP_9compositeIJNSP_16operator_adaptorINS7_8equal_toIvEEEENSQ_INSP_8argumentILj0EEEEENSQ_INSP_5valueINSB_16device_referenceIcEEEEEEEEEEEEENSB_17counting_iteratorIlNSB_11use_defaultES18_S18_EEEEEEEPS9_ySF_S9_S9_NS7_10__identityEEEvT0_T1_T2_T3_T4_T6__param_5[1]
)
.maxntid 256
.minnctapersm 1
{
	.reg .pred 	%p<329>;
	.reg .b16 	%rs<464>;
	.reg .b32 	%r<414>;
	.reg .b64 	%rd<433>;
	// demoted variable
	.shared .align 8 .b8 _ZZN3cub18CUB_300001_SM_10006detail6reduce28DeviceReduceSingleTileKernelINS2_10policy_hubIN4cuda3std3__45tupleIJblEEEyN6thrust24THRUST_300001_SM_1000_NS8cuda_cub9__find_if7functorIS9_EEE10Policy1000ENSB_12zip_iteratorINS8_IJNSD_26transform_input_iterator_tIbNSB_6detail15normal_iteratorINSB_10device_ptrIcEEEENSK_10functional5actorINSP_9compositeIJNSP_16operator_adaptorINS7_8equal_toIvEEEENSQ_INSP_8argumentILj0EEEEENSQ_INSP_5valueINSB_16device_referenceIcEEEEEEEEEEEEENSB_17counting_iteratorIlNSB_11use_defaultES18_S18_EEEEEEEPS9_ySF_S9_S9_NS7_10__identityEEEvT0_T1_T2_T3_T4_T6_E12temp_storage[152];
	ld.param.u64 	%rd123, [_ZN3cub18CUB_300001_SM_10006detail6reduce28DeviceReduceSingleTileKernelINS2_10policy_hubIN4cuda3std3__45tupleIJblEEEyN6thrust24THRUST_300001_SM_1000_NS8cuda_cub9__find_if7functorIS9_EEE10Policy1000ENSB_12zip_iteratorINS8_IJNSD_26transform_input_iterator_tIbNSB_6detail15normal_iteratorINSB_10device_ptrIcEEEENSK_10functional5actorINSP_9compositeIJNSP_16operator_adaptorINS7_8equal_toIvEEEENSQ_INSP_8argumentILj0EEEEENSQ_INSP_5valueINSB_16device_referenceIcEEEEEEEEEEEEENSB_17counting_iteratorIlNSB_11use_defaultES18_S18_EEEEEEEPS9_ySF_S9_S9_NS7_10__identityEEEvT0_T1_T2_T3_T4_T6__param_4+8];
	ld.param.u64 	%rd121, [_ZN3cub18CUB_300001_SM_10006detail6reduce28DeviceReduceSingleTileKernelINS2_10policy_hubIN4cuda3std3__45tupleIJblEEEyN6thrust24THRUST_300001_SM_1000_NS8cuda_cub9__find_if7functorIS9_EEE10Policy1000ENSB_12zip_iteratorINS8_IJNSD_26transform_input_iterator_tIbNSB_6detail15normal_iteratorINSB_10device_ptrIcEEEENSK_10functional5actorINSP_9compositeIJNSP_16operator_adaptorINS7_8equal_toIvEEEENSQ_INSP_8argumentILj0EEEEENSQ_INSP_5valueINSB_16device_referenceIcEEEEEEEEEEEEENSB_17counting_iteratorIlNSB_11use_defaultES18_S18_EEEEEEEPS9_ySF_S9_S9_NS7_10__identityEEEvT0_T1_T2_T3_T4_T6__param_0+24];
	ld.param.u64 	%rd120, [_ZN3cub18CUB_300001_SM_10006detail6reduce28DeviceReduceSingleTileKernelINS2_10policy_hubIN4cuda3std3__45tupleIJblEEEyN6thrust24THRUST_300001_SM_1000_NS8cuda_cub9__find_if7functorIS9_EEE10Policy1000ENSB_12zip_iteratorINS8_IJNSD_26transform_input_iterator_tIbNSB_6detail15normal_iteratorINSB_10device_ptrIcEEEENSK_10functional5actorINSP_9compositeIJNSP_16operator_adaptorINS7_8equal_toIvEEEENSQ_INSP_8argumentILj0EEEEENSQ_INSP_5valueINSB_16device_referenceIcEEEEEEEEEEEEENSB_17counting_iteratorIlNSB_11use_defaultES18_S18_EEEEEEEPS9_ySF_S9_S9_NS7_10__identityEEEvT0_T1_T2_T3_T4_T6__param_0+16];
	ld.param.u64 	%rd119, [_ZN3cub18CUB_300001_SM_10006detail6reduce28DeviceReduceSingleTileKernelINS2_10policy_hubIN4cuda3std3__45tupleIJblEEEyN6thrust24THRUST_300001_SM_1000_NS8cuda_cub9__find_if7functorIS9_EEE10Policy1000ENSB_12zip_iteratorINS8_IJNSD_26transform_input_iterator_tIbNSB_6detail15normal_iteratorINSB_10device_ptrIcEEEENSK_10functional5actorINSP_9compositeIJNSP_16operator_adaptorINS7_8equal_toIvEEEENSQ_INSP_8argumentILj0EEEEENSQ_INSP_5valueINSB_16device_referenceIcEEEEEEEEEEEEENSB_17counting_iteratorIlNSB_11use_defaultES18_S18_EEEEEEEPS9_ySF_S9_S9_NS7_10__identityEEEvT0_T1_T2_T3_T4_T6__param_0];
	ld.param.u64 	%rd124, [_ZN3cub18CUB_300001_SM_10006detail6reduce28DeviceReduceSingleTileKernelINS2_10policy_hubIN4cuda3std3__45tupleIJblEEEyN6thrust24THRUST_300001_SM_1000_NS8cuda_cub9__find_if7functorIS9_EEE10Policy1000ENSB_12zip_iteratorINS8_IJNSD_26transform_input_iterator_tIbNSB_6detail15normal_iteratorINSB_10device_ptrIcEEEENSK_10functional5actorINSP_9compositeIJNSP_16operator_adaptorINS7_8equal_toIvEEEENSQ_INSP_8argumentILj0EEEEENSQ_INSP_5valueINSB_16device_referenceIcEEEEEEEEEEEEENSB_17counting_iteratorIlNSB_11use_defaultES18_S18_EEEEEEEPS9_ySF_S9_S9_NS7_10__identityEEEvT0_T1_T2_T3_T4_T6__param_1];
	ld.param.u64 	%rd122, [_ZN3cub18CUB_300001_SM_10006detail6reduce28DeviceReduceSingleTileKernelINS2_10policy_hubIN4cuda3std3__45tupleIJblEEEyN6thrust24THRUST_300001_SM_1000_NS8cuda_cub9__find_if7functorIS9_EEE10Policy1000ENSB_12zip_iteratorINS8_IJNSD_26transform_input_iterator_tIbNSB_6detail15normal_iteratorINSB_10device_ptrIcEEEENSK_10functional5actorINSP_9compositeIJNSP_16operator_adaptorINS7_8equal_toIvEEEENSQ_INSP_8argumentILj0EEEEENSQ_INSP_5valueINSB_16device_referenceIcEEEEEEEEEEEEENSB_17counting_iteratorIlNSB_11use_defaultES18_S18_EEEEEEEPS9_ySF_S9_S9_NS7_10__identityEEEvT0_T1_T2_T3_T4_T6__param_2];
	ld.param.u8 	%rs96, [_ZN3cub18CUB_300001_SM_10006detail6reduce28DeviceReduceSingleTileKernelINS2_10policy_hubIN4cuda3std3__45tupleIJblEEEyN6thrust24THRUST_300001_SM_1000_NS8cuda_cub9__find_if7functorIS9_EEE10Policy1000ENSB_12zip_iteratorINS8_IJNSD_26transform_input_iterator_tIbNSB_6detail15normal_iteratorINSB_10device_ptrIcEEEENSK_10functional5actorINSP_9compositeIJNSP_16operator_adaptorINS7_8equal_toIvEEEENSQ_INSP_8argumentILj0EEEEENSQ_INSP_5valueINSB_16device_referenceIcEEEEEEEEEEEEENSB_17counting_iteratorIlNSB_11use_defaultES18_S18_EEEEEEEPS9_ySF_S9_S9_NS7_10__identityEEEvT0_T1_T2_T3_T4_T6__param_4];
	cvta.to.global.u64 	%rd1, %rd124;
	setp.ne.s64 	%p1, %rd122, 0;
	@%p1 bra 	$L__BB7_3;
	mov.u32 	%r402, %tid.x;
	setp.ne.s32 	%p328, %r402, 0;
	@%p328 bra 	$L__BB7_122;
	st.global.u8 	[%rd1], %rs96;
	st.global.u64 	[%rd1+8], %rd123;
	bra.uni 	$L__BB7_122;
$L__BB7_3:
	cvta.to.global.u64 	%rd2, %rd119;
	setp.gt.u64 	%p2, %rd122, 1023;
	@%p2 bra 	$L__BB7_80;
	cvt.u32.u64 	%r1, %rd122;
	mov.u32 	%r2, %tid.x;
	setp.ge.u32 	%p149, %r2, %r1;
	mov.b16 	%rs432, 0;
	mov.b64 	%rd399, 0;
	mov.u32 	%r406, %r2;
	@%p149 bra 	$L__BB7_6;
	cvt.u64.u32 	%rd264, %r2;
	cvta.to.global.u64 	%rd265, %rd120;
	add.s64 	%rd266, %rd2, %rd264;
	add.s64 	%rd399, %rd121, %rd264;
	ld.global.u8 	%rs251, [%rd266];
	ld.global.u8 	%rs252, [%rd265];
	setp.eq.s16 	%p150, %rs251, %rs252;
	selp.u16 	%rs432, 1, 0, %p150;
	add.s32 	%r406, %r2, 256;
$L__BB7_6:
	setp.ge.u32 	%p151, %r406, %r1;
	@%p151 bra 	$L__BB7_18;
	cvta.to.global.u64 	%rd268, %rd120;
	ld.global.u8 	%rs3, [%rd268];
	not.b32 	%r164, %r406;
	add.s32 	%r5, %r164, %r1;
	shr.u32 	%r165, %r5, 8;
	add.s32 	%r6, %r165, 1;
	and.b32  	%r7, %r6, 7;
	setp.lt.u32 	%p152, %r5, 1792;
	@%p152 bra 	$L__BB7_10;
	and.b32  	%r166, %r6, 33554424;
	neg.s32 	%r404, %r166;
$L__BB7_9:
	.pragma "nounroll";
	cvt.u64.u32 	%rd269, %r406;
	add.s64 	%rd270, %rd2, %rd269;
	add.s64 	%rd271, %rd121, %rd269;
	ld.global.u8 	%rs254, [%rd270];
	setp.eq.s16 	%p153, %rs254, %rs3;
	selp.u16 	%rs256, 1, 0, %p153;
	and.b16  	%rs257, %rs432, 255;
	setp.ne.s16 	%p155, %rs257, 0;
	and.pred  	%p156, %p155, %p153;
	min.s64 	%rd272, %rd271, %rd399;
	setp.eq.s16 	%p157, %rs257, 0;
	selp.b64 	%rd273, %rd271, %rd399, %p157;
	selp.b16 	%rs258, %rs256, %rs432, %p157;
	selp.b64 	%rd274, %rd272, %rd273, %p156;
	selp.b16 	%rs259, 1, %rs258, %p156;
	and.b16  	%rs260, %rs259, 255;
	add.s64 	%rd275, %rd271, 256;
	ld.global.u8 	%rs261, [%rd270+256];
	setp.eq.s16 	%p158, %rs261, %rs3;
	selp.u16 	%rs262, 1, 0, %p158;
	setp.ne.s16 	%p160, %rs260, 0;
	and.pred  	%p161, %p160, %p158;
	min.s64 	%rd276, %rd275, %rd274;
	setp.eq.s16 	%p162, %rs260, 0;
	selp.b64 	%rd277, %rd275, %rd274, %p162;
	selp.b16 	%rs263, %rs262, %rs259, %p162;
	selp.b64 	%rd278, %rd276, %rd277, %p161;
	selp.b16 	%rs264, 1, %rs263, %p161;
	and.b16  	%rs265, %rs264, 255;
	add.s64 	%rd279, %rd271, 512;
	ld.global.u8 	%rs266, [%rd270+512];
	setp.eq.s16 	%p163, %rs266, %rs3;
	selp.u16 	%rs267, 1, 0, %p163;
	setp.ne.s16 	%p165, %rs265, 0;
	and.pred  	%p166, %p165, %p163;
	min.s64 	%rd280, %rd279, %rd278;
	setp.eq.s16 	%p167, %rs265, 0;
	selp.b64 	%rd281, %rd279, %rd278, %p167;
	selp.b16 	%rs268, %rs267, %rs264, %p167;
	selp.b64 	%rd282, %rd280, %rd281, %p166;
	selp.b16 	%rs269, 1, %rs268, %p166;
	and.b16  	%rs270, %rs269, 255;
	add.s64 	%rd283, %rd271, 768;
	ld.global.u8 	%rs271, [%rd270+768];
	setp.eq.s16 	%p168, %rs271, %rs3;
	selp.u16 	%rs272, 1, 0, %p168;
	setp.ne.s16 	%p170, %rs270, 0;
	and.pred  	%p171, %p170, %p168;
	min.s64 	%rd284, %rd283, %rd282;
	setp.eq.s16 	%p172, %rs270, 0;
	selp.b64 	%rd285, %rd283, %rd282, %p172;
	selp.b16 	%rs273, %rs272, %rs269, %p172;
	selp.b64 	%rd286, %rd284, %rd285, %p171;
	selp.b16 	%rs274, 1, %rs273, %p171;
	and.b16  	%rs275, %rs274, 255;
	add.s64 	%rd287, %rd271, 1024;
	ld.global.u8 	%rs276, [%rd270+1024];
	setp.eq.s16 	%p173, %rs276, %rs3;
	selp.u16 	%rs277, 1, 0, %p173;
	setp.ne.s16 	%p175, %rs275, 0;
	and.pred  	%p176, %p175, %p173;
	min.s64 	%rd288, %rd287, %rd286;
	setp.eq.s16 	%p177, %rs275, 0;
	selp.b64 	%rd289, %rd287, %rd286, %p177;
	selp.b16 	%rs278, %rs277, %rs274, %p177;
	selp.b64 	%rd290, %rd288, %rd289, %p176;
	selp.b16 	%rs279, 1, %rs278, %p176;
	and.b16  	%rs280, %rs279, 255;
	add.s64 	%rd291, %rd271, 1280;
	ld.global.u8 	%rs281, [%rd270+1280];
	setp.eq.s16 	%p178, %rs281, %rs3;
	selp.u16 	%rs282, 1, 0, %p178;
	setp.ne.s16 	%p180, %rs280, 0;
	and.pred  	%p181, %p180, %p178;
	min.s64 	%rd292, %rd291, %rd290;
	setp.eq.s16 	%p182, %rs280, 0;
	selp.b64 	%rd293, %rd291, %rd290, %p182;
	selp.b16 	%rs283, %rs282, %rs279, %p182;
	selp.b64 	%rd294, %rd292, %rd293, %p181;
	selp.b16 	%rs284, 1, %rs283, %p181;
	and.b16  	%rs285, %rs284, 255;
	add.s64 	%rd295, %rd271, 1536;
	ld.global.u8 	%rs286, [%rd270+1536];
	setp.eq.s16 	%p183, %rs286, %rs3;
	selp.u16 	%rs287, 1, 0, %p183;
	setp.ne.s16 	%p185, %rs285, 0;
	and.pred  	%p186, %p185, %p183;
	min.s64 	%rd296, %rd295, %rd294;
	setp.eq.s16 	%p187, %rs285, 0;
	selp.b64 	%rd297, %rd295, %rd294, %p187;
	selp.b16 	%rs288, %rs287, %rs284, %p187;
	selp.b64 	%rd298, %rd296, %rd297, %p186;
	selp.b16 	%rs289, 1, %rs288, %p186;
	and.b16  	%rs290, %rs289, 255;
	add.s64 	%rd299, %rd271, 1792;
	ld.global.u8 	%rs291, [%rd270+1792];
	setp.eq.s16 	%p188, %rs291, %rs3;
	selp.u16 	%rs292, 1, 0, %p188;
	setp.ne.s16 	%p190, %rs290, 0;
	and.pred  	%p191, %p190, %p188;
	min.s64 	%rd300, %rd299, %rd298;
	setp.eq.s16 	%p192, %rs290, 0;
	selp.b64 	%rd301, %rd299, %rd298, %p192;
	selp.b16 	%rs293, %rs292, %rs289, %p192;
	selp.b64 	%rd399, %rd300, %rd301, %p191;
	selp.b16 	%rs432, 1, %rs293, %p191;
	add.s32 	%r406, %r406, 2048;
	add.s32 	%r404, %r404, 8;
	setp.ne.s32 	%p193, %r404, 0;
	@%p193 bra 	$L__BB7_9;
$L__BB7_10:
	setp.eq.s32 	%p194, %r7, 0;
	@%p194 bra 	$L__BB7_18;
	setp.lt.u32 	%p195, %r7, 4;
	@%p195 bra 	$L__BB7_13;
	cvt.u64.u32 	%rd303, %r406;
	add.s64 	%rd304, %rd2, %rd303;
	add.s64 	%rd305, %rd121, %rd303;
	ld.global.u8 	%rs295, [%rd304];
	setp.eq.s16 	%p196, %rs295, %rs3;
	selp.u16 	%rs297, 1, 0, %p196;
	and.b16  	%rs298, %rs432, 255;
	setp.ne.s16 	%p198, %rs298, 0;
	and.pred  	%p199, %p198, %p196;
	min.s64 	%rd306, %rd305, %rd399;
	setp.eq.s16 	%p200, %rs298, 0;
	selp.b64 	%rd307, %rd305, %rd399, %p200;
	selp.b16 	%rs299, %rs297, %rs432, %p200;
	selp.b64 	%rd308, %rd306, %rd307, %p199;
	selp.b16 	%rs300, 1, %rs299, %p199;
	and.b16  	%rs301, %rs300, 255;
	add.s32 	%r167, %r406, 256;
	cvt.u64.u32 	%rd309, %r167;
	add.s64 	%rd310, %rd121, %rd309;
	ld.global.u8 	%rs302, [%rd304+256];
	setp.eq.s16 	%p201, %rs302, %rs3;
	selp.u16 	%rs303, 1, 0, %p201;
	setp.ne.s16 	%p203, %rs301, 0;
	and.pred  	%p204, %p203, %p201;
	min.s64 	%rd311, %rd310, %rd308;
	setp.eq.s16 	%p205, %rs301, 0;
	selp.b64 	%rd312, %rd310, %rd308, %p205;
	selp.b16 	%rs304, %rs303, %rs300, %p205;
	selp.b64 	%rd313, %rd311, %rd312, %p204;
	selp.b16 	%rs305, 1, %rs304, %p204;
	and.b16  	%rs306, %rs305, 255;
	add.s32 	%r168, %r406, 512;
	cvt.u64.u32 	%rd314, %r168;
	add.s64 	%rd315, %rd121, %rd314;
	ld.global.u8 	%rs307, [%rd304+512];
	setp.eq.s16 	%p206, %rs307, %rs3;
	selp.u16 	%rs308, 1, 0, %p206;
	setp.ne.s16 	%p208, %rs306, 0;
	and.pred  	%p209, %p208, %p206;
	min.s64 	%rd316, %rd315, %rd313;
	setp.eq.s16 	%p210, %rs306, 0;
	selp.b64 	%rd317, %rd315, %rd313, %p210;
	selp.b16 	%rs309, %rs308, %rs305, %p210;
	selp.b64 	%rd318, %rd316, %rd317, %p209;
	selp.b16 	%rs310, 1, %rs309, %p209;
	and.b16  	%rs311, %rs310, 255;
	add.s32 	%r169, %r406, 768;
	cvt.u64.u32 	%rd319, %r169;
	add.s64 	%rd320, %rd121, %rd319;
	ld.global.u8 	%rs312, [%rd304+768];
	setp.eq.s16 	%p211, %rs312, %rs3;
	selp.u16 	%rs313, 1, 0, %p211;
	setp.ne.s16 	%p213, %rs311, 0;
	and.pred  	%p214, %p213, %p211;
	min.s64 	%rd321, %rd320, %rd318;
	setp.eq.s16 	%p215, %rs311, 0;
	selp.b64 	%rd322, %rd320, %rd318, %p215;
	selp.b16 	%rs314, %rs313, %rs310, %p215;
	selp.b64 	%rd399, %rd321, %rd322, %p214;
	selp.b16 	%rs432, 1, %rs314, %p214;
	add.s32 	%r406, %r406, 1024;
$L__BB7_13:
	and.b32  	%r170, %r6, 3;
	setp.eq.s32 	%p216, %r170, 0;
	@%p216 bra 	$L__BB7_18;
	setp.eq.s32 	%p217, %r170, 1;
	@%p217 bra 	$L__BB7_16;
	cvt.u64.u32 	%rd324, %r406;
	add.s64 	%rd325, %rd2, %rd324;
	add.s64 	%rd326, %rd121, %rd324;
	ld.global.u8 	%rs316, [%rd325];
	setp.eq.s16 	%p218, %rs316, %rs3;
	selp.u16 	%rs318, 1, 0, %p218;
	and.b16  	%rs319, %rs432, 255;
	setp.ne.s16 	%p220, %rs319, 0;
	and.pred  	%p221, %p220, %p218;
	min.s64 	%rd327, %rd326, %rd399;
	setp.eq.s16 	%p222, %rs319, 0;
	selp.b64 	%rd328, %rd326, %rd399, %p222;
	selp.b16 	%rs320, %rs318, %rs432, %p222;
	selp.b64 	%rd329, %rd327, %rd328, %p221;
	selp.b16 	%rs321, 1, %rs320, %p221;
	and.b16  	%rs322, %rs321, 255;
	add.s32 	%r171, %r406, 256;
	cvt.u64.u32 	%rd330, %r171;
	add.s64 	%rd331, %rd121, %rd330;
	ld.global.u8 	%rs323, [%rd325+256];
	setp.eq.s16 	%p223, %rs323, %rs3;
	selp.u16 	%rs324, 1, 0, %p223;
	setp.ne.s16 	%p225, %rs322, 0;
	and.pred  	%p226, %p225, %p223;
	min.s64 	%rd332, %rd331, %rd329;
	setp.eq.s16 	%p227, %rs322, 0;
	selp.b64 	%rd333, %rd331, %rd329, %p227;
	selp.b16 	%rs325, %rs324, %rs321, %p227;
	selp.b64 	%rd399, %rd332, %rd333, %p226;
	selp.b16 	%rs432, 1, %rs325, %p226;
	add.s32 	%r406, %r406, 512;
$L__BB7_16:
	and.b32  	%r172, %r5, 256;
	setp.ne.s32 	%p228, %r172, 0;
	@%p228 bra 	$L__BB7_18;
	cvt.u64.u32 	%rd334, %r406;
	add.s64 	%rd335, %rd2, %rd334;
	add.s64 	%rd336, %rd121, %rd334;
	ld.global.u8 	%rs326, [%rd335];
	setp.eq.s16 	%p229, %rs326, %rs3;
	selp.u16 	%rs328, 1, 0, %p229;
	and.b16  	%rs329, %rs432, 255;
	setp.ne.s16 	%p231, %rs329, 0;
	and.pred  	%p232, %p231, %p229;
	min.s64 	%rd337, %rd336, %rd399;
	setp.eq.s16 	%p233, %rs329, 0;
	selp.b64 	%rd338, %rd336, %rd399, %p233;
	selp.b16 	%rs330, %rs328, %rs432, %p233;
	selp.b64 	%rd399, %rd337, %rd338, %p232;
	selp.b16 	%rs432, 1, %rs330, %p232;
$L__BB7_18:
	setp.lt.u64 	%p234, %rd122, 256;
	@%p234 bra 	$L__BB7_43;
	// begin inline asm
	mov.u32 %r291, %laneid;
	// end inline asm
	cvt.u32.u16 	%r312, %rs432;
	and.b32  	%r293, %r312, 255;
	mov.b32 	%r309, 1;
	mov.b32 	%r310, 31;
	mov.b32 	%r311, -1;
	// begin inline asm
	shfl.sync.down.b32 %r292, %r293, %r309, %r310, %r311;
	// end inline asm
	// begin inline asm
	shfl.sync.down.b32 %r297, %r298, %r309, %r310, %r311;
	// end inline asm
	mov.b64 	{%r303, %r308}, %rd399;
	// begin inline asm
	shfl.sync.down.b32 %r302, %r303, %r309, %r310, %r311;
	// end inline asm
	// begin inline asm
	shfl.sync.down.b32 %r307, %r308, %r309, %r310, %r311;
	// end inline asm
	mov.b64 	%rd21, {%r302, %r307};
	cvt.u16.u32 	%rs16, %r292;
	setp.gt.s32 	%p284, %r291, 30;
	@%p284 bra 	$L__BB7_23;
	and.b16  	%rs372, %rs432, 255;
	setp.eq.s16 	%p285, %rs372, 0;
	and.b16  	%rs373, %rs16, 255;
	setp.eq.s16 	%p286, %rs373, 0;
	or.pred  	%p287, %p285, %p286;
	@%p287 bra 	$L__BB7_22;
	min.s64 	%rd399, %rd21, %rd399;
	mov.b16 	%rs432, 1;
	bra.uni 	$L__BB7_23;
$L__BB7_22:
	setp.eq.s16 	%p288, %rs372, 0;
	selp.b64 	%rd399, %rd21, %rd399, %p288;
	selp.b16 	%rs432, %rs16, %rs432, %p288;
$L__BB7_23:
	cvt.u32.u16 	%r333, %rs432;
	and.b32  	%r314, %r333, 255;
	mov.b32 	%r330, 2;
	mov.b32 	%r331, 31;
	mov.b32 	%r332, -1;
	// begin inline asm
	shfl.sync.down.b32 %r313, %r314, %r330, %r331, %r332;
	// end inline asm
	// begin inline asm
	shfl.sync.down.b32 %r318, %r319, %r330, %r331, %r332;
	// end inline asm
	mov.b64 	{%r324, %r329}, %rd399;
	// begin inline asm
	shfl.sync.down.b32 %r323, %r324, %r330, %r331, %r332;
	// end inline asm
	// begin inline asm
	shfl.sync.down.b32 %r328, %r329, %r330, %r331, %r332;
	// end inline asm
	mov.b64 	%rd25, {%r323, %r328};
	cvt.u16.u32 	%rs19, %r313;
	setp.gt.s32 	%p289, %r291, 29;
	@%p289 bra 	$L__BB7_27;
	and.b16  	%rs376, %rs432, 255;
	setp.eq.s16 	%p290, %rs376, 0;
	and.b16  	%rs377, %rs19, 255;
	setp.eq.s16 	%p291, %rs377, 0;
	or.pred  	%p292, %p290, %p291;
	@%p292 bra 	$L__BB7_26;
	min.s64 	%rd399, %rd25, %rd399;
	mov.b16 	%rs432, 1;
	bra.uni 	$L__BB7_27;
$L__BB7_26:
	setp.eq.s16 	%p293, %rs376, 0;
	selp.b64 	%rd399, %rd25, %rd399, %p293;
	selp.b16 	%rs432, %rs19, %rs432, %p293;
$L__BB7_27:
	cvt.u32.u16 	%r354, %rs432;
	and.b32  	%r335, %r354, 255;
	mov.b32 	%r351, 4;
	mov.b32 	%r352, 31;
	mov.b32 	%r353, -1;
	// begin inline asm
	shfl.sync.down.b32 %r334, %r335, %r351, %r352, %r353;
	// end inline asm
	// begin inline asm
	shfl.sync.down.b32 %r339, %r340, %r351, %r352, %r353;
	// end inline asm
	mov.b64 	{%r345, %r350}, %rd399;
	// begin inline asm
	shfl.sync.down.b32 %r344, %r345, %r351, %r352, %r353;
	// end inline asm
	// begin inline asm
	shfl.sync.down.b32 %r349, %r350, %r351, %r352, %r353;
	// end inline asm
	mov.b64 	%rd29, {%r344, %r349};
	cvt.u16.u32 	%rs22, %r334;
	setp.gt.s32 	%p294, %r291, 27;
	@%p294 bra 	$L__BB7_31;
	and.b16  	%rs380, %rs432, 255;
	setp.eq.s16 	%p295, %rs380, 0;
	and.b16  	%rs381, %rs22, 255;
	setp.eq.s16 	%p296, %rs381, 0;
	or.pred  	%p297, %p295, %p296;
	@%p297 bra 	$L__BB7_30;
	min.s64 	%rd399, %rd29, %rd399;
	mov.b16 	%rs432, 1;
	bra.uni 	$L__BB7_31;
$L__BB7_30:
	setp.eq.s16 	%p298, %rs380, 0;
	selp.b64 	%rd399, %rd29, %rd399, %p298;
	selp.b16 	%rs432, %rs22, %rs432, %p298;
$L__BB7_31:
	cvt.u32.u16 	%r375, %rs432;
	and.b32  	%r356, %r375, 255;
	mov.b32 	%r372, 8;
	mov.b32 	%r373, 31;
	mov.b32 	%r374, -1;
	// begin inline asm
	shfl.sync.down.b32 %r355, %r356, %r372, %r373, %r374;
	// end inline asm
	// begin inline asm
	shfl.sync.down.b32 %r360, %r361, %r372, %r373, %r374;
	// end inline asm
	mov.b64 	{%r366, %r371}, %rd399;
	// begin inline asm
	shfl.sync.down.b32 %r365, %r366, %r372, %r373, %r374;
	// end inline asm
	// begin inline asm
	shfl.sync.down.b32 %r370, %r371, %r372, %r373, %r374;
	// end inline asm
	mov.b64 	%rd33, {%r365, %r370};
	cvt.u16.u32 	%rs25, %r355;
	setp.gt.s32 	%p299, %r291, 23;
	@%p299 bra 	$L__BB7_35;
	and.b16  	%rs384, %rs432, 255;
	setp.eq.s16 	%p300, %rs384, 0;
	and.b16  	%rs385, %rs25, 255;
	setp.eq.s16 	%p301, %rs385, 0;
	or.pred  	%p302, %p300, %p301;
	@%p302 bra 	$L__BB7_34;
	min.s64 	%rd399, %rd33, %rd399;
	mov.b16 	%rs432, 1;
	bra.uni 	$L__BB7_35;
$L__BB7_34:
	setp.eq.s16 	%p303, %rs384, 0;
	selp.b64 	%rd399, %rd33, %rd399, %p303;
	selp.b16 	%rs432, %rs25, %rs432, %p303;
$L__BB7_35:
	cvt.u32.u16 	%r396, %rs432;
	and.b32  	%r377, %r396, 255;
	mov.b32 	%r393, 16;
	mov.b32 	%r394, 31;
	mov.b32 	%r395, -1;
	// begin inline asm
	shfl.sync.down.b32 %r376, %r377, %r393, %r394, %r395;
	// end inline asm
	// begin inline asm
	shfl.sync.down.b32 %r381, %r382, %r393, %r394, %r395;
	// end inline asm
	mov.b64 	{%r387, %r392}, %rd399;
	// begin inline asm
	shfl.sync.down.b32 %r386, %r387, %r393, %r394, %r395;
	// end inline asm
	// begin inline asm
	shfl.sync.down.b32 %r391, %r392, %r393, %r394, %r395;
	// end inline asm
	mov.b64 	%rd37, {%r386, %r391};
	cvt.u16.u32 	%rs28, %r376;
	setp.gt.s32 	%p304, %r291, 15;
	@%p304 bra 	$L__BB7_39;
	and.b16  	%rs388, %rs432, 255;
	setp.eq.s16 	%p305, %rs388, 0;
	and.b16  	%rs389, %rs28, 255;
	setp.eq.s16 	%p306, %rs389, 0;
	or.pred  	%p307, %p305, %p306;
	@%p307 bra 	$L__BB7_38;
	min.s64 	%rd399, %rd37, %rd399;
	mov.b16 	%rs432, 1;
	bra.uni 	$L__BB7_39;
$L__BB7_38:
	setp.eq.s16 	%p308, %rs388, 0;
	selp.b64 	%rd399, %rd37, %rd399, %p308;
	selp.b16 	%rs432, %rs28, %rs432, %p308;
$L__BB7_39:
	setp.ne.s32 	%p309, %r291, 0;
	@%p309 bra 	$L__BB7_41;
	shr.u32 	%r397, %r2, 1;
	and.b32  	%r398, %r397, 496;
	mov.u32 	%r399, _ZZN3cub18CUB_300001_SM_10006detail6reduce28DeviceReduceSingleTileKernelINS2_10policy_hubIN4cuda3std3__45tupleIJblEEEyN6thrust24THRUST_300001_SM_1000_NS8cuda_cub9__find_if7functorIS9_EEE10Policy1000ENSB_12zip_iteratorINS8_IJNSD_26transform_input_iterator_tIbNSB_6detail15normal_iteratorINSB_10device_ptrIcEEEENSK_10functional5actorINSP_9compositeIJNSP_16operator_adaptorINS7_8equal_toIvEEEENSQ_INSP_8argumentILj0EEEEENSQ_INSP_5valueINSB_16device_referenceIcEEEEEEEEEEEEENSB_17counting_iteratorIlNSB_11use_defaultES18_S18_EEEEEEEPS9_ySF_S9_S9_NS7_10__identityEEEvT0_T1_T2_T3_T4_T6_E12temp_storage;
	add.s32 	%r400, %r399, %r398;
	st.shared.u8 	[%r400+8], %rs432;
	st.shared.u64 	[%r400+16], %rd399;
$L__BB7_41:
	bar.sync 	0;
	setp.ne.s32 	%p310, %r2, 0;
	@%p310 bra 	$L__BB7_120;
	ld.shared.u8 	%rs392, [_ZZN3cub18CUB_300001_SM_10006detail6reduce28DeviceReduceSingleTileKernelINS2_10policy_hubIN4cuda3std3__45tupleIJblEEEyN6thrust24THRUST_300001_SM_1000_NS8cuda_cub9__find_if7functorIS9_EEE10Policy1000ENSB_12zip_iteratorINS8_IJNSD_26transform_input_iterator_tIbNSB_6detail15normal_iteratorINSB_10device_ptrIcEEEENSK_10functional5actorINSP_9compositeIJNSP_16operator_adaptorINS7_8equal_toIvEEEENSQ_INSP_8argumentILj0EEEEENSQ_INSP_5valueINSB_16device_referenceIcEEEEEEEEEEEEENSB_17counting_iteratorIlNSB_11use_defaultES18_S18_EEEEEEEPS9_ySF_S9_S9_NS7_10__identityEEEvT0_T1_T2_T3_T4_T6_E12temp_storage+24];
	ld.shared.u64 	%rd360, [_ZZN3cub18CUB_300001_SM_10006detail6reduce28DeviceReduceSingleTileKernelINS2_10policy_hubIN4cuda3std3__45tupleIJblEEEyN6thrust24THRUST_300001_SM_1000_NS8cuda_cub9__find_if7functorIS9_EEE10Policy1000ENSB_12zip_iteratorINS8_IJNSD_26transform_input_iterator_tIbNSB_6detail15normal_iteratorINSB_10device_ptrIcEEEENSK_10functional5actorINSP_9compositeIJNSP_16operator_adaptorINS7_8equal_toIvEEEENSQ_INSP_8argumentILj0EEEEENSQ_INSP_5valueINSB_16device_referenceIcEEEEEEEEEEEEENSB_17counting_iteratorIlNSB_11use_defaultES18_S18_EEEEEEEPS9_ySF_S9_S9_NS7_10__identityEEEvT0_T1_T2_T3_T4_T6_E12temp_storage+32];
	and.b16  	%rs393, %rs432, 255;
	setp.eq.s16 	%p311, %rs393, 0;
	setp.eq.s16 	%p312, %rs392, 0;
	min.s64 	%rd361, %rd360, %rd399;
	selp.b16 	%rs394, %rs432, 1, %p312;
	selp.b16 	%rs395, %rs392, %rs394, %p311;
	and.b16  	%rs396, %rs395, 255;
	selp.b64 	%rd362, %rd399, %rd361, %p312;
	selp.b64 	%rd363, %rd360, %rd362, %p311;
	ld.shared.u8 	%rs397, [_ZZN3cub18CUB_300001_SM_10006detail6reduce28DeviceReduceSingleTileKernelINS2_10policy_hubIN4cuda3std3__45tupleIJblEEEyN6thrust24THRUST_300001_SM_1000_NS8cuda_cub9__find_if7functorIS9_EEE10Policy1000ENSB_12zip_iteratorINS8_IJNSD_26transform_input_iterator_tIbNSB_6detail15normal_iteratorINSB_10device_ptrIcEEEENSK_10functional5actorINSP_9compositeIJNSP_16operator_adaptorINS7_8equal_toIvEEEENSQ_INSP_8argumentILj0EEEEENSQ_INSP_5valueINSB_16device_referenceIcEEEEEEEEEEEEENSB_17counting_iteratorIlNSB_11use_defaultES18_S18_EEEEEEEPS9_ySF_S9_S9_NS7_10__identityEEEvT0_T1_T2_T3_T4_T6_E12temp_storage+40];
	ld.shared.u64 	%rd364, [_ZZN3cub18CUB_300001_SM_10006detail6reduce28DeviceReduceSingleTileKernelINS2_10policy_hubIN4cuda3std3__45tupleIJblEEEyN6thrust24THRUST_300001_SM_1000_NS8cuda_cub9__find_if7functorIS9_EEE10Policy1000ENSB_12zip_iteratorINS8_IJNSD_26transform_input_iterator_tIbNSB_6detail15normal_iteratorINSB_10device_ptrIcEEEENSK_10functional5actorINSP_9compositeIJNSP_16operator_adaptorINS7_8equal_toIvEEEENSQ_INSP_8argumentILj0EEEEENSQ_INSP_5valueINSB_16device_referenceIcEEEEEEEEEEEEENSB_17counting_iteratorIlNSB_11use_defaultES18_S18_EEEEEEEPS9_ySF_S9_S9_NS7_10__identityEEEvT0_T1_T2_T3_T4_T6_E12temp_storage+48];
	setp.eq.s16 	%p313, %rs396, 0;
	setp.eq.s16 	%p314, %rs397, 0;
	min.s64 	%rd365, %rd364, %rd363;
	selp.b16 	%rs398, %rs395, 1, %p314;
	selp.b16 	%rs399, %rs397, %rs398, %p313;
	and.b16  	%rs400, %rs399, 255;
	selp.b64 	%rd366, %rd363, %rd365, %p314;
	selp.b64 	%rd367, %rd364, %rd366, %p313;
	ld.shared.u8 	%rs401, [_ZZN3cub18CUB_300001_SM_10006detail6reduce28DeviceReduceSingleTileKernelINS2_10policy_hubIN4cuda3std3__45tupleIJblEEEyN6thrust24THRUST_300001_SM_1000_NS8cuda_cub9__find_if7functorIS9_EEE10Policy1000ENSB_12zip_iteratorINS8_IJNSD_26transform_input_iterator_tIbNSB_6detail15normal_iteratorINSB_10device_ptrIcEEEENSK_10functional5actorINSP_9compositeIJNSP_16operator_adaptorINS7_8equal_toIvEEEENSQ_INSP_8argumentILj0EEEEENSQ_INSP_5valueINSB_16device_referenceIcEEEEEEEEEEEEENSB_17counting_iteratorIlNSB_11use_defaultES18_S18_EEEEEEEPS9_ySF_S9_S9_NS7_10__identityEEEvT0_T1_T2_T3_T4_T6_E12temp_storage+56];
	ld.shared.u64 	%rd368, [_ZZN3cub18CUB_300001_SM_10006detail6reduce28DeviceReduceSingleTileKernelINS2_10policy_hubIN4cuda3std3__45tupleIJblEEEyN6thrust24THRUST_300001_SM_1000_NS8cuda_cub9__find_if7functorIS9_EEE10Policy1000ENSB_12zip_iteratorINS8_IJNSD_26transform_input_iterator_tIbNSB_6detail15normal_iteratorINSB_10device_ptrIcEEEENSK_10functional5actorINSP_9compositeIJNSP_16operator_adaptorINS7_8equal_toIvEEEENSQ_INSP_8argumentILj0EEEEENSQ_INSP_5valueINSB_16device_referenceIcEEEEEEEEEEEEENSB_17counting_iteratorIlNSB_11use_defaultES18_S18_EEEEEEEPS9_ySF_S9_S9_NS7_10__identityEEEvT0_T1_T2_T3_T4_T6_E12temp_storage+64];
	setp.eq.s16 	%p315, %rs400, 0;
	setp.eq.s16 	%p316, %rs401, 0;
	min.s64 	%rd369, %rd368, %rd367;
	selp.b16 	%rs402, %rs399, 1, %p316;
	selp.b16 	%rs403, %rs401, %rs402, %p315;
	and.b16  	%rs404, %rs403, 255;
	selp.b64 	%rd370, %rd367, %rd369, %p316;
	selp.b64 	%rd371, %rd368, %rd370, %p315;
	ld.shared.u8 	%rs405, [_ZZN3cub18CUB_300001_SM_10006detail6reduce28DeviceReduceSingleTileKernelINS2_10policy_hubIN4cuda3std3__45tupleIJblEEEyN6thrust24THRUST_300001_SM_1000_NS8cuda_cub9__find_if7functorIS9_EEE10Policy1000ENSB_12zip_iteratorINS8_IJNSD_26transform_input_iterator_tIbNSB_6detail15normal_iteratorINSB_10device_ptrIcEEEENSK_10functional5actorINSP_9compositeIJNSP_16operator_adaptorINS7_8equal_toIvEEEENSQ_INSP_8argumentILj0EEEEENSQ_INSP_5valueINSB_16device_referenceIcEEEEEEEEEEEEENSB_17counting_iteratorIlNSB_11use_defaultES18_S18_EEEEEEEPS9_ySF_S9_S9_NS7_10__identityEEEvT0_T1_T2_T3_T4_T6_E12temp_storage+72];
	ld.shared.u64 	%rd372, [_ZZN3cub18CUB_300001_SM_10006detail6reduce28DeviceReduceSingleTileKernelINS2_10policy_hubIN4cuda3std3__45tupleIJblEEEyN6thrust24THRUST_300001_SM_1000_NS8cuda_cub9__find_if7functorIS9_EEE10Policy1000ENSB_12zip_iteratorINS8_IJNSD_26transform_input_iterator_tIbNSB_6detail15normal_iteratorINSB_10device_ptrIcEEEENSK_10functional5actorINSP_9compositeIJNSP_16operator_adaptorINS7_8equal_toIvEEEENSQ_INSP_8argumentILj0EEEEENSQ_INSP_5valueINSB_16device_referenceIcEEEEEEEEEEEEENSB_17counting_iteratorIlNSB_11use_defaultES18_S18_EEEEEEEPS9_ySF_S9_S9_NS7_10__identityEEEvT0_T1_T2_T3_T4_T6_E12temp_storage+80];
	setp.eq.s16 	%p317, %rs404, 0;
	setp.eq.s16 	%p318, %rs405, 0;
	min.s64 	%rd373, %rd372, %rd371;
	selp.b16 	%rs406, %rs403, 1, %p318;
	selp.b16 	%rs407, %rs405, %rs406, %p317;
	and.b16  	%rs408, %rs407, 255;
	selp.b64 	%rd374, %rd371, %rd373, %p318;
	selp.b64 	%rd375, %rd372, %rd374, %p317;
	ld.shared.u8 	%rs409, [_ZZN3cub18CUB_300001_SM_10006detail6reduce28DeviceReduceSingleTileKernelINS2_10policy_hubIN4cuda3std3__45tupleIJblEEEyN6thrust24THRUST_300001_SM_1000_NS8cuda_cub9__find_if7functorIS9_EEE10Policy1000ENSB_12zip_iteratorINS8_IJNSD_26transform_input_iterator_tIbNSB_6detail15normal_iteratorINSB_10device_ptrIcEEEENSK_10functional5actorINSP_9compositeIJNSP_16operator_adaptorINS7_8equal_toIvEEEENSQ_INSP_8argumentILj0EEEEENSQ_INSP_5valueINSB_16device_referenceIcEEEEEEEEEEEEENSB_17counting_iteratorIlNSB_11use_defaultES18_S18_EEEEEEEPS9_ySF_S9_S9_NS7_10__identityEEEvT0_T1_T2_T3_T4_T6_E12temp_storage+88];
	ld.shared.u64 	%rd376, [_ZZN3cub18CUB_300001_SM_10006detail6reduce28DeviceReduceSingleTileKernelINS2_10policy_hubIN4cuda3std3__45tupleIJblEEEyN6thrust24THRUST_300001_SM_1000_NS8cuda_cub9__find_if7functorIS9_EEE10Policy1000ENSB_12zip_iteratorINS8_IJNSD_26transform_input_iterator_tIbNSB_6detail15normal_iteratorINSB_10device_ptrIcEEEENSK_10functional5actorINSP_9compositeIJNSP_16operator_adaptorINS7_8equal_toIvEEEENSQ_INSP_8argumentILj0EEEEENSQ_INSP_5valueINSB_16device_referenceIcEEEEEEEEEEEEENSB_17counting_iteratorIlNSB_11use_defaultES18_S18_EEEEEEEPS9_ySF_S9_S9_NS7_10__identityEEEvT0_T1_T2_T3_T4_T6_E12temp_storage+96];
	setp.eq.s16 	%p319, %rs408, 0;
	setp.eq.s16 	%p320, %rs409, 0;
	min.s64 	%rd377, %rd376, %rd375;
	selp.b16 	%rs410, %rs407, 1, %p320;
	selp.b16 	%rs411, %rs409, %rs410, %p319;
	and.b16  	%rs412, %rs411, 255;
	selp.b64 	%rd378, %rd375, %rd377, %p320;
	selp.b64 	%rd379, %rd376, %rd378, %p319;
	ld.shared.u8 	%rs413, [_ZZN3cub18CUB_300001_SM_10006detail6reduce28DeviceReduceSingleTileKernelINS2_10policy_hubIN4cuda3std3__45tupleIJblEEEyN6thrust24THRUST_300001_SM_1000_NS8cuda_cub9__find_if7functorIS9_EEE10Policy1000ENSB_12zip_iteratorINS8_IJNSD_26transform_input_iterator_tIbNSB_6detail15normal_iteratorINSB_10device_ptrIcEEEENSK_10functional5actorINSP_9compositeIJNSP_16operator_adaptorINS7_8equal_toIvEEEENSQ_INSP_8argumentILj0EEEEENSQ_INSP_5valueINSB_16device_referenceIcEEEEEEEEEEEEENSB_17counting_iteratorIlNSB_11use_defaultES18_S18_EEEEEEEPS9_ySF_S9_S9_NS7_10__identityEEEvT0_T1_T2_T3_T4_T6_E12temp_storage+104];
	ld.shared.u64 	%rd380, [_ZZN3cub18CUB_300001_SM_10006detail6reduce28DeviceReduceSingleTileKernelINS2_10policy_hubIN4cuda3std3__45tupleIJblEEEyN6thrust24THRUST_300001_SM_1000_NS8cuda_cub9__find_if7functorIS9_EEE10Policy1000ENSB_12zip_iteratorINS8_IJNSD_26transform_input_iterator_tIbNSB_6detail15normal_iteratorINSB_10device_ptrIcEEEENSK_10functional5actorINSP_9compositeIJNSP_16operator_adaptorINS7_8equal_toIvEEEENSQ_INSP_8argumentILj0EEEEENSQ_INSP_5valueINSB_16device_referenceIcEEEEEEEEEEEEENSB_17counting_iteratorIlNSB_11use_defaultES18_S18_EEEEEEEPS9_ySF_S9_S9_NS7_10__identityEEEvT0_T1_T2_T3_T4_T6_E12temp_storage+112];
	setp.eq.s16 	%p321, %rs412, 0;
	setp.eq.s16 	%p322, %rs413, 0;
	min.s64 	%rd381, %rd380, %rd379;
	selp.b16 	%rs414, %rs411, 1, %p322;
	selp.b16 	%rs415, %rs413, %rs414, %p321;
	and.b16  	%rs416, %rs415, 255;
	selp.b64 	%rd382, %rd379, %rd381, %p322;
	selp.b64 	%rd383, %rd380, %rd382, %p321;
	ld.shared.u8 	%rs417, [_ZZN3cub18CUB_300001_SM_10006detail6reduce28DeviceReduceSingleTileKernelINS2_10policy_hubIN4cuda3std3__45tupleIJblEEEyN6thrust24THRUST_300001_SM_1000_NS8cuda_cub9__find_if7functorIS9_EEE10Policy1000ENSB_12zip_iteratorINS8_IJNSD_26transform_input_iterator_tIbNSB_6detail15normal_iteratorINSB_10device_ptrIcEEEENSK_10functional5actorINSP_9compositeIJNSP_16operator_adaptorINS7_8equal_toIvEEEENSQ_INSP_8argumentILj0EEEEENSQ_INSP_5valueINSB_16device_referenceIcEEEEEEEEEEEEENSB_17counting_iteratorIlNSB_11use_defaultES18_S18_EEEEEEEPS9_ySF_S9_S9_NS7_10__identityEEEvT0_T1_T2_T3_T4_T6_E12temp_storage+120];
	ld.shared.u64 	%rd384, [_ZZN3cub18CUB_300001_SM_10006detail6reduce28DeviceReduceSingleTileKernelINS2_10policy_hubIN4cuda3std3__45tupleIJblEEEyN6thrust24THRUST_300001_SM_1000_NS8cuda_cub9__find_if7functorIS9_EEE10Policy1000ENSB_12zip_iteratorINS8_IJNSD_26transform_input_iterator_tIbNSB_6detail15normal_iteratorINSB_10device_ptrIcEEEENSK_10functional5actorINSP_9compositeIJNSP_16operator_adaptorINS7_8equal_toIvEEEENSQ_INSP_8argumentILj0EEEEENSQ_INSP_5valueINSB_16device_referenceIcEEEEEEEEEEEEENSB_17counting_iteratorIlNSB_11use_defaultES18_S18_EEEEEEEPS9_ySF_S9_S9_NS7_10__identityEEEvT0_T1_T2_T3_T4_T6_E12temp_storage+128];
	setp.eq.s16 	%p323, %rs416, 0;
	setp.eq.s16 	%p324, %rs417, 0;
	min.s64 	%rd385, %rd384, %rd383;
	selp.b16 	%rs418, %rs415, 1, %p324;
	selp.b16 	%rs432, %rs417, %rs418, %p323;
	selp.b64 	%rd386, %rd383, %rd385, %p324;
	selp.b64 	%rd399, %rd384, %rd386, %p323;
	bra.uni 	$L__BB7_120;
$L__BB7_43:
	// begin inline asm
	mov.u32 %r173, %laneid;
	// end inline asm
	and.b32  	%r194, %r2, 992;
	add.s32 	%r195, %r194, 32;
	setp.gt.u32 	%p235, %r195, %r1;
	not.b32 	%r196, %r194;
	add.s32 	%r197, %r1, %r196;
	selp.b32 	%r192, %r197, 31, %p235;
	cvt.u32.u16 	%r198, %rs432;
	and.b32  	%r175, %r198, 255;
	mov.b32 	%r191, 1;
	mov.b32 	%r193, -1;
	// begin inline asm
	shfl.sync.down.b32 %r174, %r175, %r191, %r192, %r193;
	// end inline asm
	// begin inline asm
	shfl.sync.down.b32 %r179, %r180, %r191, %r192, %r193;
	// end inline asm
	mov.b64 	{%r185, %r190}, %rd399;
	// begin inline asm
	shfl.sync.down.b32 %r184, %r185, %r191, %r192, %r193;
	// end inline asm
	// begin inline asm
	shfl.sync.down.b32 %r189, %r190, %r191, %r192, %r193;
	// end inline asm
	mov.b64 	%rd42, {%r184, %r189};
	cvt.u16.u32 	%rs32, %r174;
	setp.ge.s32 	%p236, %r173, %r192;
	@%p236 bra 	$L__BB7_47;
	and.b16  	%rs331, %rs432, 255;
	setp.eq.s16 	%p237, %rs331, 0;
	and.b16  	%rs332, %rs32, 255;
	setp.eq.s16 	%p238, %rs332, 0;
	or.pred  	%p239, %p237, %p238;
	@%p239 bra 	$L__BB7_46;
	min.s64 	%rd399, %rd42, %rd399;
	mov.b16 	%rs432, 1;
	bra.uni 	$L__BB7_47;
$L__BB7_46:
	setp.eq.s16 	%p240, %rs331, 0;
	selp.b16 	%rs432, %rs32, %rs432, %p240;
	selp.b64 	%rd399, %rd42, %rd399, %p240;
$L__BB7_47:
	cvt.u32.u16 	%r219, %rs432;
	and.b32  	%r200, %r219, 255;
	mov.b32 	%r216, 2;
	mov.b32 	%r218, -1;
	// begin inline asm
	shfl.sync.down.b32 %r199, %r200, %r216, %r192, %r218;
	// end inline asm
	// begin inline asm
	shfl.sync.down.b32 %r204, %r205, %r216, %r192, %r218;
	// end inline asm
	mov.b64 	{%r210, %r215}, %rd399;
	// begin inline asm
	shfl.sync.down.b32 %r209, %r210, %r216, %r192, %r218;
	// end inline asm
	// begin inline asm
	shfl.sync.down.b32 %r214, %r215, %r216, %r192, %r218;
	// end inline asm
	mov.b64 	%rd46, {%r209, %r214};
	cvt.u16.u32 	%rs35, %r199;
	add.s32 	%r220, %r173, 2;
	setp.gt.s32 	%p241, %r220, %r192;
	@%p241 bra 	$L__BB7_51;
	and.b16  	%rs335, %rs432, 255;
	setp.eq.s16 	%p242, %rs335, 0;
	and.b16  	%rs336, %rs35, 255;
	setp.eq.s16 	%p243, %rs336, 0;
	or.pred  	%p244, %p242, %p243;
	@%p244 bra 	$L__BB7_50;
	min.s64 	%rd399, %rd46, %rd399;
	mov.b16 	%rs432, 1;
	bra.uni 	$L__BB7_51;
$L__BB7_50:
	setp.eq.s16 	%p245, %rs335, 0;
	selp.b16 	%rs432, %rs35, %rs432, %p245;
	selp.b64 	%rd399, %rd46, %rd399, %p245;
$L__BB7_51:
	cvt.u32.u16 	%r241, %rs432;
	and.b32  	%r222, %r241, 255;
	mov.b32 	%r238, 4;
	mov.b32 	%r240, -1;
	// begin inline asm
	shfl.sync.down.b32 %r221, %r222, %r238, %r192, %r240;
	// end inline asm
	// begin inline asm
	shfl.sync.down.b32 %r226, %r227, %r238, %r192, %r240;
	// end inline asm
	mov.b64 	{%r232, %r237}, %rd399;
	// begin inline asm
	shfl.sync.down.b32 %r231, %r232, %r238, %r192, %r240;
	// end inline asm
	// begin inline asm
	shfl.sync.down.b32 %r236, %r237, %r238, %r192, %r240;
	// end inline asm
	mov.b64 	%rd50, {%r231, %r236};
	cvt.u16.u32 	%rs38, %r221;
	add.s32 	%r242, %r173, 4;
	setp.gt.s32 	%p246, %r242, %r192;
	@%p246 bra 	$L__BB7_55;
	and.b16  	%rs339, %rs432, 255;
	setp.eq.s16 	%p247, %rs339, 0;
	and.b16  	%rs340, %rs38, 255;
	setp.eq.s16 	%p248, %rs340, 0;
	or.pred  	%p249, %p247, %p248;
	@%p249 bra 	$L__BB7_54;
	min.s64 	%rd399, %rd50, %rd399;
	mov.b16 	%rs432, 1;
	bra.uni 	$L__BB7_55;
$L__BB7_54:
	setp.eq.s16 	%p250, %rs339, 0;
	selp.b16 	%rs432, %rs38, %rs432, %p250;
	selp.b64 	%rd399, %rd50, %rd399, %p250;
$L__BB7_55:
	cvt.u32.u16 	%r263, %rs432;
	and.b32  	%r244, %r263, 255;
	mov.b32 	%r260, 8;
	mov.b32 	%r262, -1;
	// begin inline asm
	shfl.sync.down.b32 %r243, %r244, %r260, %r192, %r262;
	// end inline asm
	// begin inline asm
	shfl.sync.down.b32 %r248, %r249, %r260, %r192, %r262;
	// end inline asm
	mov.b64 	{%r254, %r259}, %rd399;
	// begin inline asm
	shfl.sync.down.b32 %r253, %r254, %r260, %r192, %r262;
	// end inline asm
	// begin inline asm
	shfl.sync.down.b32 %r258, %r259, %r260, %r192, %r262;
	// end inline asm
	mov.b64 	%rd54, {%r253, %r258};
	cvt.u16.u32 	%rs41, %r243;
	add.s32 	%r264, %r173, 8;
	setp.gt.s32 	%p251, %r264, %r192;
	@%p251 bra 	$L__BB7_59;
	and.b16  	%rs343, %rs432, 255;
	setp.eq.s16 	%p252, %rs343, 0;
	and.b16  	%rs344, %rs41, 255;
	setp.eq.s16 	%p253, %rs344, 0;
	or.pred  	%p254, %p252, %p253;
	@%p254 bra 	$L__BB7_58;
	min.s64 	%rd399, %rd54, %rd399;
	mov.b16 	%rs432, 1;
	bra.uni 	$L__BB7_59;
$L__BB7_58:
	setp.eq.s16 	%p255, %rs343, 0;
	selp.b16 	%rs432, %rs41, %rs432, %p255;
	selp.b64 	%rd399, %rd54, %rd399, %p255;
$L__BB7_59:
	cvt.u32.u16 	%r285, %rs432;
	and.b32  	%r266, %r285, 255;
	mov.b32 	%r282, 16;
	mov.b32 	%r284, -1;
	// begin inline asm
	shfl.sync.down.b32 %r265, %r266, %r282, %r192, %r284;
	// end inline asm
	// begin inline asm
	shfl.sync.down.b32 %r270, %r271, %r282, %r192, %r284;
	// end inline asm
	mov.b64 	{%r276, %r281}, %rd399;
	// begin inline asm
	shfl.sync.down.b32 %r275, %r276, %r282, %r192, %r284;
	// end inline asm
	// begin inline asm
	shfl.sync.down.b32 %r280, %r281, %r282, %r192, %r284;
	// end inline asm
	mov.b64 	%rd58, {%r275, %r280};
	cvt.u16.u32 	%rs44, %r265;
	add.s32 	%r286, %r173, 16;
	setp.gt.s32 	%p256, %r286, %r192;
	@%p256 bra 	$L__BB7_63;
	and.b16  	%rs347, %rs432, 255;
	setp.eq.s16 	%p257, %rs347, 0;
	and.b16  	%rs348, %rs44, 255;
	setp.eq.s16 	%p258, %rs348, 0;
	or.pred  	%p259, %p257, %p258;
	@%p259 bra 	$L__BB7_62;
	min.s64 	%rd399, %rd58, %rd399;
	mov.b16 	%rs432, 1;
	bra.uni 	$L__BB7_63;
$L__BB7_62:
	setp.eq.s16 	%p260, %rs347, 0;
	selp.b16 	%rs432, %rs44, %rs432, %p260;
	selp.b64 	%rd399, %rd58, %rd399, %p260;
$L__BB7_63:
	setp.ne.s32 	%p261, %r173, 0;
	@%p261 bra 	$L__BB7_65;
	shr.u32 	%r287, %r2, 1;
	and.b32  	%r288, %r287, 496;
	mov.u32 	%r289, _ZZN3cub18CUB_300001_SM_10006detail6reduce28DeviceReduceSingleTileKernelINS2_10policy_hubIN4cuda3std3__45tupleIJblEEEyN6thrust24THRUST_300001_SM_1000_NS8cuda_cub9__find_if7functorIS9_EEE10Policy1000ENSB_12zip_iteratorINS8_IJNSD_26transform_input_iterator_tIbNSB_6detail15normal_iteratorINSB_10device_ptrIcEEEENSK_10functional5actorINSP_9compositeIJNSP_16operator_adaptorINS7_8equal_toIvEEEENSQ_INSP_8argumentILj0EEEEENSQ_INSP_5valueINSB_16device_referenceIcEEEEEEEEEEEEENSB_17counting_iteratorIlNSB_11use_defaultES18_S18_EEEEEEEPS9_ySF_S9_S9_NS7_10__identityEEEvT0_T1_T2_T3_T4_T6_E12temp_storage;
	add.s32 	%r290, %r289, %r288;
	st.shared.u8 	[%r290+8], %rs432;
	st.shared.u64 	[%r290+16], %rd399;
$L__BB7_65:
	bar.sync 	0;
	setp.ne.s32 	%p262, %r2, 0;
	@%p262 bra 	$L__BB7_120;
	setp.lt.u64 	%p263, %rd122, 33;
	@%p263 bra 	$L__BB7_68;
	ld.shared.u8 	%rs351, [_ZZN3cub18CUB_300001_SM_10006detail6reduce28DeviceReduceSingleTileKernelINS2_10policy_hubIN4cuda3std3__45tupleIJblEEEyN6thrust24THRUST_300001_SM_1000_NS8cuda_cub9__find_if7functorIS9_EEE10Policy1000ENSB_12zip_iteratorINS8_IJNSD_26transform_input_iterator_tIbNSB_6detail15normal_iteratorINSB_10device_ptrIcEEEENSK_10functional5actorINSP_9compositeIJNSP_16operator_adaptorINS7_8equal_toIvEEEENSQ_INSP_8argumentILj0EEEEENSQ_INSP_5valueINSB_16device_referenceIcEEEEEEEEEEEEENSB_17counting_iteratorIlNSB_11use_defaultES18_S18_EEEEEEEPS9_ySF_S9_S9_NS7_10__identityEEEvT0_T1_T2_T3_T4_T6_E12temp_storage+24];
	ld.shared.u64 	%rd339, [_ZZN3cub18CUB_300001_SM_10006detail6reduce28DeviceReduceSingleTileKernelINS2_10policy_hubIN4cuda3std3__45tupleIJblEEEyN6thrust24THRUST_300001_SM_1000_NS8cuda_cub9__find_if7functorIS9_EEE10Policy1000ENSB_12zip_iteratorINS8_IJNSD_26transform_input_iterator_tIbNSB_6detail15normal_iteratorINSB_10device_ptrIcEEEENSK_10functional5actorINSP_9compositeIJNSP_16operator_adaptorINS7_8equal_toIvEEEENSQ_INSP_8argumentILj0EEEEENSQ_INSP_5valueINSB_16device_referenceIcEEEEEEEEEEEEENSB_17counting_iteratorIlNSB_11use_defaultES18_S18_EEEEEEEPS9_ySF_S9_S9_NS7_10__identityEEEvT0_T1_T2_T3_T4_T6_E12temp_storage+32];
	and.b16  	%rs352, %rs432, 255;
	setp.eq.s16 	%p264, %rs352, 0;
	setp.eq.s16 	%p265, %rs351, 0;
	min.s64 	%rd340, %rd339, %rd399;
	selp.b16 	%rs353, %rs432, 1, %p265;
	selp.b16 	%rs432, %rs351, %rs353, %p264;
	selp.b64 	%rd341, %rd399, %rd340, %p265;
	selp.b64 	%rd399, %rd339, %rd341, %p264;
$L__BB7_68:
	setp.lt.u64 	%p266, %rd122, 65;
	@%p266 bra 	$L__BB7_70;
	ld.shared.u8 	%rs354, [_ZZN3cub18CUB_300001_SM_10006detail6reduce28DeviceReduceSingleTileKernelINS2_10policy_hubIN4cuda3std3__45tupleIJblEEEyN6thrust24THRUST_300001_SM_1000_NS8cuda_cub9__find_if7functorIS9_EEE10Policy1000ENSB_12zip_iteratorINS8_IJNSD_26transform_input_iterator_tIbNSB_6detail15normal_iteratorINSB_10device_ptrIcEEEENSK_10functional5actorINSP_9compositeIJNSP_16operator_adaptorINS7_8equal_toIvEEEENSQ_INSP_8argumentILj0EEEEENSQ_INSP_5valueINSB_16device_referenceIcEEEEEEEEEEEEENSB_17counting_iteratorIlNSB_11use_defaultES18_S18_EEEEEEEPS9_ySF_S9_S9_NS7_10__identityEEEvT0_T1_T2_T3_T4_T6_E12temp_storage+40];
	ld.shared.u64 	%rd342, [_ZZN3cub18CUB_300001_SM_10006detail6reduce28DeviceReduceSingleTileKernelINS2_10policy_hubIN4cuda3std3__45tupleIJblEEEyN6thrust24THRUST_300001_SM_1000_NS8cuda_cub9__find_if7functorIS9_EEE10Policy1000ENSB_12zip_iteratorINS8_IJNSD_26transform_input_iterator_tIbNSB_6detail15normal_iteratorINSB_10device_ptrIcEEEENSK_10functional5actorINSP_9compositeIJNSP_16operator_adaptorINS7_8equal_toIvEEEENSQ_INSP_8argumentILj0EEEEENSQ_INSP_5valueINSB_16device_referenceIcEEEEEEEEEEEEENSB_17counting_iteratorIlNSB_11use_defaultES18_S18_EEEEEEEPS9_ySF_S9_S9_NS7_10__identityEEEvT0_T1_T2_T3_T4_T6_E12temp_storage+48];
	and.b16  	%rs355, %rs432, 255;
	setp.eq.s16 	%p267, %rs355, 0;
	setp.eq.s16 	%p268, %rs354, 0;
	min.s64 	%rd343, %rd342, %rd399;
	selp.b16 	%rs356, %rs432, 1, %p268;
	selp.b16 	%rs432, %rs354, %rs356, %p267;
	selp.b64 	%rd344, %rd399, %rd343, %p268;
	selp.b64 	%rd399, %rd342, %rd344, %p267;
$L__BB7_70:
	setp.lt.u64 	%p269, %rd122, 97;
	@%p269 bra 	$L__BB7_72;
	ld.shared.u8 	%rs357, [_ZZN3cub18CUB_300001_SM_10006detail6reduce28DeviceReduceSingleTileKernelINS2_10policy_hubIN4cuda3std3__45tupleIJblEEEyN6thrust24THRUST_300001_SM_1000_NS8cuda_cub9__find_if7functorIS9_EEE10Policy1000ENSB_12zip_iteratorINS8_IJNSD_26transform_input_iterator_tIbNSB_6detail15normal_iteratorINSB_10device_ptrIcEEEENSK_10functional5actorINSP_9compositeIJNSP_16operator_adaptorINS7_8equal_toIvEEEENSQ_INSP_8argumentILj0EEEEENSQ_INSP_5valueINSB_16device_referenceIcEEEEEEEEEEEEENSB_17counting_iteratorIlNSB_11use_defaultES18_S18_EEEEEEEPS9_ySF_S9_S9_NS7_10__identityEEEvT0_T1_T2_T3_T4_T6_E12temp_storage+56];
	ld.shared.u64 	%rd345, [_ZZN3cub18CUB_300001_SM_10006detail6reduce28DeviceReduceSingleTileKernelINS2_10policy_hubIN4cuda3std3__45tupleIJblEEEyN6thrust24THRUST_300001_SM_1000_NS8cuda_cub9__find_if7functorIS9_EEE10Policy1000ENSB_12zip_iteratorINS8_IJNSD_26transform_input_iterator_tIbNSB_6detail15normal_iteratorINSB_10device_ptrIcEEEENSK_10functional5actorINSP_9compositeIJNSP_16operator_adaptorINS7_8equal_toIvEEEENSQ_INSP_8argumentILj0EEEEENSQ_INSP_5valueINSB_16device_referenceIcEEEEEEEEEEEEENSB_17counting_iteratorIlNSB_11use_defaultES18_S18_EEEEEEEPS9_ySF_S9_S9_NS7_10__identityEEEvT0_T1_T2_T3_T4_T6_E12temp_storage+64];
	and.b16  	%rs358, %rs432, 255;
	setp.eq.s16 	%p270, %rs358, 0;
	setp.eq.s16 	%p271, %rs357, 0;
	min.s64 	%rd346, %rd345, %rd399;
	selp.b16 	%rs359, %rs432, 1, %p271;
	selp.b16 	%rs432, %rs357, %rs359, %p270;
	selp.b64 	%rd347, %rd399, %rd346, %p271;
	selp.b64 	%rd399, %rd345, %rd347, %p270;
$L__BB7_72:
	setp.lt.u64 	%p272, %rd122, 129;
	@%p272 bra 	$L__BB7_74;
	ld.shared.u8 	%rs360, [_ZZN3cub18CUB_300001_SM_10006detail6reduce28DeviceReduceSingleTileKernelINS2_10policy_hubIN4cuda3std3__45tupleIJblEEEyN6thrust24THRUST_300001_SM_1000_NS8cuda_cub9__find_if7functorIS9_EEE10Policy1000ENSB_12zip_iteratorINS8_IJNSD_26transform_input_iterator_tIbNSB_6detail15normal_iteratorINSB_10device_ptrIcEEEENSK_10functional5actorINSP_9compositeIJNSP_16operator_adaptorINS7_8equal_toIvEEEENSQ_INSP_8argumentILj0EEEEENSQ_INSP_5valueINSB_16device_referenceIcEEEEEEEEEEEEENSB_17counting_iteratorIlNSB_11use_defaultES18_S18_EEEEEEEPS9_ySF_S9_S9_NS7_10__identityEEEvT0_T1_T2_T3_T4_T6_E12temp_storage+72];
	ld.shared.u64 	%rd348, [_ZZN3cub18CUB_300001_SM_10006detail6reduce28DeviceReduceSingleTileKernelINS2_10policy_hubIN4cuda3std3__45tupleIJblEEEyN6thrust24THRUST_300001_SM_1000_NS8cuda_cub9__find_if7functorIS9_EEE10Policy1000ENSB_12zip_iteratorINS8_IJNSD_26transform_input_iterator_tIbNSB_6detail15normal_iteratorINSB_10device_ptrIcEEEENSK_10functional5actorINSP_9compositeIJNSP_16operator_adaptorINS7_8equal_toIvEEEENSQ_INSP_8argumentILj0EEEEENSQ_INSP_5valueINSB_16device_referenceIcEEEEEEEEEEEEENSB_17counting_iteratorIlNSB_11use_defaultES18_S18_EEEEEEEPS9_ySF_S9_S9_NS7_10__identityEEEvT0_T1_T2_T3_T4_T6_E12temp_storage+80];
	and.b16  	%rs361, %rs432, 255;
	setp.eq.s16 	%p273, %rs361, 0;
	setp.eq.s16 	%p274, %rs360, 0;
	min.s64 	%rd349, %rd348, %rd399;
	selp.b16 	%rs362, %rs432, 1, %p274;
	selp.b16 	%rs432, %rs360, %rs362, %p273;
	selp.b64 	%rd350, %rd399, %rd349, %p274;
	selp.b64 	%rd399, %rd348, %rd350, %p273;
$L__BB7_74:
	setp.lt.u64 	%p275, %rd122, 161;
	@%p275 bra 	$L__BB7_76;
	ld.shared.u8 	%rs363, [_ZZN3cub18CUB_300001_SM_10006detail6reduce28DeviceReduceSingleTileKernelINS2_10policy_hubIN4cuda3std3__45tupleIJblEEEyN6thrust24THRUST_300001_SM_1000_NS8cuda_cub9__find_if7functorIS9_EEE10Policy1000ENSB_12zip_iteratorINS8_IJNSD_26transform_input_iterator_tIbNSB_6detail15normal_iteratorINSB_10device_ptrIcEEEENSK_10functional5actorINSP_9compositeIJNSP_16operator_adaptorINS7_8equal_toIvEEEENSQ_INSP_8argumentILj0EEEEENSQ_INSP_5valueINSB_16device_referenceIcEEEEEEEEEEEEENSB_17counting_iteratorIlNSB_11use_defaultES18_S18_EEEEEEEPS9_ySF_S9_S9_NS7_10__identityEEEvT0_T1_T2_T3_T4_T6_E12temp_storage+88];
	ld.shared.u64 	%rd351, [_ZZN3cub18CUB_300001_SM_10006detail6reduce28DeviceReduceSingleTileKernelINS2_10policy_hubIN4cuda3std3__45tupleIJblEEEyN6thrust24THRUST_300001_SM_1000_NS8cuda_cub9__find_if7functorIS9_EEE10Policy1000ENSB_12zip_iteratorINS8_IJNSD_26transform_input_iterator_tIbNSB_6detail15normal_iteratorINSB_10device_ptrIcEEEENSK_10functional5actorINSP_9compositeIJNSP_16operator_adaptorINS7_8equal_toIvEEEENSQ_INSP_8argumentILj0EEEEENSQ_INSP_5valueINSB_16device_referenceIcEEEEEEEEEEEEENSB_17counting_iteratorIlNSB_11use_defaultES18_S18_EEEEEEEPS9_ySF_S9_S9_NS7_10__identityEEEvT0_T1_T2_T3_T4_T6_E12temp_storage+96];
	and.b16  	%rs364, %rs432, 255;
	setp.eq.s16 	%p276, %rs364, 0;
	setp.eq.s16 	%p277, %rs363, 0;
	min.s64 	%rd352, %rd351, %rd399;
	selp.b16 	%rs365, %rs432, 1, %p277;
	selp.b16 	%rs432, %rs363, %rs365, %p276;
	selp.b64 	%rd353, %rd399, %rd352, %p277;
	selp.b64 	%rd399, %rd351, %rd353, %p276;
$L__BB7_76:
	setp.lt.u64 	%p278, %rd122, 193;
	@%p278 bra 	$L__BB7_78;
	ld.shared.u8 	%rs366, [_ZZN3cub18CUB_300001_SM_10006detail6reduce28DeviceReduceSingleTileKernelINS2_10policy_hubIN4cuda3std3__45tupleIJblEEEyN6thrust24THRUST_300001_SM_1000_NS8cuda_cub9__find_if7functorIS9_EEE10Policy1000ENSB_12zip_iteratorINS8_IJNSD_26transform_input_iterator_tIbNSB_6detail15normal_iteratorINSB_10device_ptrIcEEEENSK_10functional5actorINSP_9compositeIJNSP_16operator_adaptorINS7_8equal_toIvEEEENSQ_INSP_8argumentILj0EEEEENSQ_INSP_5valueINSB_16device_referenceIcEEEEEEEEEEEEENSB_17counting_iteratorIlNSB_11use_defaultES18_S18_EEEEEEEPS9_ySF_S9_S9_NS7_10__identityEEEvT0_T1_T2_T3_T4_T6_E12temp_storage+104];
	ld.shared.u64 	%rd354, [_ZZN3cub18CUB_300001_SM_10006detail6reduce28DeviceReduceSingleTileKernelINS2_10policy_hubIN4cuda3std3__45tupleIJblEEEyN6thrust24THRUST_300001_SM_1000_NS8cuda_cub9__find_if7functorIS9_EEE10Policy1000ENSB_12zip_iteratorINS8_IJNSD_26transform_input_iterator_tIbNSB_6detail15normal_iteratorINSB_10device_ptrIcEEEENSK_10functional5actorINSP_9compositeIJNSP_16operator_adaptorINS7_8equal_toIvEEEENSQ_INSP_8argumentILj0EEEEENSQ_INSP_5valueINSB_16device_referenceIcEEEEEEEEEEEEENSB_17counting_iteratorIlNSB_11use_defaultES18_S18_EEEEEEEPS9_ySF_S9_S9_NS7_10__identityEEEvT0_T1_T2_T3_T4_T6_E12temp_storage+112];
	and.b16  	%rs367, %rs432, 255;
	setp.eq.s16 	%p279, %rs367, 0;
	setp.eq.s16 	%p280, %rs366, 0;
	min.s64 	%rd355, %rd354, %rd399;
	selp.b16 	%rs368, %rs432, 1, %p280;
	selp.b16 	%rs432, %rs366, %rs368, %p279;
	selp.b64 	%rd356, %rd399, %rd355, %p280;
	selp.b64 	%rd399, %rd354, %rd356, %p279;
$L__BB7_78:
	setp.lt.u64 	%p281, %rd122, 225;
	@%p281 bra 	$L__BB7_120;
	ld.shared.u8 	%rs369, [_ZZN3cub18CUB_300001_SM_10006detail6reduce28DeviceReduceSingleTileKernelINS2_10policy_hubIN4cuda3std3__45tupleIJblEEEyN6thrust24THRUST_300001_SM_1000_NS8cuda_cub9__find_if7functorIS9_EEE10Policy1000ENSB_12zip_iteratorINS8_IJNSD_26transform_input_iterator_tIbNSB_6detail15normal_iteratorINSB_10device_ptrIcEEEENSK_10functional5actorINSP_9compositeIJNSP_16operator_adaptorINS7_8equal_toIvEEEENSQ_INSP_8argumentILj0EEEEENSQ_INSP_5valueINSB_16device_referenceIcEEEEEEEEEEEEENSB_17counting_iteratorIlNSB_11use_defaultES18_S18_EEEEEEEPS9_ySF_S9_S9_NS7_10__identityEEEvT0_T1_T2_T3_T4_T6_E12temp_storage+120];
	ld.shared.u64 	%rd357, [_ZZN3cub18CUB_300001_SM_10006detail6reduce28DeviceReduceSingleTileKernelINS2_10policy_hubIN4cuda3std3__45tupleIJblEEEyN6thrust24THRUST_300001_SM_1000_NS8cuda_cub9__find_if7functorIS9_EEE10Policy1000ENSB_12zip_iteratorINS8_IJNSD_26transform_input_iterator_tIbNSB_6detail15normal_iteratorINSB_10device_ptrIcEEEENSK_10functional5actorINSP_9compositeIJNSP_16operator_adaptorINS7_8equal_toIvEEEENSQ_INSP_8argumentILj0EEEEENSQ_INSP_5valueINSB_16device_referenceIcEEEEEEEEEEEEENSB_17counting_iteratorIlNSB_11use_defaultES18_S18_EEEEEEEPS9_ySF_S9_S9_NS7_10__identityEEEvT0_T1_T2_T3_T4_T6_E12temp_storage+128];
	and.b16  	%rs370, %rs432, 255;
	setp.eq.s16 	%p282, %rs370, 0;
	setp.eq.s16 	%p283, %rs369, 0;
	min.s64 	%rd358, %rd357, %rd399;
	selp.b16 	%rs371, %rs432, 1, %p283;
	selp.b16 	%rs432, %rs369, %rs371, %p282;
	selp.b64 	%rd359, %rd399, %rd358, %p283;
	selp.b64 	%rd399, %rd357, %rd359, %p282;
	bra.uni 	$L__BB7_120;
$L__BB7_80:
	mov.u32 	%r21, %tid.x;
	cvta.to.global.u64 	%rd126, %rd120;
	ld.global.u8 	%rs97, [%rd126];
	cvt.u64.u32 	%rd75, %r21;
	add.s64 	%rd76, %rd2, %rd75;
	ld.global.u8 	%rs99, [%rd76];
	setp.eq.s16 	%p3, %rs99, %rs97;
	add.s32 	%r36, %r21, 256;
	cvt.u64.u32 	%rd127, %r36;
	ld.global.u8 	%rs100, [%rd76+256];
	setp.eq.s16 	%p4, %rs100, %rs97;
	add.s32 	%r37, %r21, 512;
	cvt.u64.u32 	%rd128, %r37;
	add.s64 	%rd129, %rd121, %rd128;
	ld.global.u8 	%rs103, [%rd76+512];
	setp.eq.s16 	%p5, %rs103, %rs97;
	add.s64 	%rd130, %rd129, 256;
	ld.global.u8 	%rs104, [%rd76+768];
	setp.eq.s16 	%p7, %rs104, %rs97;
	or.pred  	%p9, %p3, %p4;
	selp.b64 	%rd131, %rd75, %rd127, %p3;
	add.s64 	%rd132, %rd121, %rd131;
	min.s64 	%rd133, %rd129, %rd132;
	selp.b64 	%rd134, %rd133, %rd132, %p5;
	or.pred  	%p10, %p9, %p5;
	selp.b64 	%rd135, %rd134, %rd129, %p9;
	min.s64 	%rd136, %rd130, %rd135;
	selp.b64 	%rd137, %rd136, %rd135, %p7;
	or.pred  	%p11, %p10, %p7;
	selp.u16 	%rs432, 1, 0, %p11;
	selp.b64 	%rd399, %rd137, %rd130, %p10;
	add.s64 	%rd78, %rd122, -1024;
	setp.lt.u64 	%p12, %rd78, 1024;
	mov.b64 	%rd418, 1024;
	@%p12 bra 	$L__BB7_84;
	mov.b64 	%rd418, 1024;
$L__BB7_82:
	add.s64 	%rd139, %rd418, %rd75;
	add.s64 	%rd140, %rd76, %rd418;
	add.s64 	%rd141, %rd139, %rd121;
	ld.global.u8 	%rs105, [%rd140];
	setp.eq.s16 	%p13, %rs105, %rs97;
	add.s64 	%rd142, %rd141, 256;
	ld.global.u8 	%rs107, [%rd140+256];
	setp.eq.s16 	%p14, %rs107, %rs97;
	selp.u16 	%rs108, 1, 0, %p14;
	add.s64 	%rd143, %rd141, 512;
	ld.global.u8 	%rs109, [%rd140+512];
	setp.eq.s16 	%p15, %rs109, %rs97;
	selp.u16 	%rs110, 1, 0, %p15;
	add.s64 	%rd144, %rd141, 768;
	ld.global.u8 	%rs111, [%rd140+768];
	setp.eq.s16 	%p16, %rs111, %rs97;
	selp.u16 	%rs112, 1, 0, %p16;
	and.b16  	%rs113, %rs432, 255;
	setp.eq.s16 	%p17, %rs113, 0;
	selp.u16 	%rs114, 1, 0, %p13;
	min.s64 	%rd145, %rd141, %rd399;
	selp.b16 	%rs115, 1, %rs432, %p13;
	selp.b64 	%rd146, %rd145, %rd399, %p13;
	selp.b16 	%rs116, %rs114, %rs115, %p17;
	and.b16  	%rs117, %rs116, 255;
	selp.b64 	%rd147, %rd141, %rd146, %p17;
	setp.eq.s16 	%p18, %rs117, 0;
	min.s64 	%rd148, %rd142, %rd147;
	selp.b16 	%rs118, 1, %rs116, %p14;
	selp.b64 	%rd149, %rd148, %rd147, %p14;
	selp.b16 	%rs119, %rs108, %rs118, %p18;
	and.b16  	%rs120, %rs119, 255;
	selp.b64 	%rd150, %rd142, %rd149, %p18;
	setp.eq.s16 	%p19, %rs120, 0;
	min.s64 	%rd151, %rd143, %rd150;
	selp.b16 	%rs121, 1, %rs119, %p15;
	selp.b64 	%rd152, %rd151, %rd150, %p15;
	selp.b16 	%rs122, %rs110, %rs121, %p19;
	and.b16  	%rs123, %rs122, 255;
	selp.b64 	%rd153, %rd143, %rd152, %p19;
	setp.eq.s16 	%p20, %rs123, 0;
	min.s64 	%rd154, %rd144, %rd153;
	selp.b16 	%rs124, 1, %rs122, %p16;
	selp.b64 	%rd155, %rd154, %rd153, %p16;
	selp.b16 	%rs432, %rs112, %rs124, %p20;
	selp.b64 	%rd399, %rd144, %rd155, %p20;
	sub.s64 	%rd156, %rd122, %rd418;
	setp.lt.u64 	%p21, %rd156, 1024;
	@%p21 bra 	$L__BB7_96;
	add.s64 	%rd418, %rd418, 1024;
	setp.le.u64 	%p22, %rd418, %rd78;
	@%p22 bra 	$L__BB7_82;
$L__BB7_84:
	setp.le.u64 	%p23, %rd122, %rd418;
	cvt.u32.u64 	%r38, %rd418;
	cvt.u32.u64 	%r39, %rd122;
	sub.s32 	%r40, %r39, %r38;
	setp.ge.s32 	%p24, %r21, %r40;
	or.pred  	%p25, %p23, %p24;
	@%p25 bra 	$L__BB7_96;
	not.b32 	%r43, %r21;
	add.s32 	%r44, %r43, %r39;
	sub.s32 	%r22, %r44, %r38;
	shr.u32 	%r46, %r22, 8;
	add.s32 	%r23, %r46, 1;
	and.b32  	%r24, %r23, 7;
	setp.lt.u32 	%p26, %r22, 1792;
	mov.u32 	%r411, %r21;
	@%p26 bra 	$L__BB7_88;
	and.b32  	%r47, %r23, 33554424;
	neg.s32 	%r409, %r47;
	mov.u32 	%r411, %r21;
$L__BB7_87:
	.pragma "nounroll";
	cvt.u64.u32 	%rd158, %r411;
	add.s64 	%rd159, %rd418, %rd158;
	add.s64 	%rd160, %rd2, %rd159;
	add.s64 	%rd161, %rd159, %rd121;
	ld.global.u8 	%rs126, [%rd160];
	setp.eq.s16 	%p27, %rs126, %rs97;
	selp.u16 	%rs128, 1, 0, %p27;
	and.b16  	%rs129, %rs432, 255;
	setp.ne.s16 	%p29, %rs129, 0;
	and.pred  	%p30, %p29, %p27;
	min.s64 	%rd162, %rd161, %rd399;
	setp.eq.s16 	%p31, %rs129, 0;
	selp.b16 	%rs130, %rs128, %rs432, %p31;
	selp.b64 	%rd163, %rd161, %rd399, %p31;
	selp.b16 	%rs131, 1, %rs130, %p30;
	and.b16  	%rs132, %rs131, 255;
	selp.b64 	%rd164, %rd162, %rd163, %p30;
	add.s64 	%rd165, %rd161, 256;
	ld.global.u8 	%rs133, [%rd160+256];
	setp.eq.s16 	%p32, %rs133, %rs97;
	selp.u16 	%rs134, 1, 0, %p32;
	setp.ne.s16 	%p34, %rs132, 0;
	and.pred  	%p35, %p34, %p32;
	min.s64 	%rd166, %rd165, %rd164;
	setp.eq.s16 	%p36, %rs132, 0;
	selp.b16 	%rs135, %rs134, %rs131, %p36;
	selp.b64 	%rd167, %rd165, %rd164, %p36;
	selp.b16 	%rs136, 1, %rs135, %p35;
	and.b16  	%rs137, %rs136, 255;
	selp.b64 	%rd168, %rd166, %rd167, %p35;
	add.s64 	%rd169, %rd161, 512;
	ld.global.u8 	%rs138, [%rd160+512];
	setp.eq.s16 	%p37, %rs138, %rs97;
	selp.u16 	%rs139, 1, 0, %p37;
	setp.ne.s16 	%p39, %rs137, 0;
	and.pred  	%p40, %p39, %p37;
	min.s64 	%rd170, %rd169, %rd168;
	setp.eq.s16 	%p41, %rs137, 0;
	selp.b16 	%rs140, %rs139, %rs136, %p41;
	selp.b64 	%rd171, %rd169, %rd168, %p41;
	selp.b16 	%rs141, 1, %rs140, %p40;
	and.b16  	%rs142, %rs141, 255;
	selp.b64 	%rd172, %rd170, %rd171, %p40;
	add.s64 	%rd173, %rd161, 768;
	ld.global.u8 	%rs143, [%rd160+768];
	setp.eq.s16 	%p42, %rs143, %rs97;
	selp.u16 	%rs144, 1, 0, %p42;
	setp.ne.s16 	%p44, %rs142, 0;
	and.pred  	%p45, %p44, %p42;
	min.s64 	%rd174, %rd173, %rd172;
	setp.eq.s16 	%p46, %rs142, 0;
	selp.b16 	%rs145, %rs144, %rs141, %p46;
	selp.b64 	%rd175, %rd173, %rd172, %p46;
	selp.b16 	%rs146, 1, %rs145, %p45;
	and.b16  	%rs147, %rs146, 255;
	selp.b64 	%rd176, %rd174, %rd175, %p45;
	add.s64 	%rd177, %rd161, 1024;
	ld.global.u8 	%rs148, [%rd160+1024];
	setp.eq.s16 	%p47, %rs148, %rs97;
	selp.u16 	%rs149, 1, 0, %p47;
	setp.ne.s16 	%p49, %rs147, 0;
	and.pred  	%p50, %p49, %p47;
	min.s64 	%rd178, %rd177, %rd176;
	setp.eq.s16 	%p51, %rs147, 0;
	selp.b16 	%rs150, %rs149, %rs146, %p51;
	selp.b64 	%rd179, %rd177, %rd176, %p51;
	selp.b16 	%rs151, 1, %rs150, %p50;
	and.b16  	%rs152, %rs151, 255;
	selp.b64 	%rd180, %rd178, %rd179, %p50;
	add.s64 	%rd181, %rd161, 1280;
	ld.global.u8 	%rs153, [%rd160+1280];
	setp.eq.s16 	%p52, %rs153, %rs97;
	selp.u16 	%rs154, 1, 0, %p52;
	setp.ne.s16 	%p54, %rs152, 0;
	and.pred  	%p55, %p54, %p52;
	min.s64 	%rd182, %rd181, %rd180;
	setp.eq.s16 	%p56, %rs152, 0;
	selp.b16 	%rs155, %rs154, %rs151, %p56;
	selp.b64 	%rd183, %rd181, %rd180, %p56;
	selp.b16 	%rs156, 1, %rs155, %p55;
	and.b16  	%rs157, %rs156, 255;
	selp.b64 	%rd184, %rd182, %rd183, %p55;
	add.s64 	%rd185, %rd161, 1536;
	ld.global.u8 	%rs158, [%rd160+1536];
	setp.eq.s16 	%p57, %rs158, %rs97;
	selp.u16 	%rs159, 1, 0, %p57;
	setp.ne.s16 	%p59, %rs157, 0;
	and.pred  	%p60, %p59, %p57;
	min.s64 	%rd186, %rd185, %rd184;
	setp.eq.s16 	%p61, %rs157, 0;
	selp.b16 	%rs160, %rs159, %rs156, %p61;
	selp.b64 	%rd187, %rd185, %rd184, %p61;
	selp.b16 	%rs161, 1, %rs160, %p60;
	and.b16  	%rs162, %rs161, 255;
	selp.b64 	%rd188, %rd186, %rd187, %p60;
	add.s64 	%rd189, %rd161, 1792;
	ld.global.u8 	%rs163, [%rd160+1792];
	setp.eq.s16 	%p62, %rs163, %rs97;
	selp.u16 	%rs164, 1, 0, %p62;
	setp.ne.s16 	%p64, %rs162, 0;
	and.pred  	%p65, %p64, %p62;
	min.s64 	%rd190, %rd189, %rd188;
	setp.eq.s16 	%p66, %rs162, 0;
	selp.b16 	%rs165, %rs164, %rs161, %p66;
	selp.b64 	%rd191, %rd189, %rd188, %p66;
	selp.b16 	%rs432, 1, %rs165, %p65;
	selp.b64 	%rd399, %rd190, %rd191, %p65;
	add.s32 	%r411, %r411, 2048;
	add.s32 	%r409, %r409, 8;
	setp.ne.s32 	%p67, %r409, 0;
	@%p67 bra 	$L__BB7_87;
$L__BB7_88:
	setp.eq.s32 	%p68, %r24, 0;
	@%p68 bra 	$L__BB7_96;
	setp.lt.u32 	%p69, %r24, 4;
	@%p69 bra 	$L__BB7_91;
	cvt.u64.u32 	%rd193, %r411;
	add.s64 	%rd194, %rd418, %rd193;
	add.s64 	%rd195, %rd2, %rd194;
	add.s64 	%rd196, %rd194, %rd121;
	ld.global.u8 	%rs167, [%rd195];
	setp.eq.s16 	%p70, %rs167, %rs97;
	selp.u16 	%rs169, 1, 0, %p70;
	and.b16  	%rs170, %rs432, 255;
	setp.ne.s16 	%p72, %rs170, 0;
	and.pred  	%p73, %p72, %p70;
	min.s64 	%rd197, %rd196, %rd399;
	setp.eq.s16 	%p74, %rs170, 0;
	selp.b16 	%rs171, %rs169, %rs432, %p74;
	selp.b64 	%rd198, %rd196, %rd399, %p74;
	selp.b16 	%rs172, 1, %rs171, %p73;
	and.b16  	%rs173, %rs172, 255;
	selp.b64 	%rd199, %rd197, %rd198, %p73;
	add.s32 	%r48, %r411, 256;
	cvt.u64.u32 	%rd200, %r48;
	add.s64 	%rd201, %rd418, %rd200;
	add.s64 	%rd202, %rd201, %rd121;
	ld.global.u8 	%rs174, [%rd195+256];
	setp.eq.s16 	%p75, %rs174, %rs97;
	selp.u16 	%rs175, 1, 0, %p75;
	setp.ne.s16 	%p77, %rs173, 0;
	and.pred  	%p78, %p77, %p75;
	min.s64 	%rd203, %rd202, %rd199;
	setp.eq.s16 	%p79, %rs173, 0;
	selp.b16 	%rs176, %rs175, %rs172, %p79;
	selp.b64 	%rd204, %rd202, %rd199, %p79;
	selp.b16 	%rs177, 1, %rs176, %p78;
	and.b16  	%rs178, %rs177, 255;
	selp.b64 	%rd205, %rd203, %rd204, %p78;
	add.s32 	%r49, %r411, 512;
	cvt.u64.u32 	%rd206, %r49;
	add.s64 	%rd207, %rd418, %rd206;
	add.s64 	%rd208, %rd207, %rd121;
	ld.global.u8 	%rs179, [%rd195+512];
	setp.eq.s16 	%p80, %rs179, %rs97;
	selp.u16 	%rs180, 1, 0, %p80;
	setp.ne.s16 	%p82, %rs178, 0;
	and.pred  	%p83, %p82, %p80;
	min.s64 	%rd209, %rd208, %rd205;
	setp.eq.s16 	%p84, %rs178, 0;
	selp.b16 	%rs181, %rs180, %rs177, %p84;
	selp.b64 	%rd210, %rd208, %rd205, %p84;
	selp.b16 	%rs182, 1, %rs181, %p83;
	and.b16  	%rs183, %rs182, 255;
	selp.b64 	%rd211, %rd209, %rd210, %p83;
	add.s32 	%r50, %r411, 768;
	cvt.u64.u32 	%rd212, %r50;
	add.s64 	%rd213, %rd418, %rd212;
	add.s64 	%rd214, %rd213, %rd121;
	ld.global.u8 	%rs184, [%rd195+768];
	setp.eq.s16 	%p85, %rs184, %rs97;
	selp.u16 	%rs185, 1, 0, %p85;
	setp.ne.s16 	%p87, %rs183, 0;
	and.pred  	%p88, %p87, %p85;
	min.s64 	%rd215, %rd214, %rd211;
	setp.eq.s16 	%p89, %rs183, 0;
	selp.b16 	%rs186, %rs185, %rs182, %p89;
	selp.b64 	%rd216, %rd214, %rd211, %p89;
	selp.b16 	%rs432, 1, %rs186, %p88;
	selp.b64 	%rd399, %rd215, %rd216, %p88;
	add.s32 	%r411, %r411, 1024;
$L__BB7_91:
	and.b32  	%r51, %r23, 3;
	setp.eq.s32 	%p90, %r51, 0;
	@%p90 bra 	$L__BB7_96;
	setp.eq.s32 	%p91, %r51, 1;
	@%p91 bra 	$L__BB7_94;
	cvt.u64.u32 	%rd218, %r411;
	add.s64 	%rd219, %rd418, %rd218;
	add.s64 	%rd220, %rd2, %rd219;
	add.s64 	%rd221, %rd219, %rd121;
	ld.global.u8 	%rs188, [%rd220];
	setp.eq.s16 	%p92, %rs188, %rs97;
	selp.u16 	%rs190, 1, 0, %p92;
	and.b16  	%rs191, %rs432, 255;
	setp.ne.s16 	%p94, %rs191, 0;
	and.pred  	%p95, %p94, %p92;
	min.s64 	%rd222, %rd221, %rd399;
	setp.eq.s16 	%p96, %rs191, 0;
	selp.b16 	%rs192, %rs190, %rs432, %p96;
	selp.b64 	%rd223, %rd221, %rd399, %p96;
	selp.b16 	%rs193, 1, %rs192, %p95;
	and.b16  	%rs194, %rs193, 255;
	selp.b64 	%rd224, %rd222, %rd223, %p95;
	add.s32 	%r52, %r411, 256;
	cvt.u64.u32 	%rd225, %r52;
	add.s64 	%rd226, %rd418, %rd225;
	add.s64 	%rd227, %rd226, %rd121;
	ld.global.u8 	%rs195, [%rd220+256];
	setp.eq.s16 	%p97, %rs195, %rs97;
	selp.u16 	%rs196, 1, 0, %p97;
	setp.ne.s16 	%p99, %rs194, 0;
	and.pred  	%p100, %p99, %p97;
	min.s64 	%rd228, %rd227, %rd224;
	setp.eq.s16 	%p101, %rs194, 0;
	selp.b16 	%rs197, %rs196, %rs193, %p101;
	selp.b64 	%rd229, %rd227, %rd224, %p101;
	selp.b16 	%rs432, 1, %rs197, %p100;
	selp.b64 	%rd399, %rd228, %rd229, %p100;
	add.s32 	%r411, %r411, 512;
$L__BB7_94:
	and.b32  	%r53, %r22, 256;
	setp.ne.s32 	%p102, %r53, 0;
	@%p102 bra 	$L__BB7_96;
	cvt.u64.u32 	%rd230, %r411;
	add.s64 	%rd231, %rd418, %rd230;
	add.s64 	%rd232, %rd2, %rd231;
	add.s64 	%rd233, %rd231, %rd121;
	ld.global.u8 	%rs198, [%rd232];
	setp.eq.s16 	%p103, %rs198, %rs97;
	selp.u16 	%rs200, 1, 0, %p103;
	and.b16  	%rs201, %rs432, 255;
	setp.ne.s16 	%p105, %rs201, 0;
	and.pred  	%p106, %p105, %p103;
	min.s64 	%rd234, %rd233, %rd399;
	setp.eq.s16 	%p107, %rs201, 0;
	selp.b16 	%rs202, %rs200, %rs432, %p107;
	selp.b64 	%rd235, %rd233, %rd399, %p107;
	selp.b16 	%rs432, 1, %rs202, %p106;
	selp.b64 	%rd399, %rd234, %rd235, %p106;
$L__BB7_96:
	// begin inline asm
	mov.u32 %r54, %laneid;
	// end inline asm
	cvt.u32.u16 	%r75, %rs432;
	and.b32  	%r56, %r75, 255;
	mov.b32 	%r72, 1;
	mov.b32 	%r73, 31;
	mov.b32 	%r74, -1;
	// begin inline asm
	shfl.sync.down.b32 %r55, %r56, %r72, %r73, %r74;
	// end inline asm
	// begin inline asm
	shfl.sync.down.b32 %r60, %r61, %r72, %r73, %r74;
	// end inline asm
	mov.b64 	{%r66, %r71}, %rd399;
	// begin inline asm
	shfl.sync.down.b32 %r65, %r66, %r72, %r73, %r74;
	// end inline asm
	// begin inline asm
	shfl.sync.down.b32 %r70, %r71, %r72, %r73, %r74;
	// end inline asm
	mov.b64 	%rd97, {%r65, %r70};
	cvt.u16.u32 	%rs77, %r55;
	setp.gt.s32 	%p108, %r54, 30;
	@%p108 bra 	$L__BB7_100;
	and.b16  	%rs203, %rs432, 255;
	setp.eq.s16 	%p109, %rs203, 0;
	and.b16  	%rs204, %rs77, 255;
	setp.eq.s16 	%p110, %rs204, 0;
	or.pred  	%p111, %p109, %p110;
	@%p111 bra 	$L__BB7_99;
	min.s64 	%rd399, %rd97, %rd399;
	mov.b16 	%rs432, 1;
	bra.uni 	$L__BB7_100;
$L__BB7_99:
	setp.eq.s16 	%p112, %rs203, 0;
	selp.b16 	%rs432, %rs77, %rs432, %p112;
	selp.b64 	%rd399, %rd97, %rd399, %p112;
$L__BB7_100:
	cvt.u32.u16 	%r96, %rs432;
	and.b32  	%r77, %r96, 255;
	mov.b32 	%r93, 2;
	mov.b32 	%r94, 31;
	mov.b32 	%r95, -1;
	// begin inline asm
	shfl.sync.down.b32 %r76, %r77, %r93, %r94, %r95;
	// end inline asm
	// begin inline asm
	shfl.sync.down.b32 %r81, %r82, %r93, %r94, %r95;
	// end inline asm
	mov.b64 	{%r87, %r92}, %rd399;
	// begin inline asm
	shfl.sync.down.b32 %r86, %r87, %r93, %r94, %r95;
	// end inline asm
	// begin inline asm
	shfl.sync.down.b32 %r91, %r92, %r93, %r94, %r95;
	// end inline asm
	mov.b64 	%rd101, {%r86, %r91};
	cvt.u16.u32 	%rs80, %r76;
	setp.gt.s32 	%p113, %r54, 29;
	@%p113 bra 	$L__BB7_104;
	and.b16  	%rs207, %rs432, 255;
	setp.eq.s16 	%p114, %rs207, 0;
	and.b16  	%rs208, %rs80, 255;
	setp.eq.s16 	%p115, %rs208, 0;
	or.pred  	%p116, %p114, %p115;
	@%p116 bra 	$L__BB7_103;
	min.s64 	%rd399, %rd101, %rd399;
	mov.b16 	%rs432, 1;
	bra.uni 	$L__BB7_104;
$L__BB7_103:
	setp.eq.s16 	%p117, %rs207, 0;
	selp.b16 	%rs432, %rs80, %rs432, %p117;
	selp.b64 	%rd399, %rd101, %rd399, %p117;
$L__BB7_104:
	cvt.u32.u16 	%r117, %rs432;
	and.b32  	%r98, %r117, 255;
	mov.b32 	%r114, 4;
	mov.b32 	%r115, 31;
	mov.b32 	%r116, -1;
	// begin inline asm
	shfl.sync.down.b32 %r97, %r98, %r114, %r115, %r116;
	// end inline asm
	// begin inline asm
	shfl.sync.down.b32 %r102, %r103, %r114, %r115, %r116;
	// end inline asm
	mov.b64 	{%r108, %r113}, %rd399;
	// begin inline asm
	shfl.sync.down.b32 %r107, %r108, %r114, %r115, %r116;
	// end inline asm
	// begin inline asm
	shfl.sync.down.b32 %r112, %r113, %r114, %r115, %r116;
	// end inline asm
	mov.b64 	%rd105, {%r107, %r112};
	cvt.u16.u32 	%rs83, %r97;
	setp.gt.s32 	%p118, %r54, 27;
	@%p118 bra 	$L__BB7_108;
	and.b16  	%rs211, %rs432, 255;
	setp.eq.s16 	%p119, %rs211, 0;
	and.b16  	%rs212, %rs83, 255;
	setp.eq.s16 	%p120, %rs212, 0;
	or.pred  	%p121, %p119, %p120;
	@%p121 bra 	$L__BB7_107;
	min.s64 	%rd399, %rd105, %rd399;
	mov.b16 	%rs432, 1;
	bra.uni 	$L__BB7_108;
$L__BB7_107:
	setp.eq.s16 	%p122, %rs211, 0;
	selp.b16 	%rs432, %rs83, %rs432, %p122;
	selp.b64 	%rd399, %rd105, %rd399, %p122;
$L__BB7_108:
	cvt.u32.u16 	%r138, %rs432;
	and.b32  	%r119, %r138, 255;
	mov.b32 	%r135, 8;
	mov.b32 	%r136, 31;
	mov.b32 	%r137, -1;
	// begin inline asm
	shfl.sync.down.b32 %r118, %r119, %r135, %r136, %r137;
	// end inline asm
	// begin inline asm
	shfl.sync.down.b32 %r123, %r124, %r135, %r136, %r137;
	// end inline asm
	mov.b64 	{%r129, %r134}, %rd399;
	// begin inline asm
	shfl.sync.down.b32 %r128, %r129, %r135, %r136, %r137;
	// end inline asm
	// begin inline asm
	shfl.sync.down.b32 %r133, %r134, %r135, %r136, %r137;
	// end inline asm
	mov.b64 	%rd109, {%r128, %r133};
	cvt.u16.u32 	%rs86, %r118;
	setp.gt.s32 	%p123, %r54, 23;
	@%p123 bra 	$L__BB7_112;
	and.b16  	%rs215, %rs432, 255;
	setp.eq.s16 	%p124, %rs215, 0;
	and.b16  	%rs216, %rs86, 255;
	setp.eq.s16 	%p125, %rs216, 0;
	or.pred  	%p126, %p124, %p125;
	@%p126 bra 	$L__BB7_111;
	min.s64 	%rd399, %rd109, %rd399;
	mov.b16 	%rs432, 1;
	bra.uni 	$L__BB7_112;
$L__BB7_111:
	setp.eq.s16 	%p127, %rs215, 0;
	selp.b16 	%rs432, %rs86, %rs432, %p127;
	selp.b64 	%rd399, %rd109, %rd399, %p127;
$L__BB7_112:
	cvt.u32.u16 	%r159, %rs432;
	and.b32  	%r140, %r159, 255;
	mov.b32 	%r156, 16;
	mov.b32 	%r157, 31;
	mov.b32 	%r158, -1;
	// begin inline asm
	shfl.sync.down.b32 %r139, %r140, %r156, %r157, %r158;
	// end inline asm
	// begin inline asm
	shfl.sync.down.b32 %r144, %r145, %r156, %r157, %r158;
	// end inline asm
	mov.b64 	{%r150, %r155}, %rd399;
	// begin inline asm
	shfl.sync.down.b32 %r149, %r150, %r156, %r157, %r158;
	// end inline asm
	// begin inline asm
	shfl.sync.down.b32 %r154, %r155, %r156, %r157, %r158;
	// end inline asm
	mov.b64 	%rd113, {%r149, %r154};
	cvt.u16.u32 	%rs89, %r139;
	setp.gt.s32 	%p128, %r54, 15;
	@%p128 bra 	$L__BB7_116;
	and.b16  	%rs219, %rs432, 255;
	setp.eq.s16 	%p129, %rs219, 0;
	and.b16  	%rs220, %rs89, 255;
	setp.eq.s16 	%p130, %rs220, 0;
	or.pred  	%p131, %p129, %p130;
	@%p131 bra 	$L__BB7_115;
	min.s64 	%rd399, %rd113, %rd399;
	mov.b16 	%rs432, 1;
	bra.uni 	$L__BB7_116;
$L__BB7_115:
	setp.eq.s16 	%p132, %rs219, 0;
	selp.b16 	%rs432, %rs89, %rs432, %p132;
	selp.b64 	%rd399, %rd113, %rd399, %p132;
$L__BB7_116:
	setp.ne.s32 	%p133, %r54, 0;
	@%p133 bra 	$L__BB7_118;
	shr.u32 	%r160, %r21, 1;
	and.b32  	%r161, %r160, 496;
	mov.u32 	%r162, _ZZN3cub18CUB_300001_SM_10006detail6reduce28DeviceReduceSingleTileKernelINS2_10policy_hubIN4cuda3std3__45tupleIJblEEEyN6thrust24THRUST_300001_SM_1000_NS8cuda_cub9__find_if7functorIS9_EEE10Policy1000ENSB_12zip_iteratorINS8_IJNSD_26transform_input_iterator_tIbNSB_6detail15normal_iteratorINSB_10device_ptrIcEEEENSK_10functional5actorINSP_9compositeIJNSP_16operator_adaptorINS7_8equal_toIvEEEENSQ_INSP_8argumentILj0EEEEENSQ_INSP_5valueINSB_16device_referenceIcEEEEEEEEEEEEENSB_17counting_iteratorIlNSB_11use_defaultES18_S18_EEEEEEEPS9_ySF_S9_S9_NS7_10__identityEEEvT0_T1_T2_T3_T4_T6_E12temp_storage;
	add.s32 	%r163, %r162, %r161;
	st.shared.u8 	[%r163+8], %rs432;
	st.shared.u64 	[%r163+16], %rd399;
$L__BB7_118:
	bar.sync 	0;
	setp.ne.s32 	%p134, %r21, 0;
	@%p134 bra 	$L__BB7_120;
	ld.shared.u8 	%rs223, [_ZZN3cub18CUB_300001_SM_10006detail6reduce28DeviceReduceSingleTileKernelINS2_10policy_hubIN4cuda3std3__45tupleIJblEEEyN6thrust24THRUST_300001_SM_1000_NS8cuda_cub9__find_if7functorIS9_EEE10Policy1000ENSB_12zip_iteratorINS8_IJNSD_26transform_input_iterator_tIbNSB_6detail15normal_iteratorINSB_10device_ptrIcEEEENSK_10functional5actorINSP_9compositeIJNSP_16operator_adaptorINS7_8equal_toIvEEEENSQ_INSP_8argumentILj0EEEEENSQ_INSP_5valueINSB_16device_referenceIcEEEEEEEEEEEEENSB_17counting_iteratorIlNSB_11use_defaultES18_S18_EEEEEEEPS9_ySF_S9_S9_NS7_10__identityEEEvT0_T1_T2_T3_T4_T6_E12temp_storage+24];
	ld.shared.u64 	%rd236, [_ZZN3cub18CUB_300001_SM_10006detail6reduce28DeviceReduceSingleTileKernelINS2_10policy_hubIN4cuda3std3__45tupleIJblEEEyN6thrust24THRUST_300001_SM_1000_NS8cuda_cub9__find_if7functorIS9_EEE10Policy1000ENSB_12zip_iteratorINS8_IJNSD_26transform_input_iterator_tIbNSB_6detail15normal_iteratorINSB_10device_ptrIcEEEENSK_10functional5actorINSP_9compositeIJNSP_16operator_adaptorINS7_8equal_toIvEEEENSQ_INSP_8argumentILj0EEEEENSQ_INSP_5valueINSB_16device_referenceIcEEEEEEEEEEEEENSB_17counting_iteratorIlNSB_11use_defaultES18_S18_EEEEEEEPS9_ySF_S9_S9_NS7_10__identityEEEvT0_T1_T2_T3_T4_T6_E12temp_storage+32];
	and.b16  	%rs224, %rs432, 255;
	setp.eq.s16 	%p135, %rs224, 0;
	setp.eq.s16 	%p136, %rs223, 0;
	min.s64 	%rd237, %rd236, %rd399;
	selp.b16 	%rs225, %rs432, 1, %p136;
	selp.b16 	%rs226, %rs223, %rs225, %p135;
	and.b16  	%rs227, %rs226, 255;
	selp.b64 	%rd238, %rd399, %rd237, %p136;
	selp.b64 	%rd239, %rd236, %rd238, %p135;
	ld.shared.u8 	%rs228, [_ZZN3cub18CUB_300001_SM_10006detail6reduce28DeviceReduceSingleTileKernelINS2_10policy_hubIN4cuda3std3__45tupleIJblEEEyN6thrust24THRUST_300001_SM_1000_NS8cuda_cub9__find_if7functorIS9_EEE10Policy1000ENSB_12zip_iteratorINS8_IJNSD_26transform_input_iterator_tIbNSB_6detail15normal_iteratorINSB_10device_ptrIcEEEENSK_10functional5actorINSP_9compositeIJNSP_16operator_adaptorINS7_8equal_toIvEEEENSQ_INSP_8argumentILj0EEEEENSQ_INSP_5valueINSB_16device_referenceIcEEEEEEEEEEEEENSB_17counting_iteratorIlNSB_11use_defaultES18_S18_EEEEEEEPS9_ySF_S9_S9_NS7_10__identityEEEvT0_T1_T2_T3_T4_T6_E12temp_storage+40];
	ld.shared.u64 	%rd240, [_ZZN3cub18CUB_300001_SM_10006detail6reduce28DeviceReduceSingleTileKernelINS2_10policy_hubIN4cuda3std3__45tupleIJblEEEyN6thrust24THRUST_300001_SM_1000_NS8cuda_cub9__find_if7functorIS9_EEE10Policy1000ENSB_12zip_iteratorINS8_IJNSD_26transform_input_iterator_tIbNSB_6detail15normal_iteratorINSB_10device_ptrIcEEEENSK_10functional5actorINSP_9compositeIJNSP_16operator_adaptorINS7_8equal_toIvEEEENSQ_INSP_8argumentILj0EEEEENSQ_INSP_5valueINSB_16device_referenceIcEEEEEEEEEEEEENSB_17counting_iteratorIlNSB_11use_defaultES18_S18_EEEEEEEPS9_ySF_S9_S9_NS7_10__identityEEEvT0_T1_T2_T3_T4_T6_E12temp_storage+48];
	setp.eq.s16 	%p137, %rs227, 0;
	setp.eq.s16 	%p138, %rs228, 0;
	min.s64 	%rd241, %rd240, %rd239;
	selp.b16 	%rs229, %rs226, 1, %p138;
	selp.b16 	%rs230, %rs228, %rs229, %p137;
	and.b16  	%rs231, %rs230, 255;
	selp.b64 	%rd242, %rd239, %rd241, %p138;
	selp.b64 	%rd243, %rd240, %rd242, %p137;
	ld.shared.u8 	%rs232, [_ZZN3cub18CUB_300001_SM_10006detail6reduce28DeviceReduceSingleTileKernelINS2_10policy_hubIN4cuda3std3__45tupleIJblEEEyN6thrust24THRUST_300001_SM_1000_NS8cuda_cub9__find_if7functorIS9_EEE10Policy1000ENSB_12zip_iteratorINS8_IJNSD_26transform_input_iterator_tIbNSB_6detail15normal_iteratorINSB_10device_ptrIcEEEENSK_10functional5actorINSP_9compositeIJNSP_16operator_adaptorINS7_8equal_toIvEEEENSQ_INSP_8argumentILj0EEEEENSQ_INSP_5valueINSB_16device_referenceIcEEEEEEEEEEEEENSB_17counting_iteratorIlNSB_11use_defaultES18_S18_EEEEEEEPS9_ySF_S9_S9_NS7_10__identityEEEvT0_T1_T2_T3_T4_T6_E12temp_storage+56];
	ld.shared.u64 	%rd244, [_ZZN3cub18CUB_300001_SM_10006detail6reduce28DeviceReduceSingleTileKernelINS2_10policy_hubIN4cuda3std3__45tupleIJblEEEyN6thrust24THRUST_300001_SM_1000_NS8cuda_cub9__find_if7functorIS9_EEE10Policy1000ENSB_12zip_iteratorINS8_IJNSD_26transform_input_iterator_tIbNSB_6detail15normal_iteratorINSB_10device_ptrIcEEEENSK_10functional5actorINSP_9compositeIJNSP_16operator_adaptorINS7_8equal_toIvEEEENSQ_INSP_8argumentILj0EEEEENSQ_INSP_5valueINSB_16device_referenceIcEEEEEEEEEEEEENSB_17counting_iteratorIlNSB_11use_defaultES18_S18_EEEEEEEPS9_ySF_S9_S9_NS7_10__identityEEEvT0_T1_T2_T3_T4_T6_E12temp_storage+64];
	setp.eq.s16 	%p139, %rs231, 0;
	setp.eq.s16 	%p140, %rs232, 0;
	min.s64 	%rd245, %rd244, %rd243;
	selp.b16 	%rs233, %rs230, 1, %p140;
	selp.b16 	%rs234, %rs232, %rs233, %p139;
	and.b16  	%rs235, %rs234, 255;
	selp.b64 	%rd246, %rd243, %rd245, %p140;
	selp.b64 	%rd247, %rd244, %rd246, %p139;
	ld.shared.u8 	%rs236, [_ZZN3cub18CUB_300001_SM_10006detail6reduce28DeviceReduceSingleTileKernelINS2_10policy_hubIN4cuda3std3__45tupleIJblEEEyN6thrust24THRUST_300001_SM_1000_NS8cuda_cub9__find_if7functorIS9_EEE10Policy1000ENSB_12zip_iteratorINS8_IJNSD_26transform_input_iterator_tIbNSB_6detail15normal_iteratorINSB_10device_ptrIcEEEENSK_10functional5actorINSP_9compositeIJNSP_16operator_adaptorINS7_8equal_toIvEEEENSQ_INSP_8argumentILj0EEEEENSQ_INSP_5valueINSB_16device_referenceIcEEEEEEEEEEEEENSB_17counting_iteratorIlNSB_11use_defaultES18_S18_EEEEEEEPS9_ySF_S9_S9_NS7_10__identityEEEvT0_T1_T2_T3_T4_T6_E12temp_storage+72];
	ld.shared.u64 	%rd248, [_ZZN3cub18CUB_300001_SM_10006detail6reduce28DeviceReduceSingleTileKernelINS2_10policy_hubIN4cuda3std3__45tupleIJblEEEyN6thrust24THRUST_300001_SM_1000_NS8cuda_cub9__find_if7functorIS9_EEE10Policy1000ENSB_12zip_iteratorINS8_IJNSD_26transform_input_iterator_tIbNSB_6detail15normal_iteratorINSB_10device_ptrIcEEEENSK_10functional5actorINSP_9compositeIJNSP_16operator_adaptorINS7_8equal_toIvEEEENSQ_INSP_8argumentILj0EEEEENSQ_INSP_5valueINSB_16device_referenceIcEEEEEEEEEEEEENSB_17counting_iteratorIlNSB_11use_defaultES18_S18_EEEEEEEPS9_ySF_S9_S9_NS7_10__identityEEEvT0_T1_T2_T3_T4_T6_E12temp_storage+80];
	setp.eq.s16 	%p141, %rs235, 0;
	setp.eq.s16 	%p142, %rs236, 0;
	min.s64 	%rd249, %rd248, %rd247;
	selp.b16 	%rs237, %rs234, 1, %p142;
	selp.b16 	%rs238, %rs236, %rs237, %p141;
	and.b16  	%rs239, %rs238, 255;
	selp.b64 	%rd250, %rd247, %rd249, %p142;
	selp.b64 	%rd251, %rd248, %rd250, %p141;
	ld.shared.u8 	%rs240, [_ZZN3cub18CUB_300001_SM_10006detail6reduce28DeviceReduceSingleTileKernelINS2_10policy_hubIN4cuda3std3__45tupleIJblEEEyN6thrust24THRUST_300001_SM_1000_NS8cuda_cub9__find_if7functorIS9_EEE10Policy1000ENSB_12zip_iteratorINS8_IJNSD_26transform_input_iterator_tIbNSB_6detail15normal_iteratorINSB_10device_ptrIcEEEENSK_10functional5actorINSP_9compositeIJNSP_16operator_adaptorINS7_8equal_toIvEEEENSQ_INSP_8argumentILj0EEEEENSQ_INSP_5valueINSB_16device_referenceIcEEEEEEEEEEEEENSB_17counting_iteratorIlNSB_11use_defaultES18_S18_EEEEEEEPS9_ySF_S9_S9_NS7_10__identityEEEvT0_T1_T2_T3_T4_T6_E12temp_storage+88];
	ld.shared.u64 	%rd252, [_ZZN3cub18CUB_300001_SM_10006detail6reduce28DeviceReduceSingleTileKernelINS2_10policy_hubIN4cuda3std3__45tupleIJblEEEyN6thrust24THRUST_300001_SM_1000_NS8cuda_cub9__find_if7functorIS9_EEE10Policy1000ENSB_12zip_iteratorINS8_IJNSD_26transform_input_iterator_tIbNSB_6detail15normal_iteratorINSB_10device_ptrIcEEEENSK_10functional5actorINSP_9compositeIJNSP_16operator_adaptorINS7_8equal_toIvEEEENSQ_INSP_8argumentILj0EEEEENSQ_INSP_5valueINSB_16device_referenceIcEEEEEEEEEEEEENSB_17counting_iteratorIlNSB_11use_defaultES18_S18_EEEEEEEPS9_ySF_S9_S9_NS7_10__identityEEEvT0_T1_T2_T3_T4_T6_E12temp_storage+96];
	setp.eq.s16 	%p143, %rs239, 0;
	setp.eq.s16 	%p144, %rs240, 0;
	min.s64 	%rd253, %rd252, %rd251;
	selp.b16 	%rs241, %rs238, 1, %p144;
	selp.b16 	%rs242, %rs240, %rs241, %p143;
	and.b16  	%rs243, %rs242, 255;
	selp.b64 	%rd254, %rd251, %rd253, %p144;
	selp.b64 	%rd255, %rd252, %rd254, %p143;
	ld.shared.u8 	%rs244, [_ZZN3cub18CUB_300001_SM_10006detail6reduce28DeviceReduceSingleTileKernelINS2_10policy_hubIN4cuda3std3__45tupleIJblEEEyN6thrust24THRUST_300001_SM_1000_NS8cuda_cub9__find_if7functorIS9_EEE10Policy1000ENSB_12zip_iteratorINS8_IJNSD_26transform_input_iterator_tIbNSB_6detail15normal_iteratorINSB_10device_ptrIcEEEENSK_10functional5actorINSP_9compositeIJNSP_16operator_adaptorINS7_8equal_toIvEEEENSQ_INSP_8argumentILj0EEEEENSQ_INSP_5valueINSB_16device_referenceIcEEEEEEEEEEEEENSB_17counting_iteratorIlNSB_11use_defaultES18_S18_EEEEEEEPS9_ySF_S9_S9_NS7_10__identityEEEvT0_T1_T2_T3_T4_T6_E12temp_storage+104];
	ld.shared.u64 	%rd256, [_ZZN3cub18CUB_300001_SM_10006detail6reduce28DeviceReduceSingleTileKernelINS2_10policy_hubIN4cuda3std3__45tupleIJblEEEyN6thrust24THRUST_300001_SM_1000_NS8cuda_cub9__find_if7functorIS9_EEE10Policy1000ENSB_12zip_iteratorINS8_IJNSD_26transform_input_iterator_tIbNSB_6detail15normal_iteratorINSB_10device_ptrIcEEEENSK_10functional5actorINSP_9compositeIJNSP_16operator_adaptorINS7_8equal_toIvEEEENSQ_INSP_8argumentILj0EEEEENSQ_INSP_5valueINSB_16device_referenceIcEEEEEEEEEEEEENSB_17counting_iteratorIlNSB_11use_defaultES18_S18_EEEEEEEPS9_ySF_S9_S9_NS7_10__identityEEEvT0_T1_T2_T3_T4_T6_E12temp_storage+112];
	setp.eq.s16 	%p145, %rs243, 0;
	setp.eq.s16 	%p146, %rs244, 0;
	min.s64 	%rd257, %rd256, %rd255;
	selp.b16 	%rs245, %rs242, 1, %p146;
	selp.b16 	%rs246, %rs244, %rs245, %p145;
	and.b16  	%rs247, %rs246, 255;
	selp.b64 	%rd258, %rd255, %rd257, %p146;
	selp.b64 	%rd259, %rd256, %rd258, %p145;
	ld.shared.u8 	%rs248, [_ZZN3cub18CUB_300001_SM_10006detail6reduce28DeviceReduceSingleTileKernelINS2_10policy_hubIN4cuda3std3__45tupleIJblEEEyN6thrust24THRUST_300001_SM_1000_NS8cuda_cub9__find_if7functorIS9_EEE10Policy1000ENSB_12zip_iteratorINS8_IJNSD_26transform_input_iterator_tIbNSB_6detail15normal_iteratorINSB_10device_ptrIcEEEENSK_10functional5actorINSP_9compositeIJNSP_16operator_adaptorINS7_8equal_toIvEEEENSQ_INSP_8argumentILj0EEEEENSQ_INSP_5valueINSB_16device_referenceIcEEEEEEEEEEEEENSB_17counting_iteratorIlNSB_11use_defaultES18_S18_EEEEEEEPS9_ySF_S9_S9_NS7_10__identityEEEvT0_T1_T2_T3_T4_T6_E12temp_storage+120];
	ld.shared.u64 	%rd260, [_ZZN3cub18CUB_300001_SM_10006detail6reduce28DeviceReduceSingleTileKernelINS2_10policy_hubIN4cuda3std3__45tupleIJblEEEyN6thrust24THRUST_300001_SM_1000_NS8cuda_cub9__find_if7functorIS9_EEE10Policy1000ENSB_12zip_iteratorINS8_IJNSD_26transform_input_iterator_tIbNSB_6detail15normal_iteratorINSB_10device_ptrIcEEEENSK_10functional5actorINSP_9compositeIJNSP_16operator_adaptorINS7_8equal_toIvEEEENSQ_INSP_8argumentILj0EEEEENSQ_INSP_5valueINSB_16device_referenceIcEEEEEEEEEEEEENSB_17counting_iteratorIlNSB_11use_defaultES18_S18_EEEEEEEPS9_ySF_S9_S9_NS7_10__identityEEEvT0_T1_T2_T3_T4_T6_E12temp_storage+128];
	setp.eq.s16 	%p147, %rs247, 0;
	setp.eq.s16 	%p148, %rs248, 0;
	min.s64 	%rd261, %rd260, %rd259;
	selp.b16 	%rs249, %rs246, 1, %p148;
	selp.b16 	%rs432, %rs248, %rs249, %p147;
	selp.b64 	%rd262, %rd259, %rd261, %p148;
	selp.b64 	%rd399, %rd260, %rd262, %p147;
$L__BB7_120:
	mov.u32 	%r401, %tid.x;
	setp.ne.s32 	%p325, %r401, 0;
	@%p325 bra 	$L__BB7_122;
	setp.eq.s16 	%p326, %rs96, 0;
	and.b16  	%rs420, %rs432, 255;
	setp.eq.s16 	%p327, %rs420, 0;
	min.s64 	%rd387, %rd399, %rd123;
	selp.b16 	%rs421, %rs96, 1, %p327;
	selp.b16 	%rs422, %rs432, %rs421, %p326;
	selp.b64 	%rd388, %rd123, %rd387, %p327;
	selp.b64 	%rd389, %rd399, %rd388, %p326;
	st.global.u8 	[%rd1], %rs422;
	st.global.u64 	[%rd1+8], %rd389;
$L__BB7_122:
	ret;

}
	// .globl	_ZN3cub18CUB_300001_SM_10006detail6reduce18DeviceReduceKernelINS2_10policy_hubIN4cuda3std3__45tupleIJblEEEyN6thrust24THRUST_300001_SM_1000_NS8cuda_cub9__find_if7functorIS9_EEE10Policy1000ENSB_12zip_iteratorINS8_IJNSD_26transform_input_iterator_tIbNSB_6detail15normal_iteratorINSB_10device_ptrIcEEEENSK_10functional5actorINSP_9compositeIJNSP_16operator_adaptorINS7_8equal_toIvEEEENSQ_INSP_8argumentILj0EEEEENSQ_INSP_5valueINSB_16device_referenceIcEEEEEEEEEEEEENSB_17counting_iteratorIlNSB_11use_defaultES18_S18_EEEEEEEySF_S9_NS7_10__identityEEEvT0_PT3_T1_NS0_13GridEvenShareIS1G_EET2_T4_
.visible .entry _ZN3cub18CUB_300001_SM_10006detail6reduce18DeviceReduceKernelINS2_10policy_hubIN4cuda3std3__45tupleIJblEEEyN6thrust24THRUST_300001_SM_1000_NS8cuda_cub9__find_if7functorIS9_EEE10Policy1000ENSB_12zip_iteratorINS8_IJNSD_26transform_input_iterator_tIbNSB_6detail15normal_iteratorINSB_10device_ptrIcEEEENSK_10functional5actorINSP_9compositeIJNSP_16operator_adaptorINS7_8equal_toIvEEEENSQ_INSP_8argumentILj0EEEEENSQ_INSP_5valueINSB_16device_referenceIcEEEEEEEEEEEEENSB_17counting_iteratorIlNSB_11use_defaultES18_S18_EEEEEEEySF_S9_NS7_10__identityEEEvT0_PT3_T1_NS0_13GridEvenShareIS1G_EET2_T4_(
	.param .align 8 .b8 _ZN3cub18CUB_300001_SM_10006detail6reduce18DeviceReduceKernelINS2_10policy_hubIN4cuda3std3__45tupleIJblEEEyN6thrust24THRUST_300001_SM_1000_NS8cuda_cub9__find_if7functorIS9_EEE10Policy1000ENSB_12zip_iteratorINS8_IJNSD_26transform_input_iterator_tIbNSB_6detail15normal_iteratorINSB_10device_ptrIcEEEENSK_10functional5actorINSP_9compositeIJNSP_16operator_adaptorINS7_8equal_toIvEEEENSQ_INSP_8argumentILj0EEEEENSQ_INSP_5valueINSB_16device_referenceIcEEEEEEEEEEEEENSB_17counting_iteratorIlNSB_11use_defaultES18_S18_EEEEEEEySF_S9_NS7_10__identityEEEvT0_PT3_T1_NS0_13GridEvenShareIS1G_EET2_T4__param_0[32],
	.param .u64 .ptr .align 1 _ZN3cub18CUB_300001_SM_10006detail6reduce18DeviceReduceKernelINS2_10policy_hubIN4cuda3std3__45tupleIJblEEEyN6thrust24THRUST_300001_SM_1000_NS8cuda_cub9__find_if7functorIS9_EEE10Policy1000ENSB_12zip_iteratorINS8_IJNSD_26transform_input_iterator_tIbNSB_6detail15normal_iteratorINSB_10device_ptrIcEEEENSK_10functional5actorINSP_9compositeIJNSP_16operator_adaptorINS7_8equal_toIvEEEENSQ_INSP_8argumentILj0EEEEENSQ_INSP_5valueINSB_16device_referenceIcEEEEEEEEEEEEENSB_17counting_iteratorIlNSB_11use_defaultES18_S18_EEEEEEEySF_S9_NS7_10__identityEEEvT0_PT3_T1_NS0_13GridEvenShareIS1G_EET2_T4__param_1,
	.param .u64 _ZN3cub18CUB_300001_SM_10006detail6reduce18DeviceReduceKernelINS2_10policy_hubIN4cuda3std3__45tupleIJblEEEyN6thrust24THRUST_300001_SM_1000_NS8cuda_cub9__find_if7functorIS9_EEE10Policy1000ENSB_12zip_iteratorINS8_IJNSD_26transform_input_iterator_tIbNSB_6detail15normal_iteratorINSB_10device_ptrIcEEEENSK_10functional5actorINSP_9compositeIJNSP_16operator_adaptorINS7_8equal_toIvEEEENSQ_INSP_8argumentILj0EEEEENSQ_INSP_5valueINSB_16device_referenceIcEEEEEEEEEEEEENSB_17counting_iteratorIlNSB_11use_defaultES18_S18_EEEEEEEySF_S9_NS7_10__identityEEEvT0_PT3_T1_NS0_13GridEvenShareIS1G_EET2_T4__param_2,
	.param .align 8 .b8 _ZN3cub18CUB_300001_SM_10006detail6reduce18DeviceReduceKernelINS2_10policy_hubIN4cuda3std3__45tupleIJblEEEyN6thrust24THRUST_300001_SM_1000_NS8cuda_cub9__find_if7functorIS9_EEE10Policy1000ENSB_12zip_iteratorINS8_IJNSD_26transform_input_iterator_tIbNSB_6detail15normal_iteratorINSB_10device_ptrIcEEEENSK_10functional5actorINSP_9compositeIJNSP_16operator_adaptorINS7_8equal_toIvEEEENSQ_INSP_8argumentILj0EEEEENSQ_INSP_5valueINSB_16device_referenceIcEEEEEEEEEEEEENSB_17counting_iteratorIlNSB_11use_defaultES18_S18_EEEEEEEySF_S9_NS7_10__identityEEEvT0_PT3_T1_NS0_13GridEvenShareIS1G_EET2_T4__param_3[72],
	.param .align 1 .b8 _ZN3cub18CUB_300001_SM_10006detail6reduce18DeviceReduceKernelINS2_10policy_hubIN4cuda3std3__45tupleIJblEEEyN6thrust24THRUST_300001_SM_1000_NS8cuda_cub9__find_if7functorIS9_EEE10Policy1000ENSB_12zip_iteratorINS8_IJNSD_26transform_input_iterator_tIbNSB_6detail15normal_iteratorINSB_10device_ptrIcEEEENSK_10functional5actorINSP_9compositeIJNSP_16operator_adaptorINS7_8equal_toIvEEEENSQ_INSP_8argumentILj0EEEEENSQ_INSP_5valueINSB_16device_referenceIcEEEEEEEEEEEEENSB_17counting_iteratorIlNSB_11use_defaultES18_S18_EEEEEEEySF_S9_NS7_10__identityEEEvT0_PT3_T1_NS0_13GridEvenShareIS1G_EET2_T4__param_4[1],
	.param .align 1 .b8 _ZN3cub18CUB_300001_SM_10006detail6reduce18DeviceReduceKernelINS2_10policy_hubIN4cuda3std3__45tupleIJblEEEyN6thrust24THRUST_300001_SM_1000_NS8cuda_cub9__find_if7functorIS9_EEE10Policy1000ENSB_12zip_iteratorINS8_IJNSD_26transform_input_iterator_tIbNSB_6detail15normal_iteratorINSB_10device_ptrIcEEEENSK_10functional5actorINSP_9compositeIJNSP_16operator_adaptorINS7_8equal_toIvEEEENSQ_INSP_8argumentILj0EEEEENSQ_INSP_5valueINSB_16device_referenceIcEEEEEEEEEEEEENSB_17counting_iteratorIlNSB_11use_defaultES18_S18_EEEEEEEySF_S9_NS7_10__identityEEEvT0_PT3_T1_NS0_13GridEvenShareIS1G_EET2_T4__param_5[1]
)
.maxntid 256
{
	.reg .pred 	%p<325>;
	.reg .b16 	%rs<457>;
	.reg .b32 	%r<453>;
	.reg .b64 	%rd<454>;
	// demoted variable
	.shared .align 8 .b8 _ZZN3cub18CUB_300001_SM_10006detail6reduce18DeviceReduceKernelINS2_10policy_hubIN4cuda3std3__45tupleIJblEEEyN6thrust24THRUST_300001_SM_1000_NS8cuda_cub9__find_if7functorIS9_EEE10Policy1000ENSB_12zip_iteratorINS8_IJNSD_26transform_input_iterator_tIbNSB_6detail15normal_iteratorINSB_10device_ptrIcEEEENSK_10functional5actorINSP_9compositeIJNSP_16operator_adaptorINS7_8equal_toIvEEEENSQ_INSP_8argumentILj0EEEEENSQ_INSP_5valueINSB_16device_referenceIcEEEEEEEEEEEEENSB_17counting_iteratorIlNSB_11use_defaultES18_S18_EEEEEEEySF_S9_NS7_10__identityEEEvT0_PT3_T1_NS0_13GridEvenShareIS1G_EET2_T4_E12temp_storage[152];
	ld.param.u64 	%rd121, [_ZN3cub18CUB_300001_SM_10006detail6reduce18DeviceReduceKernelINS2_10policy_hubIN4cuda3std3__45tupleIJblEEEyN6thrust24THRUST_300001_SM_1000_NS8cuda_cub9__find_if7functorIS9_EEE10Policy1000ENSB_12zip_iteratorINS8_IJNSD_26transform_input_iterator_tIbNSB_6detail15normal_iteratorINSB_10device_ptrIcEEEENSK_10functional5actorINSP_9compositeIJNSP_16operator_adaptorINS7_8equal_toIvEEEENSQ_INSP_8argumentILj0EEEEENSQ_INSP_5valueINSB_16device_referenceIcEEEEEEEEEEEEENSB_17counting_iteratorIlNSB_11use_defaultES18_S18_EEEEEEEySF_S9_NS7_10__identityEEEvT0_PT3_T1_NS0_13GridEvenShareIS1G_EET2_T4__param_0+24];
	ld.param.u64 	%rd120, [_ZN3cub18CUB_300001_SM_10006detail6reduce18DeviceReduceKernelINS2_10policy_hubIN4cuda3std3__45tupleIJblEEEyN6thrust24THRUST_300001_SM_1000_NS8cuda_cub9__find_if7functorIS9_EEE10Policy1000ENSB_12zip_iteratorINS8_IJNSD_26transform_input_iterator_tIbNSB_6detail15normal_iteratorINSB_10device_ptrIcEEEENSK_10functional5actorINSP_9compositeIJNSP_16operator_adaptorINS7_8equal_toIvEEEENSQ_INSP_8argumentILj0EEEEENSQ_INSP_5valueINSB_16device_referenceIcEEEEEEEEEEEEENSB_17counting_iteratorIlNSB_11use_defaultES18_S18_EEEEEEEySF_S9_NS7_10__identityEEEvT0_PT3_T1_NS0_13GridEvenShareIS1G_EET2_T4__param_0+16];
	ld.param.u64 	%rd1, [_ZN3cub18CUB_300001_SM_10006detail6reduce18DeviceReduceKernelINS2_10policy_hubIN4cuda3std3__45tupleIJblEEEyN6thrust24THRUST_300001_SM_1000_NS8cuda_cub9__find_if7functorIS9_EEE10Policy1000ENSB_12zip_iteratorINS8_IJNSD_26transform_input_iterator_tIbNSB_6detail15normal_iteratorINSB_10device_ptrIcEEEENSK_10functional5actorINSP_9compositeIJNSP_16operator_adaptorINS7_8equal_toIvEEEENSQ_INSP_8argumentILj0EEEEENSQ_INSP_5valueINSB_16device_referenceIcEEEEEEEEEEEEENSB_17counting_iteratorIlNSB_11use_defaultES18_S18_EEEEEEEySF_S9_NS7_10__identityEEEvT0_PT3_T1_NS0_13GridEvenShareIS1G_EET2_T4__param_3+32];
	ld.param.u32 	%r1, [_ZN3cub18CUB_300001_SM_10006detail6reduce18DeviceReduceKernelINS2_10policy_hubIN4cuda3std3__45tupleIJblEEEyN6thrust24THRUST_300001_SM_1000_NS8cuda_cub9__find_if7functorIS9_EEE10Policy1000ENSB_12zip_iteratorINS8_IJNSD_26transform_input_iterator_tIbNSB_6detail15normal_iteratorINSB_10device_ptrIcEEEENSK_10functional5actorINSP_9compositeIJNSP_16operator_adaptorINS7_8equal_toIvEEEENSQ_INSP_8argumentILj0EEEEENSQ_INSP_5valueINSB_16device_referenceIcEEEEEEEEEEEEENSB_17counting_iteratorIlNSB_11use_defaultES18_S18_EEEEEEEySF_S9_NS7_10__identityEEEvT0_PT3_T1_NS0_13GridEvenShareIS1G_EET2_T4__param_3+40];
	ld.param.u64 	%rd119, [_ZN3cub18CUB_300001_SM_10006detail6reduce18DeviceReduceKernelINS2_10policy_hubIN4cuda3std3__45tupleIJblEEEyN6thrust24THRUST_300001_SM_1000_NS8cuda_cub9__find_if7functorIS9_EEE10Policy1000ENSB_12zip_iteratorINS8_IJNSD_26transform_input_iterator_tIbNSB_6detail15normal_iteratorINSB_10device_ptrIcEEEENSK_10functional5actorINSP_9compositeIJNSP_16operator_adaptorINS7_8equal_toIvEEEENSQ_INSP_8argumentILj0EEEEENSQ_INSP_5valueINSB_16device_referenceIcEEEEEEEEEEEEENSB_17counting_iteratorIlNSB_11use_defaultES18_S18_EEEEEEEySF_S9_NS7_10__identityEEEvT0_PT3_T1_NS0_13GridEvenShareIS1G_EET2_T4__param_0];
	cvta.to.global.u64 	%rd2, %rd119;
	mov.u32 	%r2, %ctaid.x;
	shl.b32 	%r47, %r1, 10;
	cvt.s64.s32 	%rd7, %r47;
	shl.b32 	%r48, %r2, 10;
	cvt.u64.u32 	%rd8, %r48;
	sub.s64 	%rd9, %rd1, %rd8;
	setp.gt.u64 	%p1, %rd9, 1023;
	@%p1 bra 	$L__BB8_78;
	cvt.u32.u64 	%r190, %rd8;
	cvt.u32.u64 	%r3, %rd1;
	sub.s32 	%r4, %r3, %r190;
	mov.u32 	%r5, %tid.x;
	setp.ge.s32 	%p148, %r5, %r4;
	mov.b16 	%rs426, 0;
	mov.b64 	%rd422, 0;
	mov.u32 	%r443, %r5;
	@%p148 bra 	$L__BB8_3;
	add.s32 	%r192, %r190, %r5;
	cvt.u64.u32 	%rd264, %r192;
	cvta.to.global.u64 	%rd265, %rd120;
	add.s64 	%rd266, %rd2, %rd264;
	add.s64 	%rd422, %rd121, %rd264;
	ld.global.u8 	%rs249, [%rd266];
	ld.global.u8 	%rs250, [%rd265];
	setp.eq.s16 	%p149, %rs249, %rs250;
	selp.u16 	%rs426, 1, 0, %p149;
	add.s32 	%r443, %r5, 256;
$L__BB8_3:
	setp.ge.s32 	%p150, %r443, %r4;
	@%p150 bra 	$L__BB8_16;
	cvta.to.global.u64 	%rd268, %rd120;
	ld.global.u8 	%rs3, [%rd268];
	not.b32 	%r194, %r443;
	add.s32 	%r8, %r194, %r3;
	sub.s32 	%r195, %r8, %r190;
	shr.u32 	%r196, %r195, 8;
	add.s32 	%r9, %r196, 1;
	and.b32  	%r10, %r9, 7;
	setp.lt.u32 	%p151, %r195, 1792;
	@%p151 bra 	$L__BB8_8;
	add.s32 	%r442, %r443, 1024;
	and.b32  	%r197, %r9, 33554424;
	neg.s32 	%r441, %r197;
$L__BB8_6:
	.pragma "nounroll";
	add.s32 	%r198, %r442, -1024;
	cvt.s64.s32 	%rd269, %r198;
	add.s64 	%rd270, %rd269, %rd8;
	add.s64 	%rd271, %rd2, %rd270;
	add.s64 	%rd272, %rd270, %rd121;
	ld.global.u8 	%rs252, [%rd271];
	setp.eq.s16 	%p152, %rs252, %rs3;
	selp.u16 	%rs254, 1, 0, %p152;
	and.b16  	%rs255, %rs426, 255;
	setp.ne.s16 	%p154, %rs255, 0;
	and.pred  	%p155, %p154, %p152;
	min.s64 	%rd273, %rd272, %rd422;
	setp.eq.s16 	%p156, %rs255, 0;
	selp.b64 	%rd274, %rd272, %rd422, %p156;
	selp.b16 	%rs256, %rs254, %rs426, %p156;
	selp.b64 	%rd275, %rd273, %rd274, %p155;
	selp.b16 	%rs257, 1, %rs256, %p155;
	and.b16  	%rs258, %rs257, 255;
	add.s32 	%r199, %r442, -768;
	cvt.s64.s32 	%rd276, %r199;
	add.s64 	%rd277, %rd276, %rd8;
	add.s64 	%rd278, %rd277, %rd121;
	ld.global.u8 	%rs259, [%rd271+256];
	setp.eq.s16 	%p157, %rs259, %rs3;
	selp.u16 	%rs260, 1, 0, %p157;
	setp.ne.s16 	%p159, %rs258, 0;
	and.pred  	%p160, %p159, %p157;
	min.s64 	%rd279, %rd278, %rd275;
	setp.eq.s16 	%p161, %rs258, 0;
	selp.b64 	%rd280, %rd278, %rd275, %p161;
	selp.b16 	%rs261, %rs260, %rs257, %p161;
	selp.b64 	%rd281, %rd279, %rd280, %p160;
	selp.b16 	%rs262, 1, %rs261, %p160;
	and.b16  	%rs263, %rs262, 255;
	add.s32 	%r200, %r442, -512;
	cvt.s64.s32 	%rd282, %r200;
	add.s64 	%rd283, %rd282, %rd8;
	add.s64 	%rd284, %rd283, %rd121;
	ld.global.u8 	%rs264, [%rd271+512];
	setp.eq.s16 	%p162, %rs264, %rs3;
	selp.u16 	%rs265, 1, 0, %p162;
	setp.ne.s16 	%p164, %rs263, 0;
	and.pred  	%p165, %p164, %p162;
	min.s64 	%rd285, %rd284, %rd281;
	setp.eq.s16 	%p166, %rs263, 0;
	selp.b64 	%rd286, %rd284, %rd281, %p166;
	selp.b16 	%rs266, %rs265, %rs262, %p166;
	selp.b64 	%rd287, %rd285, %rd286, %p165;
	selp.b16 	%rs267, 1, %rs266, %p165;
	and.b16  	%rs268, %rs267, 255;
	add.s32 	%r201, %r442, -256;
	cvt.s64.s32 	%rd288, %r201;
	add.s64 	%rd289, %rd288, %rd8;
	add.s64 	%rd290, %rd289, %rd121;
	ld.global.u8 	%rs269, [%rd271+768];
	setp.eq.s16 	%p167, %rs269, %rs3;
	selp.u16 	%rs270, 1, 0, %p167;
	setp.ne.s16 	%p169, %rs268, 0;
	and.pred  	%p170, %p169, %p167;
	min.s64 	%rd291, %rd290, %rd287;
	setp.eq.s16 	%p171, %rs268, 0;
	selp.b64 	%rd292, %rd290, %rd287, %p171;
	selp.b16 	%rs271, %rs270, %rs267, %p171;
	selp.b64 	%rd293, %rd291, %rd292, %p170;
	selp.b16 	%rs272, 1, %rs271, %p170;
	and.b16  	%rs273, %rs272, 255;
	add.s32 	%r202, %r442, 768;
	cvt.s64.s32 	%rd294, %r442;
	add.s64 	%rd295, %rd294, %rd8;
	add.s64 	%rd296, %rd295, %rd121;
	ld.global.u8 	%rs274, [%rd271+1024];
	setp.eq.s16 	%p172, %rs274, %rs3;
	selp.u16 	%rs275, 1, 0, %p172;
	setp.ne.s16 	%p174, %rs273, 0;
	and.pred  	%p175, %p174, %p172;
	min.s64 	%rd297, %rd296, %rd293;
	setp.eq.s16 	%p176, %rs273, 0;
	selp.b64 	%rd298, %rd296, %rd293, %p176;
	selp.b16 	%rs276, %rs275, %rs272, %p176;
	selp.b64 	%rd299, %rd297, %rd298, %p175;
	selp.b16 	%rs277, 1, %rs276, %p175;
	and.b16  	%rs278, %rs277, 255;
	add.s32 	%r203, %r442, 256;
	cvt.s64.s32 	%rd300, %r203;
	add.s64 	%rd301, %rd300, %rd8;
	add.s64 	%rd302, %rd301, %rd121;
	ld.global.u8 	%rs279, [%rd271+1280];
	setp.eq.s16 	%p177, %rs279, %rs3;
	selp.u16 	%rs280, 1, 0, %p177;
	setp.ne.s16 	%p179, %rs278, 0;
	and.pred  	%p180, %p179, %p177;
	min.s64 	%rd303, %rd302, %rd299;
	setp.eq.s16 	%p181, %rs278, 0;
	selp.b64 	%rd304, %rd302, %rd299, %p181;
	selp.b16 	%rs281, %rs280, %rs277, %p181;
	selp.b64 	%rd305, %rd303, %rd304, %p180;
	selp.b16 	%rs282, 1, %rs281, %p180;
	and.b16  	%rs283, %rs282, 255;
	add.s32 	%r204, %r442, 512;
	cvt.s64.s32 	%rd306, %r204;
	add.s64 	%rd307, %rd306, %rd8;
	add.s64 	%rd308, %rd307, %rd121;
	ld.global.u8 	%rs284, [%rd271+1536];
	setp.eq.s16 	%p182, %rs284, %rs3;
	selp.u16 	%rs285, 1, 0, %p182;
	setp.ne.s16 	%p184, %rs283, 0;
	and.pred  	%p185, %p184, %p182;
	min.s64 	%rd309, %rd308, %rd305;
	setp.eq.s16 	%p186, %rs283, 0;
	selp.b64 	%rd310, %rd308, %rd305, %p186;
	selp.b16 	%rs286, %rs285, %rs282, %p186;
	selp.b64 	%rd311, %rd309, %rd310, %p185;
	selp.b16 	%rs287, 1, %rs286, %p185;
	and.b16  	%rs288, %rs287, 255;
	cvt.s64.s32 	%rd312, %r202;
	add.s64 	%rd313, %rd312, %rd8;
	add.s64 	%rd314, %rd313, %rd121;
	ld.global.u8 	%rs289, [%rd271+1792];
	setp.eq.s16 	%p187, %rs289, %rs3;
	selp.u16 	%rs290, 1, 0, %p187;
	setp.ne.s16 	%p189, %rs288, 0;
	and.pred  	%p190, %p189, %p187;
	min.s64 	%rd315, %rd314, %rd311;
	setp.eq.s16 	%p191, %rs288, 0;
	selp.b64 	%rd316, %rd314, %rd311, %p191;
	selp.b16 	%rs291, %rs290, %rs287, %p191;
	selp.b64 	%rd422, %rd315, %rd316, %p190;
	selp.b16 	%rs426, 1, %rs291, %p190;
	add.s32 	%r442, %r442, 2048;
	add.s32 	%r441, %r441, 8;
	setp.ne.s32 	%p192, %r441, 0;
	@%p192 bra 	$L__BB8_6;
	add.s32 	%r443, %r442, -1024;
$L__BB8_8:
	setp.eq.s32 	%p193, %r10, 0;
	@%p193 bra 	$L__BB8_16;
	setp.lt.u32 	%p194, %r10, 4;
	@%p194 bra 	$L__BB8_11;
	cvt.s64.s32 	%rd318, %r443;
	add.s64 	%rd319, %rd318, %rd8;
	add.s64 	%rd320, %rd2, %rd319;
	add.s64 	%rd321, %rd319, %rd121;
	ld.global.u8 	%rs293, [%rd320];
	setp.eq.s16 	%p195, %rs293, %rs3;
	selp.u16 	%rs295, 1, 0, %p195;
	and.b16  	%rs296, %rs426, 255;
	setp.ne.s16 	%p197, %rs296, 0;
	and.pred  	%p198, %p197, %p195;
	min.s64 	%rd322, %rd321, %rd422;
	setp.eq.s16 	%p199, %rs296, 0;
	selp.b64 	%rd323, %rd321, %rd422, %p199;
	selp.b16 	%rs297, %rs295, %rs426, %p199;
	selp.b64 	%rd324, %rd322, %rd323, %p198;
	selp.b16 	%rs298, 1, %rs297, %p198;
	and.b16  	%rs299, %rs298, 255;
	add.s32 	%r205, %r443, 256;
	cvt.s64.s32 	%rd325, %r205;
	add.s64 	%rd326, %rd325, %rd8;
	add.s64 	%rd327, %rd326, %rd121;
	ld.global.u8 	%rs300, [%rd320+256];
	setp.eq.s16 	%p200, %rs300, %rs3;
	selp.u16 	%rs301, 1, 0, %p200;
	setp.ne.s16 	%p202, %rs299, 0;
	and.pred  	%p203, %p202, %p200;
	min.s64 	%rd328, %rd327, %rd324;
	setp.eq.s16 	%p204, %rs299, 0;
	selp.b64 	%rd329, %rd327, %rd324, %p204;
	selp.b16 	%rs302, %rs301, %rs298, %p204;
	selp.b64 	%rd330, %rd328, %rd329, %p203;
	selp.b16 	%rs303, 1, %rs302, %p203;
	and.b16  	%rs304, %rs303, 255;
	add.s32 	%r206, %r443, 512;
	cvt.s64.s32 	%rd331, %r206;
	add.s64 	%rd332, %rd331, %rd8;
	add.s64 	%rd333, %rd332, %rd121;
	ld.global.u8 	%rs305, [%rd320+512];
	setp.eq.s16 	%p205, %rs305, %rs3;
	selp.u16 	%rs306, 1, 0, %p205;
	setp.ne.s16 	%p207, %rs304, 0;
	and.pred  	%p208, %p207, %p205;
	min.s64 	%rd334, %rd333, %rd330;
	setp.eq.s16 	%p209, %rs304, 0;
	selp.b64 	%rd335, %rd333, %rd330, %p209;
	selp.b16 	%rs307, %rs306, %rs303, %p209;
	selp.b64 	%rd336, %rd334, %rd335, %p208;
	selp.b16 	%rs308, 1, %rs307, %p208;
	and.b16  	%rs309, %rs308, 255;
	add.s32 	%r207, %r443, 768;
	cvt.s64.s32 	%rd337, %r207;
	add.s64 	%rd338, %rd337, %rd8;
	add.s64 	%rd339, %rd338, %rd121;
	ld.global.u8 	%rs310, [%rd320+768];
	setp.eq.s16 	%p210, %rs310, %rs3;
	selp.u16 	%rs311, 1, 0, %p210;
	setp.ne.s16 	%p212, %rs309, 0;
	and.pred  	%p213, %p212, %p210;
	min.s64 	%rd340, %rd339, %rd336;
	setp.eq.s16 	%p214, %rs309, 0;
	selp.b64 	%rd341, %rd339, %rd336, %p214;
	selp.b16 	%rs312, %rs311, %rs308, %p214;
	selp.b64 	%rd422, %rd340, %rd341, %p213;
	selp.b16 	%rs426, 1, %rs312, %p213;
	add.s32 	%r443, %r443, 1024;
$L__BB8_11:
	and.b32  	%r208, %r9, 3;
	setp.eq.s32 	%p215, %r208, 0;
	@%p215 bra 	$L__BB8_16;
	setp.eq.s32 	%p216, %r208, 1;
	@%p216 bra 	$L__BB8_14;
	cvt.s64.s32 	%rd343, %r443;
	add.s64 	%rd344, %rd343, %rd8;
	add.s64 	%rd345, %rd2, %rd344;
	add.s64 	%rd346, %rd344, %rd121;
	ld.global.u8 	%rs314, [%rd345];
	setp.eq.s16 	%p217, %rs314, %rs3;
	selp.u16 	%rs316, 1, 0, %p217;
	and.b16  	%rs317, %rs426, 255;
	setp.ne.s16 	%p219, %rs317, 0;
	and.pred  	%p220, %p219, %p217;
	min.s64 	%rd347, %rd346, %rd422;
	setp.eq.s16 	%p221, %rs317, 0;
	selp.b64 	%rd348, %rd346, %rd422, %p221;
	selp.b16 	%rs318, %rs316, %rs426, %p221;
	selp.b64 	%rd349, %rd347, %rd348, %p220;
	selp.b16 	%rs319, 1, %rs318, %p220;
	and.b16  	%rs320, %rs319, 255;
	add.s32 	%r209, %r443, 256;
	cvt.s64.s32 	%rd350, %r209;
	add.s64 	%rd351, %rd350, %rd8;
	add.s64 	%rd352, %rd351, %rd121;
	ld.global.u8 	%rs321, [%rd345+256];
	setp.eq.s16 	%p222, %rs321, %rs3;
	selp.u16 	%rs322, 1, 0, %p222;
	setp.ne.s16 	%p224, %rs320, 0;
	and.pred  	%p225, %p224, %p222;
	min.s64 	%rd353, %rd352, %rd349;
	setp.eq.s16 	%p226, %rs320, 0;
	selp.b64 	%rd354, %rd352, %rd349, %p226;
	selp.b16 	%rs323, %rs322, %rs319, %p226;
	selp.b64 	%rd422, %rd353, %rd354, %p225;
	selp.b16 	%rs426, 1, %rs323, %p225;
	add.s32 	%r443, %r443, 512;
$L__BB8_14:
	and.b32  	%r210, %r8, 256;
	setp.ne.s32 	%p227, %r210, 0;
	@%p227 bra 	$L__BB8_16;
	cvt.s64.s32 	%rd355, %r443;
	add.s64 	%rd356, %rd355, %rd8;
	add.s64 	%rd357, %rd2, %rd356;
	add.s64 	%rd358, %rd356, %rd121;
	ld.global.u8 	%rs324, [%rd357];
	setp.eq.s16 	%p228, %rs324, %rs3;
	selp.u16 	%rs326, 1, 0, %p228;
	and.b16  	%rs327, %rs426, 255;
	setp.ne.s16 	%p230, %rs327, 0;
	and.pred  	%p231, %p230, %p228;
	min.s64 	%rd359, %rd358, %rd422;
	setp.eq.s16 	%p232, %rs327, 0;
	selp.b64 	%rd360, %rd358, %rd422, %p232;
	selp.b16 	%rs328, %rs326, %rs426, %p232;
	selp.b64 	%rd422, %rd359, %rd360, %p231;
	selp.b16 	%rs426, 1, %rs328, %p231;
$L__BB8_16:
	setp.lt.s32 	%p233, %r4, 256;
	@%p233 bra 	$L__BB8_41;
	// begin inline asm
	mov.u32 %r329, %laneid;
	// end inline asm
	cvt.u32.u16 	%r350, %rs426;
	and.b32  	%r331, %r350, 255;
	mov.b32 	%r347, 1;
	mov.b32 	%r348, 31;
	mov.b32 	%r349, -1;
	// begin inline asm
	shfl.sync.down.b32 %r330, %r331, %r347, %r348, %r349;
	// end inline asm
	// begin inline asm
	shfl.sync.down.b32 %r335, %r336, %r347, %r348, %r349;
	// end inline asm
	mov.b64 	{%r341, %r346}, %rd422;
	// begin inline asm
	shfl.sync.down.b32 %r340, %r341, %r347, %r348, %r349;
	// end inline asm
	// begin inline asm
	shfl.sync.down.b32 %r345, %r346, %r347, %r348, %r349;
	// end inline asm
	mov.b64 	%rd24, {%r340, %r345};
	cvt.u16.u32 	%rs16, %r330;
	setp.gt.s32 	%p283, %r329, 30;
	@%p283 bra 	$L__BB8_21;
	and.b16  	%rs370, %rs426, 255;
	setp.eq.s16 	%p284, %rs370, 0;
	and.b16  	%rs371, %rs16, 255;
	setp.eq.s16 	%p285, %rs371, 0;
	or.pred  	%p286, %p284, %p285;
	@%p286 bra 	$L__BB8_20;
	min.s64 	%rd422, %rd24, %rd422;
	mov.b16 	%rs426, 1;
	bra.uni 	$L__BB8_21;
$L__BB8_20:
	setp.eq.s16 	%p287, %rs370, 0;
	selp.b64 	%rd422, %rd24, %rd422, %p287;
	selp.b16 	%rs426, %rs16, %rs426, %p287;
$L__BB8_21:
	cvt.u32.u16 	%r371, %rs426;
	and.b32  	%r352, %r371, 255;
	mov.b32 	%r368, 2;
	mov.b32 	%r369, 31;
	mov.b32 	%r370, -1;
	// begin inline asm
	shfl.sync.down.b32 %r351, %r352, %r368, %r369, %r370;
	// end inline asm
	// begin inline asm
	shfl.sync.down.b32 %r356, %r357, %r368, %r369, %r370;
	// end inline asm
	mov.b64 	{%r362, %r367}, %rd422;
	// begin inline asm
	shfl.sync.down.b32 %r361, %r362, %r368, %r369, %r370;
	// end inline asm
	// begin inline asm
	shfl.sync.down.b32 %r366, %r367, %r368, %r369, %r370;
	// end inline asm
	mov.b64 	%rd28, {%r361, %r366};
	cvt.u16.u32 	%rs19, %r351;
	setp.gt.s32 	%p288, %r329, 29;
	@%p288 bra 	$L__BB8_25;
	and.b16  	%rs374, %rs426, 255;
	setp.eq.s16 	%p289, %rs374, 0;
	and.b16  	%rs375, %rs19, 255;
	setp.eq.s16 	%p290, %rs375, 0;
	or.pred  	%p291, %p289, %p290;
	@%p291 bra 	$L__BB8_24;
	min.s64 	%rd422, %rd28, %rd422;
	mov.b16 	%rs426, 1;
	bra.uni 	$L__BB8_25;
$L__BB8_24:
	setp.eq.s16 	%p292, %rs374, 0;
	selp.b64 	%rd422, %rd28, %rd422, %p292;
	selp.b16 	%rs426, %rs19, %rs426, %p292;
$L__BB8_25:
	cvt.u32.u16 	%r392, %rs426;
	and.b32  	%r373, %r392, 255;
	mov.b32 	%r389, 4;
	mov.b32 	%r390, 31;
	mov.b32 	%r391, -1;
	// begin inline asm
	shfl.sync.down.b32 %r372, %r373, %r389, %r390, %r391;
	// end inline asm
	// begin inline asm
	shfl.sync.down.b32 %r377, %r378, %r389, %r390, %r391;
	// end inline asm
	mov.b64 	{%r383, %r388}, %rd422;
	// begin inline asm
	shfl.sync.down.b32 %r382, %r383, %r389, %r390, %r391;
	// end inline asm
	// begin inline asm
	shfl.sync.down.b32 %r387, %r388, %r389, %r390, %r391;
	// end inline asm
	mov.b64 	%rd32, {%r382, %r387};
	cvt.u16.u32 	%rs22, %r372;
	setp.gt.s32 	%p293, %r329, 27;
	@%p293 bra 	$L__BB8_29;
	and.b16  	%rs378, %rs426, 255;
	setp.eq.s16 	%p294, %rs378, 0;
	and.b16  	%rs379, %rs22, 255;
	setp.eq.s16 	%p295, %rs379, 0;
	or.pred  	%p296, %p294, %p295;
	@%p296 bra 	$L__BB8_28;
	min.s64 	%rd422, %rd32, %rd422;
	mov.b16 	%rs426, 1;
	bra.uni 	$L__BB8_29;
$L__BB8_28:
	setp.eq.s16 	%p297, %rs378, 0;
	selp.b64 	%rd422, %rd32, %rd422, %p297;
	selp.b16 	%rs426, %rs22, %rs426, %p297;
$L__BB8_29:
	cvt.u32.u16 	%r413, %rs426;
	and.b32  	%r394, %r413, 255;
	mov.b32 	%r410, 8;
	mov.b32 	%r411, 31;
	mov.b32 	%r412, -1;
	// begin inline asm
	shfl.sync.down.b32 %r393, %r394, %r410, %r411, %r412;
	// end inline asm
	// begin inline asm
	shfl.sync.down.b32 %r398, %r399, %r410, %r411, %r412;
	// end inline asm
	mov.b64 	{%r404, %r409}, %rd422;
	// begin inline asm
	shfl.sync.down.b32 %r403, %r404, %r410, %r411, %r412;
	// end inline asm
	// begin inline asm
	shfl.sync.down.b32 %r408, %r409, %r410, %r411, %r412;
	// end inline asm
	mov.b64 	%rd36, {%r403, %r408};
	cvt.u16.u32 	%rs25, %r393;
	setp.gt.s32 	%p298, %r329, 23;
	@%p298 bra 	$L__BB8_33;
	and.b16  	%rs382, %rs426, 255;
	setp.eq.s16 	%p299, %rs382, 0;
	and.b16  	%rs383, %rs25, 255;
	setp.eq.s16 	%p300, %rs383, 0;
	or.pred  	%p301, %p299, %p300;
	@%p301 bra 	$L__BB8_32;
	min.s64 	%rd422, %rd36, %rd422;
	mov.b16 	%rs426, 1;
	bra.uni 	$L__BB8_33;
$L__BB8_32:
	setp.eq.s16 	%p302, %rs382, 0;
	selp.b64 	%rd422, %rd36, %rd422, %p302;
	selp.b16 	%rs426, %rs25, %rs426, %p302;
$L__BB8_33:
	cvt.u32.u16 	%r434, %rs426;
	and.b32  	%r415, %r434, 255;
	mov.b32 	%r431, 16;
	mov.b32 	%r432, 31;
	mov.b32 	%r433, -1;
	// begin inline asm
	shfl.sync.down.b32 %r414, %r415, %r431, %r432, %r433;
	// end inline asm
	// begin inline asm
	shfl.sync.down.b32 %r419, %r420, %r431, %r432, %r433;
	// end inline asm
	mov.b64 	{%r425, %r430}, %rd422;
	// begin inline asm
	shfl.sync.down.b32 %r424, %r425, %r431, %r432, %r433;
	// end inline asm
	// begin inline asm
	shfl.sync.down.b32 %r429, %r430, %r431, %r432, %r433;
	// end inline asm
	mov.b64 	%rd40, {%r424, %r429};
	cvt.u16.u32 	%rs28, %r414;
	setp.gt.s32 	%p303, %r329, 15;
	@%p303 bra 	$L__BB8_37;
	and.b16  	%rs386, %rs426, 255;
	setp.eq.s16 	%p304, %rs386, 0;
	and.b16  	%rs387, %rs28, 255;
	setp.eq.s16 	%p305, %rs387, 0;
	or.pred  	%p306, %p304, %p305;
	@%p306 bra 	$L__BB8_36;
	min.s64 	%rd422, %rd40, %rd422;
	mov.b16 	%rs426, 1;
	bra.uni 	$L__BB8_37;
$L__BB8_36:
	setp.eq.s16 	%p307, %rs386, 0;
	selp.b64 	%rd422, %rd40, %rd422, %p307;
	selp.b16 	%rs426, %rs28, %rs426, %p307;
$L__BB8_37:
	setp.ne.s32 	%p308, %r329, 0;
	@%p308 bra 	$L__BB8_39;
	shr.u32 	%r435, %r5, 1;
	and.b32  	%r436, %r435, 496;
	mov.u32 	%r437, _ZZN3cub18CUB_300001_SM_10006detail6reduce18DeviceReduceKernelINS2_10policy_hubIN4cuda3std3__45tupleIJblEEEyN6thrust24THRUST_300001_SM_1000_NS8cuda_cub9__find_if7functorIS9_EEE10Policy1000ENSB_12zip_iteratorINS8_IJNSD_26transform_input_iterator_tIbNSB_6detail15normal_iteratorINSB_10device_ptrIcEEEENSK_10functional5actorINSP_9compositeIJNSP_16operator_adaptorINS7_8equal_toIvEEEENSQ_INSP_8argumentILj0EEEEENSQ_INSP_5valueINSB_16device_referenceIcEEEEEEEEEEEEENSB_17counting_iteratorIlNSB_11use_defaultES18_S18_EEEEEEEySF_S9_NS7_10__identityEEEvT0_PT3_T1_NS0_13GridEvenShareIS1G_EET2_T4_E12temp_storage;
	add.s32 	%r438, %r437, %r436;
	st.shared.u8 	[%r438+8], %rs426;
	st.shared.u64 	[%r438+16], %rd422;
$L__BB8_39:
	bar.sync 	0;
	setp.ne.s32 	%p309, %r5, 0;
	@%p309 bra 	$L__BB8_118;
	ld.shared.u8 	%rs390, [_ZZN3cub18CUB_300001_SM_10006detail6reduce18DeviceReduceKernelINS2_10policy_hubIN4cuda3std3__45tupleIJblEEEyN6thrust24THRUST_300001_SM_1000_NS8cuda_cub9__find_if7functorIS9_EEE10Policy1000ENSB_12zip_iteratorINS8_IJNSD_26transform_input_iterator_tIbNSB_6detail15normal_iteratorINSB_10device_ptrIcEEEENSK_10functional5actorINSP_9compositeIJNSP_16operator_adaptorINS7_8equal_toIvEEEENSQ_INSP_8argumentILj0EEEEENSQ_INSP_5valueINSB_16device_referenceIcEEEEEEEEEEEEENSB_17counting_iteratorIlNSB_11use_defaultES18_S18_EEEEEEEySF_S9_NS7_10__identityEEEvT0_PT3_T1_NS0_13GridEvenShareIS1G_EET2_T4_E12temp_storage+24];
	ld.shared.u64 	%rd382, [_ZZN3cub18CUB_300001_SM_10006detail6reduce18DeviceReduceKernelINS2_10policy_hubIN4cuda3std3__45tupleIJblEEEyN6thrust24THRUST_300001_SM_1000_NS8cuda_cub9__find_if7functorIS9_EEE10Policy1000ENSB_12zip_iteratorINS8_IJNSD_26transform_input_iterator_tIbNSB_6detail15normal_iteratorINSB_10device_ptrIcEEEENSK_10functional5actorINSP_9compositeIJNSP_16operator_adaptorINS7_8equal_toIvEEEENSQ_INSP_8argumentILj0EEEEENSQ_INSP_5valueINSB_16device_referenceIcEEEEEEEEEEEEENSB_17counting_iteratorIlNSB_11use_defaultES18_S18_EEEEEEEySF_S9_NS7_10__identityEEEvT0_PT3_T1_NS0_13GridEvenShareIS1G_EET2_T4_E12temp_storage+32];
	and.b16  	%rs391, %rs426, 255;
	setp.eq.s16 	%p310, %rs391, 0;
	setp.eq.s16 	%p311, %rs390, 0;
	min.s64 	%rd383, %rd382, %rd422;
	selp.b16 	%rs392, %rs426, 1, %p311;
	selp.b16 	%rs393, %rs390, %rs392, %p310;
	and.b16  	%rs394, %rs393, 255;
	selp.b64 	%rd384, %rd422, %rd383, %p311;
	selp.b64 	%rd385, %rd382, %rd384, %p310;
	ld.shared.u8 	%rs395, [_ZZN3cub18CUB_300001_SM_10006detail6reduce18DeviceReduceKernelINS2_10policy_hubIN4cuda3std3__45tupleIJblEEEyN6thrust24THRUST_300001_SM_1000_NS8cuda_cub9__find_if7functorIS9_EEE10Policy1000ENSB_12zip_iteratorINS8_IJNSD_26transform_input_iterator_tIbNSB_6detail15normal_iteratorINSB_10device_ptrIcEEEENSK_10functional5actorINSP_9compositeIJNSP_16operator_adaptorINS7_8equal_toIvEEEENSQ_INSP_8argumentILj0EEEEENSQ_INSP_5valueINSB_16device_referenceIcEEEEEEEEEEEEENSB_17counting_iteratorIlNSB_11use_defaultES18_S18_EEEEEEEySF_S9_NS7_10__identityEEEvT0_PT3_T1_NS0_13GridEvenShareIS1G_EET2_T4_E12temp_storage+40];
	ld.shared.u64 	%rd386, [_ZZN3cub18CUB_300001_SM_10006detail6reduce18DeviceReduceKernelINS2_10policy_hubIN4cuda3std3__45tupleIJblEEEyN6thrust24THRUST_300001_SM_1000_NS8cuda_cub9__find_if7functorIS9_EEE10Policy1000ENSB_12zip_iteratorINS8_IJNSD_26transform_input_iterator_tIbNSB_6detail15normal_iteratorINSB_10device_ptrIcEEEENSK_10functional5actorINSP_9compositeIJNSP_16operator_adaptorINS7_8equal_toIvEEEENSQ_INSP_8argumentILj0EEEEENSQ_INSP_5valueINSB_16device_referenceIcEEEEEEEEEEEEENSB_17counting_iteratorIlNSB_11use_defaultES18_S18_EEEEEEEySF_S9_NS7_10__identityEEEvT0_PT3_T1_NS0_13GridEvenShareIS1G_EET2_T4_E12temp_storage+48];
	setp.eq.s16 	%p312, %rs394, 0;
	setp.eq.s16 	%p313, %rs395, 0;
	min.s64 	%rd387, %rd386, %rd385;
	selp.b16 	%rs396, %rs393, 1, %p313;
	selp.b16 	%rs397, %rs395, %rs396, %p312;
	and.b16  	%rs398, %rs397, 255;
	selp.b64 	%rd388, %rd385, %rd387, %p313;
	selp.b64 	%rd389, %rd386, %rd388, %p312;
	ld.shared.u8 	%rs399, [_ZZN3cub18CUB_300001_SM_10006detail6reduce18DeviceReduceKernelINS2_10policy_hubIN4cuda3std3__45tupleIJblEEEyN6thrust24THRUST_300001_SM_1000_NS8cuda_cub9__find_if7functorIS9_EEE10Policy1000ENSB_12zip_iteratorINS8_IJNSD_26transform_input_iterator_tIbNSB_6detail15normal_iteratorINSB_10device_ptrIcEEEENSK_10functional5actorINSP_9compositeIJNSP_16operator_adaptorINS7_8equal_toIvEEEENSQ_INSP_8argumentILj0EEEEENSQ_INSP_5valueINSB_16device_referenceIcEEEEEEEEEEEEENSB_17counting_iteratorIlNSB_11use_defaultES18_S18_EEEEEEEySF_S9_NS7_10__identityEEEvT0_PT3_T1_NS0_13GridEvenShareIS1G_EET2_T4_E12temp_storage+56];
	ld.shared.u64 	%rd390, [_ZZN3cub18CUB_300001_SM_10006detail6reduce18DeviceReduceKernelINS2_10policy_hubIN4cuda3std3__45tupleIJblEEEyN6thrust24THRUST_300001_SM_1000_NS8cuda_cub9__find_if7functorIS9_EEE10Policy1000ENSB_12zip_iteratorINS8_IJNSD_26transform_input_iterator_tIbNSB_6detail15normal_iteratorINSB_10device_ptrIcEEEENSK_10functional5actorINSP_9compositeIJNSP_16operator_adaptorINS7_8equal_toIvEEEENSQ_INSP_8argumentILj0EEEEENSQ_INSP_5valueINSB_16device_referenceIcEEEEEEEEEEEEENSB_17counting_iteratorIlNSB_11use_defaultES18_S18_EEEEEEEySF_S9_NS7_10__identityEEEvT0_PT3_T1_NS0_13GridEvenShareIS1G_EET2_T4_E12temp_storage+64];
	setp.eq.s16 	%p314, %rs398, 0;
	setp.eq.s16 	%p315, %rs399, 0;
	min.s64 	%rd391, %rd390, %rd389;
	selp.b16 	%rs400, %rs397, 1, %p315;
	selp.b16 	%rs401, %rs399, %rs400, %p314;
	and.b16  	%rs402, %rs401, 255;
	selp.b64 	%rd392, %rd389, %rd391, %p315;
	selp.b64 	%rd393, %rd390, %rd392, %p314;
	ld.shared.u8 	%rs403, [_ZZN3cub18CUB_300001_SM_10006detail6reduce18DeviceReduceKernelINS2_10policy_hubIN4cuda3std3__45tupleIJblEEEyN6thrust24THRUST_300001_SM_1000_NS8cuda_cub9__find_if7functorIS9_EEE10Policy1000ENSB_12zip_iteratorINS8_IJNSD_26transform_input_iterator_tIbNSB_6detail15normal_iteratorINSB_10device_ptrIcEEEENSK_10functional5actorINSP_9compositeIJNSP_16operator_adaptorINS7_8equal_toIvEEEENSQ_INSP_8argumentILj0EEEEENSQ_INSP_5valueINSB_16device_referenceIcEEEEEEEEEEEEENSB_17counting_iteratorIlNSB_11use_defaultES18_S18_EEEEEEEySF_S9_NS7_10__identityEEEvT0_PT3_T1_NS0_13GridEvenShareIS1G_EET2_T4_E12temp_storage+72];
	ld.shared.u64 	%rd394, [_ZZN3cub18CUB_300001_SM_10006detail6reduce18DeviceReduceKernelINS2_10policy_hubIN4cuda3std3__45tupleIJblEEEyN6thrust24THRUST_300001_SM_1000_NS8cuda_cub9__find_if7functorIS9_EEE10Policy1000ENSB_12zip_iteratorINS8_IJNSD_26transform_input_iterator_tIbNSB_6detail15normal_iteratorINSB_10device_ptrIcEEEENSK_10functional5actorINSP_9compositeIJNSP_16operator_adaptorINS7_8equal_toIvEEEENSQ_INSP_8argumentILj0EEEEENSQ_INSP_5valueINSB_16device_referenceIcEEEEEEEEEEEEENSB_17counting_iteratorIlNSB_11use_defaultES18_S18_EEEEEEEySF_S9_NS7_10__identityEEEvT0_PT3_T1_NS0_13GridEvenShareIS1G_EET2_T4_E12temp_storage+80];
	setp.eq.s16 	%p316, %rs402, 0;
	setp.eq.s16 	%p317, %rs403, 0;
	min.s64 	%rd395, %rd394, %rd393;
	selp.b16 	%rs404, %rs401, 1, %p317;
	selp.b16 	%rs405, %rs403, %rs404, %p316;
	and.b16  	%rs406, %rs405, 255;
	selp.b64 	%rd396, %rd393, %rd395, %p317;
	selp.b64 	%rd397, %rd394, %rd396, %p316;
	ld.shared.u8 	%rs407, [_ZZN3cub18CUB_300001_SM_10006detail6reduce18DeviceReduceKernelINS2_10policy_hubIN4cuda3std3__45tupleIJblEEEyN6thrust24THRUST_300001_SM_1000_NS8cuda_cub9__find_if7functorIS9_EEE10Policy1000ENSB_12zip_iteratorINS8_IJNSD_26transform_input_iterator_tIbNSB_6detail15normal_iteratorINSB_10device_ptrIcEEEENSK_10functional5actorINSP_9compositeIJNSP_16operator_adaptorINS7_8equal_toIvEEEENSQ_INSP_8argumentILj0EEEEENSQ_INSP_5valueINSB_16device_referenceIcEEEEEEEEEEEEENSB_17counting_iteratorIlNSB_11use_defaultES18_S18_EEEEEEEySF_S9_NS7_10__identityEEEvT0_PT3_T1_NS0_13GridEvenShareIS1G_EET2_T4_E12temp_storage+88];
	ld.shared.u64 	%rd398, [_ZZN3cub18CUB_300001_SM_10006detail6reduce18DeviceReduceKernelINS2_10policy_hubIN4cuda3std3__45tupleIJblEEEyN6thrust24THRUST_300001_SM_1000_NS8cuda_cub9__find_if7functorIS9_EEE10Policy1000ENSB_12zip_iteratorINS8_IJNSD_26transform_input_iterator_tIbNSB_6detail15normal_iteratorINSB_10device_ptrIcEEEENSK_10functional5actorINSP_9compositeIJNSP_16operator_adaptorINS7_8equal_toIvEEEENSQ_INSP_8argumentILj0EEEEENSQ_INSP_5valueINSB_16device_referenceIcEEEEEEEEEEEEENSB_17counting_iteratorIlNSB_11use_defaultES18_S18_EEEEEEEySF_S9_NS7_10__identityEEEvT0_PT3_T1_NS0_13GridEvenShareIS1G_EET2_T4_E12temp_storage+96];
	setp.eq.s16 	%p318, %rs406, 0;
	setp.eq.s16 	%p319, %rs407, 0;
	min.s64 	%rd399, %rd398, %rd397;
	selp.b16 	%rs408, %rs405, 1, %p319;
	selp.b16 	%rs409, %rs407, %rs408, %p318;
	and.b16  	%rs410, %rs409, 255;
	selp.b64 	%rd400, %rd397, %rd399, %p319;
	selp.b64 	%rd401, %rd398, %rd400, %p318;
	ld.shared.u8 	%rs411, [_ZZN3cub18CUB_300001_SM_10006detail6reduce18DeviceReduceKernelINS2_10policy_hubIN4cuda3std3__45tupleIJblEEEyN6thrust24THRUST_300001_SM_1000_NS8cuda_cub9__find_if7functorIS9_EEE10Policy1000ENSB_12zip_iteratorINS8_IJNSD_26transform_input_iterator_tIbNSB_6detail15normal_iteratorINSB_10device_ptrIcEEEENSK_10functional5actorINSP_9compositeIJNSP_16operator_adaptorINS7_8equal_toIvEEEENSQ_INSP_8argumentILj0EEEEENSQ_INSP_5valueINSB_16device_referenceIcEEEEEEEEEEEEENSB_17counting_iteratorIlNSB_11use_defaultES18_S18_EEEEEEEySF_S9_NS7_10__identityEEEvT0_PT3_T1_NS0_13GridEvenShareIS1G_EET2_T4_E12temp_storage+104];
	ld.shared.u64 	%rd402, [_ZZN3cub18CUB_300001_SM_10006detail6reduce18DeviceReduceKernelINS2_10policy_hubIN4cuda3std3__45tupleIJblEEEyN6thrust24THRUST_300001_SM_1000_NS8cuda_cub9__find_if7functorIS9_EEE10Policy1000ENSB_12zip_iteratorINS8_IJNSD_26transform_input_iterator_tIbNSB_6detail15normal_iteratorINSB_10device_ptrIcEEEENSK_10functional5actorINSP_9compositeIJNSP_16operator_adaptorINS7_8equal_toIvEEEENSQ_INSP_8argumentILj0EEEEENSQ_INSP_5valueINSB_16device_referenceIcEEEEEEEEEEEEENSB_17counting_iteratorIlNSB_11use_defaultES18_S18_EEEEEEEySF_S9_NS7_10__identityEEEvT0_PT3_T1_NS0_13GridEvenShareIS1G_EET2_T4_E12temp_storage+112];
	setp.eq.s16 	%p320, %rs410, 0;
	setp.eq.s16 	%p321, %rs411, 0;
	min.s64 	%rd403, %rd402, %rd401;
	selp.b16 	%rs412, %rs409, 1, %p321;
	selp.b16 	%rs413, %rs411, %rs412, %p320;
	and.b16  	%rs414, %rs413, 255;
	selp.b64 	%rd404, %rd401, %rd403, %p321;
	selp.b64 	%rd405, %rd402, %rd404, %p320;
	ld.shared.u8 	%rs415, [_ZZN3cub18CUB_300001_SM_10006detail6reduce18DeviceReduceKernelINS2_10policy_hubIN4cuda3std3__45tupleIJblEEEyN6thrust24THRUST_300001_SM_1000_NS8cuda_cub9__find_if7functorIS9_EEE10Policy1000ENSB_12zip_iteratorINS8_IJNSD_26transform_input_iterator_tIbNSB_6detail15normal_iteratorINSB_10device_ptrIcEEEENSK_10functional5actorINSP_9compositeIJNSP_16operator_adaptorINS7_8equal_toIvEEEENSQ_INSP_8argumentILj0EEEEENSQ_INSP_5valueINSB_16device_referenceIcEEEEEEEEEEEEENSB_17counting_iteratorIlNSB_11use_defaultES18_S18_EEEEEEEySF_S9_NS7_10__identityEEEvT0_PT3_T1_NS0_13GridEvenShareIS1G_EET2_T4_E12temp_storage+120];
	ld.shared.u64 	%rd406, [_ZZN3cub18CUB_300001_SM_10006detail6reduce18DeviceReduceKernelINS2_10policy_hubIN4cuda3std3__45tupleIJblEEEyN6thrust24THRUST_300001_SM_1000_NS8cuda_cub9__find_if7functorIS9_EEE10Policy1000ENSB_12zip_iteratorINS8_IJNSD_26transform_input_iterator_tIbNSB_6detail15normal_iteratorINSB_10device_ptrIcEEEENSK_10functional5actorINSP_9compositeIJNSP_16operator_adaptorINS7_8equal_toIvEEEENSQ_INSP_8argumentILj0EEEEENSQ_INSP_5valueINSB_16device_referenceIcEEEEEEEEEEEEENSB_17counting_iteratorIlNSB_11use_defaultES18_S18_EEEEEEEySF_S9_NS7_10__identityEEEvT0_PT3_T1_NS0_13GridEvenShareIS1G_EET2_T4_E12temp_storage+128];
	setp.eq.s16 	%p322, %rs414, 0;
	setp.eq.s16 	%p323, %rs415, 0;
	min.s64 	%rd407, %rd406, %rd405;
	selp.b16 	%rs416, %rs413, 1, %p323;
	selp.b16 	%rs426, %rs415, %rs416, %p322;
	selp.b64 	%rd408, %rd405, %rd407, %p323;
	selp.b64 	%rd422, %rd406, %rd408, %p322;
	bra.uni 	$L__BB8_118;
$L__BB8_41:
	// begin inline asm
	mov.u32 %r211, %laneid;
	// end inline asm
	and.b32  	%r232, %r5, 992;
	add.s32 	%r233, %r232, 32;
	setp.gt.s32 	%p234, %r233, %r4;
	not.b32 	%r234, %r232;
	add.s32 	%r235, %r4, %r234;
	selp.b32 	%r230, %r235, 31, %p234;
	cvt.u32.u16 	%r236, %rs426;
	and.b32  	%r213, %r236, 255;
	mov.b32 	%r229, 1;
	mov.b32 	%r231, -1;
	// begin inline asm
	shfl.sync.down.b32 %r212, %r213, %r229, %r230, %r231;
	// end inline asm
	// begin inline asm
	shfl.sync.down.b32 %r217, %r218, %r229, %r230, %r231;
	// end inline asm
	mov.b64 	{%r223, %r228}, %rd422;
	// begin inline asm
	shfl.sync.down.b32 %r222, %r223, %r229, %r230, %r231;
	// end inline asm
	// begin inline asm
	shfl.sync.down.b32 %r227, %r228, %r229, %r230, %r231;
	// end inline asm
	mov.b64 	%rd45, {%r222, %r227};
	cvt.u16.u32 	%rs32, %r212;
	setp.ge.s32 	%p235, %r211, %r230;
	@%p235 bra 	$L__BB8_45;
	and.b16  	%rs329, %rs426, 255;
	setp.eq.s16 	%p236, %rs329, 0;
	and.b16  	%rs330, %rs32, 255;
	setp.eq.s16 	%p237, %rs330, 0;
	or.pred  	%p238, %p236, %p237;
	@%p238 bra 	$L__BB8_44;
	min.s64 	%rd422, %rd45, %rd422;
	mov.b16 	%rs426, 1;
	bra.uni 	$L__BB8_45;
$L__BB8_44:
	setp.eq.s16 	%p239, %rs329, 0;
	selp.b16 	%rs426, %rs32, %rs426, %p239;
	selp.b64 	%rd422, %rd45, %rd422, %p239;
$L__BB8_45:
	cvt.u32.u16 	%r257, %rs426;
	and.b32  	%r238, %r257, 255;
	mov.b32 	%r254, 2;
	mov.b32 	%r256, -1;
	// begin inline asm
	shfl.sync.down.b32 %r237, %r238, %r254, %r230, %r256;
	// end inline asm
	// begin inline asm
	shfl.sync.down.b32 %r242, %r243, %r254, %r230, %r256;
	// end inline asm
	mov.b64 	{%r248, %r253}, %rd422;
	// begin inline asm
	shfl.sync.down.b32 %r247, %r248, %r254, %r230, %r256;
	// end inline asm
	// begin inline asm
	shfl.sync.down.b32 %r252, %r253, %r254, %r230, %r256;
	// end inline asm
	mov.b64 	%rd49, {%r247, %r252};
	cvt.u16.u32 	%rs35, %r237;
	add.s32 	%r258, %r211, 2;
	setp.gt.s32 	%p240, %r258, %r230;
	@%p240 bra 	$L__BB8_49;
	and.b16  	%rs333, %rs426, 255;
	setp.eq.s16 	%p241, %rs333, 0;
	and.b16  	%rs334, %rs35, 255;
	setp.eq.s16 	%p242, %rs334, 0;
	or.pred  	%p243, %p241, %p242;
	@%p243 bra 	$L__BB8_48;
	min.s64 	%rd422, %rd49, %rd422;
	mov.b16 	%rs426, 1;
	bra.uni 	$L__BB8_49;
$L__BB8_48:
	setp.eq.s16 	%p244, %rs333, 0;
	selp.b16 	%rs426, %rs35, %rs426, %p244;
	selp.b64 	%rd422, %rd49, %rd422, %p244;
$L__BB8_49:
	cvt.u32.u16 	%r279, %rs426;
	and.b32  	%r260, %r279, 255;
	mov.b32 	%r276, 4;
	mov.b32 	%r278, -1;
	// begin inline asm
	shfl.sync.down.b32 %r259, %r260, %r276, %r230, %r278;
	// end inline asm
	// begin inline asm
	shfl.sync.down.b32 %r264, %r265, %r276, %r230, %r278;
	// end inline asm
	mov.b64 	{%r270, %r275}, %rd422;
	// begin inline asm
	shfl.sync.down.b32 %r269, %r270, %r276, %r230, %r278;
	// end inline asm
	// begin inline asm
	shfl.sync.down.b32 %r274, %r275, %r276, %r230, %r278;
	// end inline asm
	mov.b64 	%rd53, {%r269, %r274};
	cvt.u16.u32 	%rs38, %r259;
	add.s32 	%r280, %r211, 4;
	setp.gt.s32 	%p245, %r280, %r230;
	@%p245 bra 	$L__BB8_53;
	and.b16  	%rs337, %rs426, 255;
	setp.eq.s16 	%p246, %rs337, 0;
	and.b16  	%rs338, %rs38, 255;
	setp.eq.s16 	%p247, %rs338, 0;
	or.pred  	%p248, %p246, %p247;
	@%p248 bra 	$L__BB8_52;
	min.s64 	%rd422, %rd53, %rd422;
	mov.b16 	%rs426, 1;
	bra.uni 	$L__BB8_53;
$L__BB8_52:
	setp.eq.s16 	%p249, %rs337, 0;
	selp.b16 	%rs426, %rs38, %rs426, %p249;
	selp.b64 	%rd422, %rd53, %rd422, %p249;
$L__BB8_53:
	cvt.u32.u16 	%r301, %rs426;
	and.b32  	%r282, %r301, 255;
	mov.b32 	%r298, 8;
	mov.b32 	%r300, -1;
	// begin inline asm
	shfl.sync.down.b32 %r281, %r282, %r298, %r230, %r300;
	// end inline asm
	// begin inline asm
	shfl.sync.down.b32 %r286, %r287, %r298, %r230, %r300;
	// end inline asm
	mov.b64 	{%r292, %r297}, %rd422;
	// begin inline asm
	shfl.sync.down.b32 %r291, %r292, %r298, %r230, %r300;
	// end inline asm
	// begin inline asm
	shfl.sync.down.b32 %r296, %r297, %r298, %r230, %r300;
	// end inline asm
	mov.b64 	%rd57, {%r291, %r296};
	cvt.u16.u32 	%rs41, %r281;
	add.s32 	%r302, %r211, 8;
	setp.gt.s32 	%p250, %r302, %r230;
	@%p250 bra 	$L__BB8_57;
	and.b16  	%rs341, %rs426, 255;
	setp.eq.s16 	%p251, %rs341, 0;
	and.b16  	%rs342, %rs41, 255;
	setp.eq.s16 	%p252, %rs342, 0;
	or.pred  	%p253, %p251, %p252;
	@%p253 bra 	$L__BB8_56;
	min.s64 	%rd422, %rd57, %rd422;
	mov.b16 	%rs426, 1;
	bra.uni 	$L__BB8_57;
$L__BB8_56:
	setp.eq.s16 	%p254, %rs341, 0;
	selp.b16 	%rs426, %rs41, %rs426, %p254;
	selp.b64 	%rd422, %rd57, %rd422, %p254;
$L__BB8_57:
	cvt.u32.u16 	%r323, %rs426;
	and.b32  	%r304, %r323, 255;
	mov.b32 	%r320, 16;
	mov.b32 	%r322, -1;
	// begin inline asm
	shfl.sync.down.b32 %r303, %r304, %r320, %r230, %r322;
	// end inline asm
	// begin inline asm
	shfl.sync.down.b32 %r308, %r309, %r320, %r230, %r322;
	// end inline asm
	mov.b64 	{%r314, %r319}, %rd422;
	// begin inline asm
	shfl.sync.down.b32 %r313, %r314, %r320, %r230, %r322;
	// end inline asm
	// begin inline asm
	shfl.sync.down.b32 %r318, %r319, %r320, %r230, %r322;
	// end inline asm
	mov.b64 	%rd61, {%r313, %r318};
	cvt.u16.u32 	%rs44, %r303;
	add.s32 	%r324, %r211, 16;
	setp.gt.s32 	%p255, %r324, %r230;
	@%p255 bra 	$L__BB8_61;
	and.b16  	%rs345, %rs426, 255;
	setp.eq.s16 	%p256, %rs345, 0;
	and.b16  	%rs346, %rs44, 255;
	setp.eq.s16 	%p257, %rs346, 0;
	or.pred  	%p258, %p256, %p257;
	@%p258 bra 	$L__BB8_60;
	min.s64 	%rd422, %rd61, %rd422;
	mov.b16 	%rs426, 1;
	bra.uni 	$L__BB8_61;
$L__BB8_60:
	setp.eq.s16 	%p259, %rs345, 0;
	selp.b16 	%rs426, %rs44, %rs426, %p259;
	selp.b64 	%rd422, %rd61, %rd422, %p259;
$L__BB8_61:
	setp.ne.s32 	%p260, %r211, 0;
	@%p260 bra 	$L__BB8_63;
	shr.u32 	%r325, %r5, 1;
	and.b32  	%r326, %r325, 496;
	mov.u32 	%r327, _ZZN3cub18CUB_300001_SM_10006detail6reduce18DeviceReduceKernelINS2_10policy_hubIN4cuda3std3__45tupleIJblEEEyN6thrust24THRUST_300001_SM_1000_NS8cuda_cub9__find_if7functorIS9_EEE10Policy1000ENSB_12zip_iteratorINS8_IJNSD_26transform_input_iterator_tIbNSB_6detail15normal_iteratorINSB_10device_ptrIcEEEENSK_10functional5actorINSP_9compositeIJNSP_16operator_adaptorINS7_8equal_toIvEEEENSQ_INSP_8argumentILj0EEEEENSQ_INSP_5valueINSB_16device_referenceIcEEEEEEEEEEEEENSB_17counting_iteratorIlNSB_11use_defaultES18_S18_EEEEEEEySF_S9_NS7_10__identityEEEvT0_PT3_T1_NS0_13GridEvenShareIS1G_EET2_T4_E12temp_storage;
	add.s32 	%r328, %r327, %r326;
	st.shared.u8 	[%r328+8], %rs426;
	st.shared.u64 	[%r328+16], %rd422;
$L__BB8_63:
	bar.sync 	0;
	setp.ne.s32 	%p261, %r5, 0;
	@%p261 bra 	$L__BB8_118;
	setp.lt.s32 	%p262, %r4, 33;
	@%p262 bra 	$L__BB8_66;
	ld.shared.u8 	%rs349, [_ZZN3cub18CUB_300001_SM_10006detail6reduce18DeviceReduceKernelINS2_10policy_hubIN4cuda3std3__45tupleIJblEEEyN6thrust24THRUST_300001_SM_1000_NS8cuda_cub9__find_if7functorIS9_EEE10Policy1000ENSB_12zip_iteratorINS8_IJNSD_26transform_input_iterator_tIbNSB_6detail15normal_iteratorINSB_10device_ptrIcEEEENSK_10functional5actorINSP_9compositeIJNSP_16operator_adaptorINS7_8equal_toIvEEEENSQ_INSP_8argumentILj0EEEEENSQ_INSP_5valueINSB_16device_referenceIcEEEEEEEEEEEEENSB_17counting_iteratorIlNSB_11use_defaultES18_S18_EEEEEEEySF_S9_NS7_10__identityEEEvT0_PT3_T1_NS0_13GridEvenShareIS1G_EET2_T4_E12temp_storage+24];
	ld.shared.u64 	%rd361, [_ZZN3cub18CUB_300001_SM_10006detail6reduce18DeviceReduceKernelINS2_10policy_hubIN4cuda3std3__45tupleIJblEEEyN6thrust24THRUST_300001_SM_1000_NS8cuda_cub9__find_if7functorIS9_EEE10Policy1000ENSB_12zip_iteratorINS8_IJNSD_26transform_input_iterator_tIbNSB_6detail15normal_iteratorINSB_10device_ptrIcEEEENSK_10functional5actorINSP_9compositeIJNSP_16operator_adaptorINS7_8equal_toIvEEEENSQ_INSP_8argumentILj0EEEEENSQ_INSP_5valueINSB_16device_referenceIcEEEEEEEEEEEEENSB_17counting_iteratorIlNSB_11use_defaultES18_S18_EEEEEEEySF_S9_NS7_10__identityEEEvT0_PT3_T1_NS0_13GridEvenShareIS1G_EET2_T4_E12temp_storage+32];
	and.b16  	%rs350, %rs426, 255;
	setp.eq.s16 	%p263, %rs350, 0;
	setp.eq.s16 	%p264, %rs349, 0;
	min.s64 	%rd362, %rd361, %rd422;
	selp.b16 	%rs351, %rs426, 1, %p264;
	selp.b16 	%rs426, %rs349, %rs351, %p263;
	selp.b64 	%rd363, %rd422, %rd362, %p264;
	selp.b64 	%rd422, %rd361, %rd363, %p263;
$L__BB8_66:
	setp.lt.s32 	%p265, %r4, 65;
	@%p265 bra 	$L__BB8_68;
	ld.shared.u8 	%rs352, [_ZZN3cub18CUB_300001_SM_10006detail6reduce18DeviceReduceKernelINS2_10policy_hubIN4cuda3std3__45tupleIJblEEEyN6thrust24THRUST_300001_SM_1000_NS8cuda_cub9__find_if7functorIS9_EEE10Policy1000ENSB_12zip_iteratorINS8_IJNSD_26transform_input_iterator_tIbNSB_6detail15normal_iteratorINSB_10device_ptrIcEEEENSK_10functional5actorINSP_9compositeIJNSP_16operator_adaptorINS7_8equal_toIvEEEENSQ_INSP_8argumentILj0EEEEENSQ_INSP_5valueINSB_16device_referenceIcEEEEEEEEEEEEENSB_17counting_iteratorIlNSB_11use_defaultES18_S18_EEEEEEEySF_S9_NS7_10__identityEEEvT0_PT3_T1_NS0_13GridEvenShareIS1G_EET2_T4_E12temp_storage+40];
	ld.shared.u64 	%rd364, [_ZZN3cub18CUB_300001_SM_10006detail6reduce18DeviceReduceKernelINS2_10policy_hubIN4cuda3std3__45tupleIJblEEEyN6thrust24THRUST_300001_SM_1000_NS8cuda_cub9__find_if7functorIS9_EEE10Policy1000ENSB_12zip_iteratorINS8_IJNSD_26transform_input_iterator_tIbNSB_6detail15normal_iteratorINSB_10device_ptrIcEEEENSK_10functional5actorINSP_9compositeIJNSP_16operator_adaptorINS7_8equal_toIvEEEENSQ_INSP_8argumentILj0EEEEENSQ_INSP_5valueINSB_16device_referenceIcEEEEEEEEEEEEENSB_17counting_iteratorIlNSB_11use_defaultES18_S18_EEEEEEEySF_S9_NS7_10__identityEEEvT0_PT3_T1_NS0_13GridEvenShareIS1G_EET2_T4_E12temp_storage+48];
	and.b16  	%rs353, %rs426, 255;
	setp.eq.s16 	%p266, %rs353, 0;
	setp.eq.s16 	%p267, %rs352, 0;
	min.s64 	%rd365, %rd364, %rd422;
	selp.b16 	%rs354, %rs426, 1, %p267;
	selp.b16 	%rs426, %rs352, %rs354, %p266;
	selp.b64 	%rd366, %rd422, %rd365, %p267;
	selp.b64 	%rd422, %rd364, %rd366, %p266;
$L__BB8_68:
	setp.lt.s32 	%p268, %r4, 97;
	@%p268 bra 	$L__BB8_70;
	ld.shared.u8 	%rs355, [_ZZN3cub18CUB_300001_SM_10006detail6reduce18DeviceReduceKernelINS2_10policy_hubIN4cuda3std3__45tupleIJblEEEyN6thrust24THRUST_300001_SM_1000_NS8cuda_cub9__find_if7functorIS9_EEE10Policy1000ENSB_12zip_iteratorINS8_IJNSD_26transform_input_iterator_tIbNSB_6detail15normal_iteratorINSB_10device_ptrIcEEEENSK_10functional5actorINSP_9compositeIJNSP_16operator_adaptorINS7_8equal_toIvEEEENSQ_INSP_8argumentILj0EEEEENSQ_INSP_5valueINSB_16device_referenceIcEEEEEEEEEEEEENSB_17counting_iteratorIlNSB_11use_defaultES18_S18_EEEEEEEySF_S9_NS7_10__identityEEEvT0_PT3_T1_NS0_13GridEvenShareIS1G_EET2_T4_E12temp_storage+56];
	ld.shared.u64 	%rd367, [_ZZN3cub18CUB_300001_SM_10006detail6reduce18DeviceReduceKernelINS2_10policy_hubIN4cuda3std3__45tupleIJblEEEyN6thrust24THRUST_300001_SM_1000_NS8cuda_cub9__find_if7functorIS9_EEE10Policy1000ENSB_12zip_iteratorINS8_IJNSD_26transform_input_iterator_tIbNSB_6detail15normal_iteratorINSB_10device_ptrIcEEEENSK_10functional5actorINSP_9compositeIJNSP_16operator_adaptorINS7_8equal_toIvEEEENSQ_INSP_8argumentILj0EEEEENSQ_INSP_5valueINSB_16device_referenceIcEEEEEEEEEEEEENSB_17counting_iteratorIlNSB_11use_defaultES18_S18_EEEEEEEySF_S9_NS7_10__identityEEEvT0_PT3_T1_NS0_13GridEvenShareIS1G_EET2_T4_E12temp_storage+64];
	and.b16  	%rs356, %rs426, 255;
	setp.eq.s16 	%p269, %rs356, 0;
	setp.eq.s16 	%p270, %rs355, 0;
	min.s64 	%rd368, %rd367, %rd422;
	selp.b16 	%rs357, %rs426, 1, %p270;
	selp.b16 	%rs426, %rs355, %rs357, %p269;
	selp.b64 	%rd369, %rd422, %rd368, %p270;
	selp.b64 	%rd422, %rd367, %rd369, %p269;
$L__BB8_70:
	setp.lt.s32 	%p271, %r4, 129;
	@%p271 bra 	$L__BB8_72;
	ld.shared.u8 	%rs358, [_ZZN3cub18CUB_300001_SM_10006detail6reduce18DeviceReduceKernelINS2_10policy_hubIN4cuda3std3__45tupleIJblEEEyN6thrust24THRUST_300001_SM_1000_NS8cuda_cub9__find_if7functorIS9_EEE10Policy1000ENSB_12zip_iteratorINS8_IJNSD_26transform_input_iterator_tIbNSB_6detail15normal_iteratorINSB_10device_ptrIcEEEENSK_10functional5actorINSP_9compositeIJNSP_16operator_adaptorINS7_8equal_toIvEEEENSQ_INSP_8argumentILj0EEEEENSQ_INSP_5valueINSB_16device_referenceIcEEEEEEEEEEEEENSB_17counting_iteratorIlNSB_11use_defaultES18_S18_EEEEEEEySF_S9_NS7_10__identityEEEvT0_PT3_T1_NS0_13GridEvenShareIS1G_EET2_T4_E12temp_storage+72];
	ld.shared.u64 	%rd370, [_ZZN3cub18CUB_300001_SM_10006detail6reduce18DeviceReduceKernelINS2_10policy_hubIN4cuda3std3__45tupleIJblEEEyN6thrust24THRUST_300001_SM_1000_NS8cuda_cub9__find_if7functorIS9_EEE10Policy1000ENSB_12zip_iteratorINS8_IJNSD_26transform_input_iterator_tIbNSB_6detail15normal_iteratorINSB_10device_ptrIcEEEENSK_10functional5actorINSP_9compositeIJNSP_16operator_adaptorINS7_8equal_toIvEEEENSQ_INSP_8argumentILj0EEEEENSQ_INSP_5valueINSB_16device_referenceIcEEEEEEEEEEEEENSB_17counting_iteratorIlNSB_11use_defaultES18_S18_EEEEEEEySF_S9_NS7_10__identityEEEvT0_PT3_T1_NS0_13GridEvenShareIS1G_EET2_T4_E12temp_storage+80];
	and.b16  	%rs359, %rs426, 255;
	setp.eq.s16 	%p272, %rs359, 0;
	setp.eq.s16 	%p273, %rs358, 0;
	min.s64 	%rd371, %rd370, %rd422;
	selp.b16 	%rs360, %rs426, 1, %p273;
	selp.b16 	%rs426, %rs358, %rs360, %p272;
	selp.b64 	%rd372, %rd422, %rd371, %p273;
	selp.b64 	%rd422, %rd370, %rd372, %p272;
$L__BB8_72:
	setp.lt.s32 	%p274, %r4, 161;
	@%p274 bra 	$L__BB8_74;
	ld.shared.u8 	%rs361, [_ZZN3cub18CUB_300001_SM_10006detail6reduce18DeviceReduceKernelINS2_10policy_hubIN4cuda3std3__45tupleIJblEEEyN6thrust24THRUST_300001_SM_1000_NS8cuda_cub9__find_if7functorIS9_EEE10Policy1000ENSB_12zip_iteratorINS8_IJNSD_26transform_input_iterator_tIbNSB_6detail15normal_iteratorINSB_10device_ptrIcEEEENSK_10functional5actorINSP_9compositeIJNSP_16operator_adaptorINS7_8equal_toIvEEEENSQ_INSP_8argumentILj0EEEEENSQ_INSP_5valueINSB_16device_referenceIcEEEEEEEEEEEEENSB_17counting_iteratorIlNSB_11use_defaultES18_S18_EEEEEEEySF_S9_NS7_10__identityEEEvT0_PT3_T1_NS0_13GridEvenShareIS1G_EET2_T4_E12temp_storage+88];
	ld.shared.u64 	%rd373, [_ZZN3cub18CUB_300001_SM_10006detail6reduce18DeviceReduceKernelINS2_10policy_hubIN4cuda3std3__45tupleIJblEEEyN6thrust24THRUST_300001_SM_1000_NS8cuda_cub9__find_if7functorIS9_EEE10Policy1000ENSB_12zip_iteratorINS8_IJNSD_26transform_input_iterator_tIbNSB_6detail15normal_iteratorINSB_10device_ptrIcEEEENSK_10functional5actorINSP_9compositeIJNSP_16operator_adaptorINS7_8equal_toIvEEEENSQ_INSP_8argumentILj0EEEEENSQ_INSP_5valueINSB_16device_referenceIcEEEEEEEEEEEEENSB_17counting_iteratorIlNSB_11use_defaultES18_S18_EEEEEEEySF_S9_NS7_10__identityEEEvT0_PT3_T1_NS0_13GridEvenShareIS1G_EET2_T4_E12temp_storage+96];
	and.b16  	%rs362, %rs426, 255;
	setp.eq.s16 	%p275, %rs362, 0;
	setp.eq.s16 	%p276, %rs361, 0;
	min.s64 	%rd374, %rd373, %rd422;
	selp.b16 	%rs363, %rs426, 1, %p276;
	selp.b16 	%rs426, %rs361, %rs363, %p275;
	selp.b64 	%rd375, %rd422, %rd374, %p276;
	selp.b64 	%rd422, %rd373, %rd375, %p275;
$L__BB8_74:
	setp.lt.s32 	%p277, %r4, 193;
	@%p277 bra 	$L__BB8_76;
	ld.shared.u8 	%rs364, [_ZZN3cub18CUB_300001_SM_10006detail6reduce18DeviceReduceKernelINS2_10policy_hubIN4cuda3std3__45tupleIJblEEEyN6thrust24THRUST_300001_SM_1000_NS8cuda_cub9__find_if7functorIS9_EEE10Policy1000ENSB_12zip_iteratorINS8_IJNSD_26transform_input_iterator_tIbNSB_6detail15normal_iteratorINSB_10device_ptrIcEEEENSK_10functional5actorINSP_9compositeIJNSP_16operator_adaptorINS7_8equal_toIvEEEENSQ_INSP_8argumentILj0EEEEENSQ_INSP_5valueINSB_16device_referenceIcEEEEEEEEEEEEENSB_17counting_iteratorIlNSB_11use_defaultES18_S18_EEEEEEEySF_S9_NS7_10__identityEEEvT0_PT3_T1_NS0_13GridEvenShareIS1G_EET2_T4_E12temp_storage+104];
	ld.shared.u64 	%rd376, [_ZZN3cub18CUB_300001_SM_10006detail6reduce18DeviceReduceKernelINS2_10policy_hubIN4cuda3std3__45tupleIJblEEEyN6thrust24THRUST_300001_SM_1000_NS8cuda_cub9__find_if7functorIS9_EEE10Policy1000ENSB_12zip_iteratorINS8_IJNSD_26transform_input_iterator_tIbNSB_6detail15normal_iteratorINSB_10device_ptrIcEEEENSK_10functional5actorINSP_9compositeIJNSP_16operator_adaptorINS7_8equal_toIvEEEENSQ_INSP_8argumentILj0EEEEENSQ_INSP_5valueINSB_16device_referenceIcEEEEEEEEEEEEENSB_17counting_iteratorIlNSB_11use_defaultES18_S18_EEEEEEEySF_S9_NS7_10__identityEEEvT0_PT3_T1_NS0_13GridEvenShareIS1G_EET2_T4_E12temp_storage+112];
	and.b16  	%rs365, %rs426, 255;
	setp.eq.s16 	%p278, %rs365, 0;
	setp.eq.s16 	%p279, %rs364, 0;
	min.s64 	%rd377, %rd376, %rd422;
	selp.b16 	%rs366, %rs426, 1, %p279;
	selp.b16 	%rs426, %rs364, %rs366, %p278;
	selp.b64 	%rd378, %rd422, %rd377, %p279;
	selp.b64 	%rd422, %rd376, %rd378, %p278;
$L__BB8_76:
	setp.lt.s32 	%p280, %r4, 225;
	@%p280 bra 	$L__BB8_118;
	ld.shared.u8 	%rs367, [_ZZN3cub18CUB_300001_SM_10006detail6reduce18DeviceReduceKernelINS2_10policy_hubIN4cuda3std3__45tupleIJblEEEyN6thrust24THRUST_300001_SM_1000_NS8cuda_cub9__find_if7functorIS9_EEE10Policy1000ENSB_12zip_iteratorINS8_IJNSD_26transform_input_iterator_tIbNSB_6detail15normal_iteratorINSB_10device_ptrIcEEEENSK_10functional5actorINSP_9compositeIJNSP_16operator_adaptorINS7_8equal_toIvEEEENSQ_INSP_8argumentILj0EEEEENSQ_INSP_5valueINSB_16device_referenceIcEEEEEEEEEEEEENSB_17counting_iteratorIlNSB_11use_defaultES18_S18_EEEEEEEySF_S9_NS7_10__identityEEEvT0_PT3_T1_NS0_13GridEvenShareIS1G_EET2_T4_E12temp_storage+120];
	ld.shared.u64 	%rd379, [_ZZN3cub18CUB_300001_SM_10006detail6reduce18DeviceReduceKernelINS2_10policy_hubIN4cuda3std3__45tupleIJblEEEyN6thrust24THRUST_300001_SM_1000_NS8cuda_cub9__find_if7functorIS9_EEE10Policy1000ENSB_12zip_iteratorINS8_IJNSD_26transform_input_iterator_tIbNSB_6detail15normal_iteratorINSB_10device_ptrIcEEEENSK_10functional5actorINSP_9compositeIJNSP_16operator_adaptorINS7_8equal_toIvEEEENSQ_INSP_8argumentILj0EEEEENSQ_INSP_5valueINSB_16device_referenceIcEEEEEEEEEEEEENSB_17counting_iteratorIlNSB_11use_defaultES18_S18_EEEEEEEySF_S9_NS7_10__identityEEEvT0_PT3_T1_NS0_13GridEvenShareIS1G_EET2_T4_E12temp_storage+128];
	and.b16  	%rs368, %rs426, 255;
	setp.eq.s16 	%p281, %rs368, 0;
	setp.eq.s16 	%p282, %rs367, 0;
	min.s64 	%rd380, %rd379, %rd422;
	selp.b16 	%rs369, %rs426, 1, %p282;
	selp.b16 	%rs426, %rs367, %rs369, %p281;
	selp.b64 	%rd381, %rd422, %rd380, %p282;
	selp.b64 	%rd422, %rd379, %rd381, %p281;
	bra.uni 	$L__BB8_118;
$L__BB8_78:
	mov.u32 	%r26, %tid.x;
	cvta.to.global.u64 	%rd123, %rd120;
	add.s64 	%rd124, %rd121, %rd8;
	ld.global.u8 	%rs95, [%rd123];
	cvt.u64.u32 	%rd78, %r26;
	add.s64 	%rd125, %rd78, %rd8;
	add.s64 	%rd126, %rd2, %rd125;
	ld.global.u8 	%rs97, [%rd126];
	setp.eq.s16 	%p2, %rs97, %rs95;
	add.s32 	%r49, %r26, 256;
	cvt.u64.u32 	%rd127, %r49;
	ld.global.u8 	%rs98, [%rd126+256];
	setp.eq.s16 	%p3, %rs98, %rs95;
	add.s32 	%r50, %r26, 512;
	cvt.u64.u32 	%rd128, %r50;
	add.s64 	%rd129, %rd124, %rd128;
	ld.global.u8 	%rs101, [%rd126+512];
	setp.eq.s16 	%p4, %rs101, %rs95;
	add.s64 	%rd130, %rd129, 256;
	ld.global.u8 	%rs102, [%rd126+768];
	setp.eq.s16 	%p6, %rs102, %rs95;
	or.pred  	%p8, %p2, %p3;
	selp.b64 	%rd131, %rd78, %rd127, %p2;
	add.s64 	%rd132, %rd124, %rd131;
	min.s64 	%rd133, %rd129, %rd132;
	selp.b64 	%rd134, %rd133, %rd132, %p4;
	or.pred  	%p9, %p8, %p4;
	selp.b64 	%rd135, %rd134, %rd129, %p8;
	min.s64 	%rd136, %rd130, %rd135;
	selp.b64 	%rd137, %rd136, %rd135, %p6;
	or.pred  	%p10, %p9, %p6;
	selp.u16 	%rs426, 1, 0, %p10;
	selp.b64 	%rd422, %rd137, %rd130, %p9;
	setp.lt.u64 	%p11, %rd9, %rd7;
	@%p11 bra 	$L__BB8_94;
	cvt.u32.u64 	%r52, %rd7;
	cvt.u32.u64 	%r53, %rd8;
	cvt.u32.u64 	%r27, %rd1;
	not.b32 	%r54, %r26;
	add.s32 	%r55, %r54, %r27;
	sub.s32 	%r56, %r55, %r52;
	sub.s32 	%r446, %r56, %r53;
	mov.b32 	%r447, 0;
	mov.u64 	%rd439, %rd8;
$L__BB8_80:
	add.s64 	%rd439, %rd439, %rd7;
	add.s64 	%rd138, %rd1, -1024;
	setp.gt.u64 	%p12, %rd439, %rd138;
	@%p12 bra 	$L__BB8_82;
	cvt.u32.u64 	%r57, %rd7;
	add.s64 	%rd139, %rd439, %rd78;
	add.s64 	%rd140, %rd2, %rd139;
	add.s64 	%rd141, %rd139, %rd121;
	ld.global.u8 	%rs103, [%rd140];
	setp.eq.s16 	%p13, %rs103, %rs95;
	add.s64 	%rd142, %rd141, 256;
	ld.global.u8 	%rs105, [%rd140+256];
	setp.eq.s16 	%p14, %rs105, %rs95;
	selp.u16 	%rs106, 1, 0, %p14;
	add.s64 	%rd143, %rd141, 512;
	ld.global.u8 	%rs107, [%rd140+512];
	setp.eq.s16 	%p15, %rs107, %rs95;
	selp.u16 	%rs108, 1, 0, %p15;
	add.s64 	%rd144, %rd141, 768;
	ld.global.u8 	%rs109, [%rd140+768];
	setp.eq.s16 	%p16, %rs109, %rs95;
	selp.u16 	%rs110, 1, 0, %p16;
	and.b16  	%rs111, %rs426, 255;
	setp.eq.s16 	%p17, %rs111, 0;
	selp.u16 	%rs112, 1, 0, %p13;
	min.s64 	%rd145, %rd141, %rd422;
	selp.b16 	%rs113, 1, %rs426, %p13;
	selp.b64 	%rd146, %rd145, %rd422, %p13;
	selp.b16 	%rs114, %rs112, %rs113, %p17;
	and.b16  	%rs115, %rs114, 255;
	selp.b64 	%rd147, %rd141, %rd146, %p17;
	setp.eq.s16 	%p18, %rs115, 0;
	min.s64 	%rd148, %rd142, %rd147;
	selp.b16 	%rs116, 1, %rs114, %p14;
	selp.b64 	%rd149, %rd148, %rd147, %p14;
	selp.b16 	%rs117, %rs106, %rs116, %p18;
	and.b16  	%rs118, %rs117, 255;
	selp.b64 	%rd150, %rd142, %rd149, %p18;
	setp.eq.s16 	%p19, %rs118, 0;
	min.s64 	%rd151, %rd143, %rd150;
	selp.b16 	%rs119, 1, %rs117, %p15;
	selp.b64 	%rd152, %rd151, %rd150, %p15;
	selp.b16 	%rs120, %rs108, %rs119, %p19;
	and.b16  	%rs121, %rs120, 255;
	selp.b64 	%rd153, %rd143, %rd152, %p19;
	setp.eq.s16 	%p20, %rs121, 0;
	min.s64 	%rd154, %rd144, %rd153;
	selp.b16 	%rs122, 1, %rs120, %p16;
	selp.b64 	%rd155, %rd154, %rd153, %p16;
	selp.b16 	%rs426, %rs110, %rs122, %p20;
	selp.b64 	%rd422, %rd144, %rd155, %p20;
	sub.s64 	%rd156, %rd1, %rd439;
	setp.lt.u64 	%p21, %rd156, %rd7;
	add.s32 	%r447, %r447, 1;
	sub.s32 	%r446, %r446, %r57;
	@%p21 bra 	$L__BB8_94;
	bra.uni 	$L__BB8_80;
$L__BB8_82:
	setp.le.u64 	%p22, %rd1, %rd439;
	cvt.u32.u64 	%r58, %rd439;
	cvt.u32.u64 	%r59, %rd1;
	sub.s32 	%r60, %r59, %r58;
	setp.ge.s32 	%p23, %r26, %r60;
	or.pred  	%p24, %p22, %p23;
	@%p24 bra 	$L__BB8_94;
	cvt.u32.u64 	%r62, %rd8;
	cvt.u32.u64 	%r63, %rd7;
	not.b32 	%r64, %r26;
	add.s32 	%r33, %r64, %r27;
	add.s32 	%r65, %r63, %r62;
	sub.s32 	%r66, %r33, %r65;
	mul.lo.s32 	%r67, %r1, %r447;
	shl.b32 	%r68, %r67, 10;
	sub.s32 	%r69, %r66, %r68;
	shr.u32 	%r70, %r69, 8;
	add.s32 	%r34, %r70, 1;
	and.b32  	%r35, %r34, 7;
	setp.lt.u32 	%p25, %r69, 1792;
	mov.u32 	%r450, %r26;
	@%p25 bra 	$L__BB8_86;
	shr.u32 	%r71, %r446, 8;
	add.s32 	%r72, %r71, 1;
	and.b32  	%r73, %r72, 33554424;
	neg.s32 	%r448, %r73;
	mov.u32 	%r450, %r26;
$L__BB8_85:
	.pragma "nounroll";
	cvt.u64.u32 	%rd158, %r450;
	add.s64 	%rd159, %rd439, %rd158;
	add.s64 	%rd160, %rd2, %rd159;
	add.s64 	%rd161, %rd159, %rd121;
	ld.global.u8 	%rs124, [%rd160];
	setp.eq.s16 	%p26, %rs124, %rs95;
	selp.u16 	%rs126, 1, 0, %p26;
	and.b16  	%rs127, %rs426, 255;
	setp.ne.s16 	%p28, %rs127, 0;
	and.pred  	%p29, %p28, %p26;
	min.s64 	%rd162, %rd161, %rd422;
	setp.eq.s16 	%p30, %rs127, 0;
	selp.b16 	%rs128, %rs126, %rs426, %p30;
	selp.b64 	%rd163, %rd161, %rd422, %p30;
	selp.b16 	%rs129, 1, %rs128, %p29;
	and.b16  	%rs130, %rs129, 255;
	selp.b64 	%rd164, %rd162, %rd163, %p29;
	add.s64 	%rd165, %rd161, 256;
	ld.global.u8 	%rs131, [%rd160+256];
	setp.eq.s16 	%p31, %rs131, %rs95;
	selp.u16 	%rs132, 1, 0, %p31;
	setp.ne.s16 	%p33, %rs130, 0;
	and.pred  	%p34, %p33, %p31;
	min.s64 	%rd166, %rd165, %rd164;
	setp.eq.s16 	%p35, %rs130, 0;
	selp.b16 	%rs133, %rs132, %rs129, %p35;
	selp.b64 	%rd167, %rd165, %rd164, %p35;
	selp.b16 	%rs134, 1, %rs133, %p34;
	and.b16  	%rs135, %rs134, 255;
	selp.b64 	%rd168, %rd166, %rd167, %p34;
	add.s64 	%rd169, %rd161, 512;
	ld.global.u8 	%rs136, [%rd160+512];
	setp.eq.s16 	%p36, %rs136, %rs95;
	selp.u16 	%rs137, 1, 0, %p36;
	setp.ne.s16 	%p38, %rs135, 0;
	and.pred  	%p39, %p38, %p36;
	min.s64 	%rd170, %rd169, %rd168;
	setp.eq.s16 	%p40, %rs135, 0;
	selp.b16 	%rs138, %rs137, %rs134, %p40;
	selp.b64 	%rd171, %rd169, %rd168, %p40;
	selp.b16 	%rs139, 1, %rs138, %p39;
	and.b16  	%rs140, %rs139, 255;
	selp.b64 	%rd172, %rd170, %rd171, %p39;
	add.s64 	%rd173, %rd161, 768;
	ld.global.u8 	%rs141, [%rd160+768];
	setp.eq.s16 	%p41, %rs141, %rs95;
	selp.u16 	%rs142, 1, 0, %p41;
	setp.ne.s16 	%p43, %rs140, 0;
	and.pred  	%p44, %p43, %p41;
	min.s64 	%rd174, %rd173, %rd172;
	setp.eq.s16 	%p45, %rs140, 0;
	selp.b16 	%rs143, %rs142, %rs139, %p45;
	selp.b64 	%rd175, %rd173, %rd172, %p45;
	selp.b16 	%rs144, 1, %rs143, %p44;
	and.b16  	%rs145, %rs144, 255;
	selp.b64 	%rd176, %rd174, %rd175, %p44;
	add.s64 	%rd177, %rd161, 1024;
	ld.global.u8 	%rs146, [%rd160+1024];
	setp.eq.s16 	%p46, %rs146, %rs95;
	selp.u16 	%rs147, 1, 0, %p46;
	setp.ne.s16 	%p48, %rs145, 0;
	and.pred  	%p49, %p48, %p46;
	min.s64 	%rd178, %rd177, %rd176;
	setp.eq.s16 	%p50, %rs145, 0;
	selp.b16 	%rs148, %rs147, %rs144, %p50;
	selp.b64 	%rd179, %rd177, %rd176, %p50;
	selp.b16 	%rs149, 1, %rs148, %p49;
	and.b16  	%rs150, %rs149, 255;
	selp.b64 	%rd180, %rd178, %rd179, %p49;
	add.s64 	%rd181, %rd161, 1280;
	ld.global.u8 	%rs151, [%rd160+1280];
	setp.eq.s16 	%p51, %rs151, %rs95;
	selp.u16 	%rs152, 1, 0, %p51;
	setp.ne.s16 	%p53, %rs150, 0;
	and.pred  	%p54, %p53, %p51;
	min.s64 	%rd182, %rd181, %rd180;
	setp.eq.s16 	%p55, %rs150, 0;
	selp.b16 	%rs153, %rs152, %rs149, %p55;
	selp.b64 	%rd183, %rd181, %rd180, %p55;
	selp.b16 	%rs154, 1, %rs153, %p54;
	and.b16  	%rs155, %rs154, 255;
	selp.b64 	%rd184, %rd182, %rd183, %p54;
	add.s64 	%rd185, %rd161, 1536;
	ld.global.u8 	%rs156, [%rd160+1536];
	setp.eq.s16 	%p56, %rs156, %rs95;
	selp.u16 	%rs157, 1, 0, %p56;
	setp.ne.s16 	%p58, %rs155, 0;
	and.pred  	%p59, %p58, %p56;
	min.s64 	%rd186, %rd185, %rd184;
	setp.eq.s16 	%p60, %rs155, 0;
	selp.b16 	%rs158, %rs157, %rs154, %p60;
	selp.b64 	%rd187, %rd185, %rd184, %p60;
	selp.b16 	%rs159, 1, %rs158, %p59;
	and.b16  	%rs160, %rs159, 255;
	selp.b64 	%rd188, %rd186, %rd187, %p59;
	add.s64 	%rd189, %rd161, 1792;
	ld.global.u8 	%rs161, [%rd160+1792];
	setp.eq.s16 	%p61, %rs161, %rs95;
	selp.u16 	%rs162, 1, 0, %p61;
	setp.ne.s16 	%p63, %rs160, 0;
	and.pred  	%p64, %p63, %p61;
	min.s64 	%rd190, %rd189, %rd188;
	setp.eq.s16 	%p65, %rs160, 0;
	selp.b16 	%rs163, %rs162, %rs159, %p65;
	selp.b64 	%rd191, %rd189, %rd188, %p65;
	selp.b16 	%rs426, 1, %rs163, %p64;
	selp.b64 	%rd422, %rd190, %rd191, %p64;
	add.s32 	%r450, %r450, 2048;
	add.s32 	%r448, %r448, 8;
	setp.ne.s32 	%p66, %r448, 0;
	@%p66 bra 	$L__BB8_85;
$L__BB8_86:
	setp.eq.s32 	%p67, %r35, 0;
	@%p67 bra 	$L__BB8_94;
	setp.lt.u32 	%p68, %r35, 4;
	@%p68 bra 	$L__BB8_89;
	cvt.u64.u32 	%rd193, %r450;
	add.s64 	%rd194, %rd439, %rd193;
	add.s64 	%rd195, %rd2, %rd194;
	add.s64 	%rd196, %rd194, %rd121;
	ld.global.u8 	%rs165, [%rd195];
	setp.eq.s16 	%p69, %rs165, %rs95;
	selp.u16 	%rs167, 1, 0, %p69;
	and.b16  	%rs168, %rs426, 255;
	setp.ne.s16 	%p71, %rs168, 0;
	and.pred  	%p72, %p71, %p69;
	min.s64 	%rd197, %rd196, %rd422;
	setp.eq.s16 	%p73, %rs168, 0;
	selp.b16 	%rs169, %rs167, %rs426, %p73;
	selp.b64 	%rd198, %rd196, %rd422, %p73;
	selp.b16 	%rs170, 1, %rs169, %p72;
	and.b16  	%rs171, %rs170, 255;
	selp.b64 	%rd199, %rd197, %rd198, %p72;
	add.s32 	%r74, %r450, 256;
	cvt.u64.u32 	%rd200, %r74;
	add.s64 	%rd201, %rd439, %rd200;
	add.s64 	%rd202, %rd201, %rd121;
	ld.global.u8 	%rs172, [%rd195+256];
	setp.eq.s16 	%p74, %rs172, %rs95;
	selp.u16 	%rs173, 1, 0, %p74;
	setp.ne.s16 	%p76, %rs171, 0;
	and.pred  	%p77, %p76, %p74;
	min.s64 	%rd203, %rd202, %rd199;
	setp.eq.s16 	%p78, %rs171, 0;
	selp.b16 	%rs174, %rs173, %rs170, %p78;
	selp.b64 	%rd204, %rd202, %rd199, %p78;
	selp.b16 	%rs175, 1, %rs174, %p77;
	and.b16  	%rs176, %rs175, 255;
	selp.b64 	%rd205, %rd203, %rd204, %p77;
	add.s32 	%r75, %r450, 512;
	cvt.u64.u32 	%rd206, %r75;
	add.s64 	%rd207, %rd439, %rd206;
	add.s64 	%rd208, %rd207, %rd121;
	ld.global.u8 	%rs177, [%rd195+512];
	setp.eq.s16 	%p79, %rs177, %rs95;
	selp.u16 	%rs178, 1, 0, %p79;
	setp.ne.s16 	%p81, %rs176, 0;
	and.pred  	%p82, %p81, %p79;
	min.s64 	%rd209, %rd208, %rd205;
	setp.eq.s16 	%p83, %rs176, 0;
	selp.b16 	%rs179, %rs178, %rs175, %p83;
	selp.b64 	%rd210, %rd208, %rd205, %p83;
	selp.b16 	%rs180, 1, %rs179, %p82;
	and.b16  	%rs181, %rs180, 255;
	selp.b64 	%rd211, %rd209, %rd210, %p82;
	add.s32 	%r76, %r450, 768;
	cvt.u64.u32 	%rd212, %r76;
	add.s64 	%rd213, %rd439, %rd212;
	add.s64 	%rd214, %rd213, %rd121;
	ld.global.u8 	%rs182, [%rd195+768];
	setp.eq.s16 	%p84, %rs182, %rs95;
	selp.u16 	%rs183, 1, 0, %p84;
	setp.ne.s16 	%p86, %rs181, 0;
	and.pred  	%p87, %p86, %p84;
	min.s64 	%rd215, %rd214, %rd211;
	setp.eq.s16 	%p88, %rs181, 0;
	selp.b16 	%rs184, %rs183, %rs180, %p88;
	selp.b64 	%rd216, %rd214, %rd211, %p88;
	selp.b16 	%rs426, 1, %rs184, %p87;
	selp.b64 	%rd422, %rd215, %rd216, %p87;
	add.s32 	%r450, %r450, 1024;
$L__BB8_89:
	and.b32  	%r77, %r34, 3;
	setp.eq.s32 	%p89, %r77, 0;
	@%p89 bra 	$L__BB8_94;
	setp.eq.s32 	%p90, %r77, 1;
	@%p90 bra 	$L__BB8_92;
	cvt.u64.u32 	%rd218, %r450;
	add.s64 	%rd219, %rd439, %rd218;
	add.s64 	%rd220, %rd2, %rd219;
	add.s64 	%rd221, %rd219, %rd121;
	ld.global.u8 	%rs186, [%rd220];
	setp.eq.s16 	%p91, %rs186, %rs95;
	selp.u16 	%rs188, 1, 0, %p91;
	and.b16  	%rs189, %rs426, 255;
	setp.ne.s16 	%p93, %rs189, 0;
	and.pred  	%p94, %p93, %p91;
	min.s64 	%rd222, %rd221, %rd422;
	setp.eq.s16 	%p95, %rs189, 0;
	selp.b16 	%rs190, %rs188, %rs426, %p95;
	selp.b64 	%rd223, %rd221, %rd422, %p95;
	selp.b16 	%rs191, 1, %rs190, %p94;
	and.b16  	%rs192, %rs191, 255;
	selp.b64 	%rd224, %rd222, %rd223, %p94;
	add.s32 	%r78, %r450, 256;
	cvt.u64.u32 	%rd225, %r78;
	add.s64 	%rd226, %rd439, %rd225;
	add.s64 	%rd227, %rd226, %rd121;
	ld.global.u8 	%rs193, [%rd220+256];
	setp.eq.s16 	%p96, %rs193, %rs95;
	selp.u16 	%rs194, 1, 0, %p96;
	setp.ne.s16 	%p98, %rs192, 0;
	and.pred  	%p99, %p98, %p96;
	min.s64 	%rd228, %rd227, %rd224;
	setp.eq.s16 	%p100, %rs192, 0;
	selp.b16 	%rs195, %rs194, %rs191, %p100;
	selp.b64 	%rd229, %rd227, %rd224, %p100;
	selp.b16 	%rs426, 1, %rs195, %p99;
	selp.b64 	%rd422, %rd228, %rd229, %p99;
	add.s32 	%r450, %r450, 512;
$L__BB8_92:
	and.b32  	%r79, %r33, 256;
	setp.ne.s32 	%p101, %r79, 0;
	@%p101 bra 	$L__BB8_94;
	cvt.u64.u32 	%rd230, %r450;
	add.s64 	%rd231, %rd439, %rd230;
	add.s64 	%rd232, %rd2, %rd231;
	add.s64 	%rd233, %rd231, %rd121;
	ld.global.u8 	%rs196, [%rd232];
	setp.eq.s16 	%p102, %rs196, %rs95;
	selp.u16 	%rs198, 1, 0, %p102;
	and.b16  	%rs199, %rs426, 255;
	setp.ne.s16 	%p104, %rs199, 0;
	and.pred  	%p105, %p104, %p102;
	min.s64 	%rd234, %rd233, %rd422;
	setp.eq.s16 	%p106, %rs199, 0;
	selp.b16 	%rs200, %rs198, %rs426, %p106;
	selp.b64 	%rd235, %rd233, %rd422, %p106;
	selp.b16 	%rs426, 1, %rs200, %p105;
	selp.b64 	%rd422, %rd234, %rd235, %p105;
$L__BB8_94:
	// begin inline asm
	mov.u32 %r80, %laneid;
	// end inline asm
	cvt.u32.u16 	%r101, %rs426;
	and.b32  	%r82, %r101, 255;
	mov.b32 	%r98, 1;
	mov.b32 	%r99, 31;
	mov.b32 	%r100, -1;
	// begin inline asm
	shfl.sync.down.b32 %r81, %r82, %r98, %r99, %r100;
	// end inline asm
	// begin inline asm
	shfl.sync.down.b32 %r86, %r87, %r98, %r99, %r100;
	// end inline asm
	mov.b64 	{%r92, %r97}, %rd422;
	// begin inline asm
	shfl.sync.down.b32 %r91, %r92, %r98, %r99, %r100;
	// end inline asm
	// begin inline asm
	shfl.sync.down.b32 %r96, %r97, %r98, %r99, %r100;
	// end inline asm
	mov.b64 	%rd97, {%r91, %r96};
	cvt.u16.u32 	%rs76, %r81;
	setp.gt.s32 	%p107, %r80, 30;
	@%p107 bra 	$L__BB8_98;
	and.b16  	%rs201, %rs426, 255;
	setp.eq.s16 	%p108, %rs201, 0;
	and.b16  	%rs202, %rs76, 255;
	setp.eq.s16 	%p109, %rs202, 0;
	or.pred  	%p110, %p108, %p109;
	@%p110 bra 	$L__BB8_97;
	min.s64 	%rd422, %rd97, %rd422;
	mov.b16 	%rs426, 1;
	bra.uni 	$L__BB8_98;
$L__BB8_97:
	setp.eq.s16 	%p111, %rs201, 0;
	selp.b16 	%rs426, %rs76, %rs426, %p111;
	selp.b64 	%rd422, %rd97, %rd422, %p111;
$L__BB8_98:
	cvt.u32.u16 	%r122, %rs426;
	and.b32  	%r103, %r122, 255;
	mov.b32 	%r119, 2;
	mov.b32 	%r120, 31;
	mov.b32 	%r121, -1;
	// begin inline asm
	shfl.sync.down.b32 %r102, %r103, %r119, %r120, %r121;
	// end inline asm
	// begin inline asm
	shfl.sync.down.b32 %r107, %r108, %r119, %r120, %r121;
	// end inline asm
	mov.b64 	{%r113, %r118}, %rd422;
	// begin inline asm
	shfl.sync.down.b32 %r112, %r113, %r119, %r120, %r121;
	// end inline asm
	// begin inline asm
	shfl.sync.down.b32 %r117, %r118, %r119, %r120, %r121;
	// end inline asm
	mov.b64 	%rd101, {%r112, %r117};
	cvt.u16.u32 	%rs79, %r102;
	setp.gt.s32 	%p112, %r80, 29;
	@%p112 bra 	$L__BB8_102;
	and.b16  	%rs205, %rs426, 255;
	setp.eq.s16 	%p113, %rs205, 0;
	and.b16  	%rs206, %rs79, 255;
	setp.eq.s16 	%p114, %rs206, 0;
	or.pred  	%p115, %p113, %p114;
	@%p115 bra 	$L__BB8_101;
	min.s64 	%rd422, %rd101, %rd422;
	mov.b16 	%rs426, 1;
	bra.uni 	$L__BB8_102;
$L__BB8_101:
	setp.eq.s16 	%p116, %rs205, 0;
	selp.b16 	%rs426, %rs79, %rs426, %p116;
	selp.b64 	%rd422, %rd101, %rd422, %p116;
$L__BB8_102:
	cvt.u32.u16 	%r143, %rs426;
	and.b32  	%r124, %r143, 255;
	mov.b32 	%r140, 4;
	mov.b32 	%r141, 31;
	mov.b32 	%r142, -1;
	// begin inline asm
	shfl.sync.down.b32 %r123, %r124, %r140, %r141, %r142;
	// end inline asm
	// begin inline asm
	shfl.sync.down.b32 %r128, %r129, %r140, %r141, %r142;
	// end inline asm
	mov.b64 	{%r134, %r139}, %rd422;
	// begin inline asm
	shfl.sync.down.b32 %r133, %r134, %r140, %r141, %r142;
	// end inline asm
	// begin inline asm
	shfl.sync.down.b32 %r138, %r139, %r140, %r141, %r142;
	// end inline asm
	mov.b64 	%rd105, {%r133, %r138};
	cvt.u16.u32 	%rs82, %r123;
	setp.gt.s32 	%p117, %r80, 27;
	@%p117 bra 	$L__BB8_106;
	and.b16  	%rs209, %rs426, 255;
	setp.eq.s16 	%p118, %rs209, 0;
	and.b16  	%rs210, %rs82, 255;
	setp.eq.s16 	%p119, %rs210, 0;
	or.pred  	%p120, %p118, %p119;
	@%p120 bra 	$L__BB8_105;
	min.s64 	%rd422, %rd105, %rd422;
	mov.b16 	%rs426, 1;
	bra.uni 	$L__BB8_106;
$L__BB8_105:
	setp.eq.s16 	%p121, %rs209, 0;
	selp.b16 	%rs426, %rs82, %rs426, %p121;
	selp.b64 	%rd422, %rd105, %rd422, %p121;
$L__BB8_106:
	cvt.u32.u16 	%r164, %rs426;
	and.b32  	%r145, %r164, 255;
	mov.b32 	%r161, 8;
	mov.b32 	%r162, 31;
	mov.b32 	%r163, -1;
	// begin inline asm
	shfl.sync.down.b32 %r144, %r145, %r161, %r162, %r163;
	// end inline asm
	// begin inline asm
	shfl.sync.down.b32 %r149, %r150, %r161, %r162, %r163;
	// end inline asm
	mov.b64 	{%r155, %r160}, %rd422;
	// begin inline asm
	shfl.sync.down.b32 %r154, %r155, %r161, %r162, %r163;
	// end inline asm
	// begin inline asm
	shfl.sync.down.b32 %r159, %r160, %r161, %r162, %r163;
	// end inline asm
	mov.b64 	%rd109, {%r154, %r159};
	cvt.u16.u32 	%rs85, %r144;
	setp.gt.s32 	%p122, %r80, 23;
	@%p122 bra 	$L__BB8_110;
	and.b16  	%rs213, %rs426, 255;
	setp.eq.s16 	%p123, %rs213, 0;
	and.b16  	%rs214, %rs85, 255;
	setp.eq.s16 	%p124, %rs214, 0;
	or.pred  	%p125, %p123, %p124;
	@%p125 bra 	$L__BB8_109;
	min.s64 	%rd422, %rd109, %rd422;
	mov.b16 	%rs426, 1;
	bra.uni 	$L__BB8_110;
$L__BB8_109:
	setp.eq.s16 	%p126, %rs213, 0;
	selp.b16 	%rs426, %rs85, %rs426, %p126;
	selp.b64 	%rd422, %rd109, %rd422, %p126;
$L__BB8_110:
	cvt.u32.u16 	%r185, %rs426;
	and.b32  	%r166, %r185, 255;
	mov.b32 	%r182, 16;
	mov.b32 	%r183, 31;
	mov.b32 	%r184, -1;
	// begin inline asm
	shfl.sync.down.b32 %r165, %r166, %r182, %r183, %r184;
	// end inline asm
	// begin inline asm
	shfl.sync.down.b32 %r170, %r171, %r182, %r183, %r184;
	// end inline asm
	mov.b64 	{%r176, %r181}, %rd422;
	// begin inline asm
	shfl.sync.down.b32 %r175, %r176, %r182, %r183, %r184;
	// end inline asm
	// begin inline asm
	shfl.sync.down.b32 %r180, %r181, %r182, %r183, %r184;
	// end inline asm
	mov.b64 	%rd113, {%r175, %r180};
	cvt.u16.u32 	%rs88, %r165;
	setp.gt.s32 	%p127, %r80, 15;
	@%p127 bra 	$L__BB8_114;
	and.b16  	%rs217, %rs426, 255;
	setp.eq.s16 	%p128, %rs217, 0;
	and.b16  	%rs218, %rs88, 255;
	setp.eq.s16 	%p129, %rs218, 0;
	or.pred  	%p130, %p128, %p129;
	@%p130 bra 	$L__BB8_113;
	min.s64 	%rd422, %rd113, %rd422;
	mov.b16 	%rs426, 1;
	bra.uni 	$L__BB8_114;
$L__BB8_113:
	setp.eq.s16 	%p131, %rs217, 0;
	selp.b16 	%rs426, %rs88, %rs426, %p131;
	selp.b64 	%rd422, %rd113, %rd422, %p131;
$L__BB8_114:
	setp.ne.s32 	%p132, %r80, 0;
	@%p132 bra 	$L__BB8_116;
	shr.u32 	%r186, %r26, 1;
	and.b32  	%r187, %r186, 496;
	mov.u32 	%r188, _ZZN3cub18CUB_300001_SM_10006detail6reduce18DeviceReduceKernelINS2_10policy_hubIN4cuda3std3__45tupleIJblEEEyN6thrust24THRUST_300001_SM_1000_NS8cuda_cub9__find_if7functorIS9_EEE10Policy1000ENSB_12zip_iteratorINS8_IJNSD_26transform_input_iterator_tIbNSB_6detail15normal_iteratorINSB_10device_ptrIcEEEENSK_10functional5actorINSP_9compositeIJNSP_16operator_adaptorINS7_8equal_toIvEEEENSQ_INSP_8argumentILj0EEEEENSQ_INSP_5valueINSB_16device_referenceIcEEEEEEEEEEEEENSB_17counting_iteratorIlNSB_11use_defaultES18_S18_EEEEEEEySF_S9_NS7_10__identityEEEvT0_PT3_T1_NS0_13GridEvenShareIS1G_EET2_T4_E12temp_storage;
	add.s32 	%r189, %r188, %r187;
	st.shared.u8 	[%r189+8], %rs426;
	st.shared.u64 	[%r189+16], %rd422;
$L__BB8_116:
	bar.sync 	0;
	setp.ne.s32 	%p133, %r26, 0;
	@%p133 bra 	$L__BB8_118;
	ld.shared.u8 	%rs221, [_ZZN3cub18CUB_300001_SM_10006detail6reduce18DeviceReduceKernelINS2_10policy_hubIN4cuda3std3__45tupleIJblEEEyN6thrust24THRUST_300001_SM_1000_NS8cuda_cub9__find_if7functorIS9_EEE10Policy1000ENSB_12zip_iteratorINS8_IJNSD_26transform_input_iterator_tIbNSB_6detail15normal_iteratorINSB_10device_ptrIcEEEENSK_10functional5actorINSP_9compositeIJNSP_16operator_adaptorINS7_8equal_toIvEEEENSQ_INSP_8argumentILj0EEEEENSQ_INSP_5valueINSB_16device_referenceIcEEEEEEEEEEEEENSB_17counting_iteratorIlNSB_11use_defaultES18_S18_EEEEEEEySF_S9_NS7_10__identityEEEvT0_PT3_T1_NS0_13GridEvenShareIS1G_EET2_T4_E12temp_storage+24];
	ld.shared.u64 	%rd236, [_ZZN3cub18CUB_300001_SM_10006detail6reduce18DeviceReduceKernelINS2_10policy_hubIN4cuda3std3__45tupleIJblEEEyN6thrust24THRUST_300001_SM_1000_NS8cuda_cub9__find_if7functorIS9_EEE10Policy1000ENSB_12zip_iteratorINS8_IJNSD_26transform_input_iterator_tIbNSB_6detail15normal_iteratorINSB_10device_ptrIcEEEENSK_10functional5actorINSP_9compositeIJNSP_16operator_adaptorINS7_8equal_toIvEEEENSQ_INSP_8argumentILj0EEEEENSQ_INSP_5valueINSB_16device_referenceIcEEEEEEEEEEEEENSB_17counting_iteratorIlNSB_11use_defaultES18_S18_EEEEEEEySF_S9_NS7_10__identityEEEvT0_PT3_T1_NS0_13GridEvenShareIS1G_EET2_T4_E12temp_storage+32];
	and.b16  	%rs222, %rs426, 255;
	setp.eq.s16 	%p134, %rs222, 0;
	setp.eq.s16 	%p135, %rs221, 0;
	min.s64 	%rd237, %rd236, %rd422;
	selp.b16 	%rs223, %rs426, 1, %p135;
	selp.b16 	%rs224, %rs221, %rs223, %p134;
	and.b16  	%rs225, %rs224, 255;
	selp.b64 	%rd238, %rd422, %rd237, %p135;
	selp.b64 	%rd239, %rd236, %rd238, %p134;
	ld.shared.u8 	%rs226, [_ZZN3cub18CUB_300001_SM_10006detail6reduce18DeviceReduceKernelINS2_10policy_hubIN4cuda3std3__45tupleIJblEEEyN6thrust24THRUST_300001_SM_1000_NS8cuda_cub9__find_if7functorIS9_EEE10Policy1000ENSB_12zip_iteratorINS8_IJNSD_26transform_input_iterator_tIbNSB_6detail15normal_iteratorINSB_10device_ptrIcEEEENSK_10functional5actorINSP_9compositeIJNSP_16operator_adaptorINS7_8equal_toIvEEEENSQ_INSP_8argumentILj0EEEEENSQ_INSP_5valueINSB_16device_referenceIcEEEEEEEEEEEEENSB_17counting_iteratorIlNSB_11use_defaultES18_S18_EEEEEEEySF_S9_NS7_10__identityEEEvT0_PT3_T1_NS0_13GridEvenShareIS1G_EET2_T4_E12temp_storage+40];
	ld.shared.u64 	%rd240, [_ZZN3cub18CUB_300001_SM_10006detail6reduce18DeviceReduceKernelINS2_10policy_hubIN4cuda3std3__45tupleIJblEEEyN6thrust24THRUST_300001_SM_1000_NS8cuda_cub9__find_if7functorIS9_EEE10Policy1000ENSB_12zip_iteratorINS8_IJNSD_26transform_input_iterator_tIbNSB_6detail15normal_iteratorINSB_10device_ptrIcEEEENSK_10functional5actorINSP_9compositeIJNSP_16operator_adaptorINS7_8equal_toIvEEEENSQ_INSP_8argumentILj0EEEEENSQ_INSP_5valueINSB_16device_referenceIcEEEEEEEEEEEEENSB_17counting_iteratorIlNSB_11use_defaultES18_S18_EEEEEEEySF_S9_NS7_10__identityEEEvT0_PT3_T1_NS0_13GridEvenShareIS1G_EET2_T4_E12temp_storage+48];
	setp.eq.s16 	%p136, %rs225, 0;
	setp.eq.s16 	%p137, %rs226, 0;
	min.s64 	%rd241, %rd240, %rd239;
	selp.b16 	%rs227, %rs224, 1, %p137;
	selp.b16 	%rs228, %rs226, %rs227, %p136;
	and.b16  	%rs229, %rs228, 255;
	selp.b64 	%rd242, %rd239, %rd241, %p137;
	selp.b64 	%rd243, %rd240, %rd242, %p136;
	ld.shared.u8 	%rs230, [_ZZN3cub18CUB_300001_SM_10006detail6reduce18DeviceReduceKernelINS2_10policy_hubIN4cuda3std3__45tupleIJblEEEyN6thrust24THRUST_300001_SM_1000_NS8cuda_cub9__find_if7functorIS9_EEE10Policy1000ENSB_12zip_iteratorINS8_IJNSD_26transform_input_iterator_tIbNSB_6detail15normal_iteratorINSB_10device_ptrIcEEEENSK_10functional5actorINSP_9compositeIJNSP_16operator_adaptorINS7_8equal_toIvEEEENSQ_INSP_8argumentILj0EEEEENSQ_INSP_5valueINSB_16device_referenceIcEEEEEEEEEEEEENSB_17counting_iteratorIlNSB_11use_defaultES18_S18_EEEEEEEySF_S9_NS7_10__identityEEEvT0_PT3_T1_NS0_13GridEvenShareIS1G_EET2_T4_E12temp_storage+56];
	ld.shared.u64 	%rd244, [_ZZN3cub18CUB_300001_SM_10006detail6reduce18DeviceReduceKernelINS2_10policy_hubIN4cuda3std3__45tupleIJblEEEyN6thrust24THRUST_300001_SM_1000_NS8cuda_cub9__find_if7functorIS9_EEE10Policy1000ENSB_12zip_iteratorINS8_IJNSD_26transform_input_iterator_tIbNSB_6detail15normal_iteratorINSB_10device_ptrIcEEEENSK_10functional5actorINSP_9compositeIJNSP_16operator_adaptorINS7_8equal_toIvEEEENSQ_INSP_8argumentILj0EEEEENSQ_INSP_5valueINSB_16device_referenceIcEEEEEEEEEEEEENSB_17counting_iteratorIlNSB_11use_defaultES18_S18_EEEEEEEySF_S9_NS7_10__identityEEEvT0_PT3_T1_NS0_13GridEvenShareIS1G_EET2_T4_E12temp_storage+64];
	setp.eq.s16 	%p138, %rs229, 0;
	setp.eq.s16 	%p139, %rs230, 0;
	min.s64 	%rd245, %rd244, %rd243;
	selp.b16 	%rs231, %rs228, 1, %p139;
	selp.b16 	%rs232, %rs230, %rs231, %p138;
	and.b16  	%rs233, %rs232, 255;
	selp.b64 	%rd246, %rd243, %rd245, %p139;
	selp.b64 	%rd247, %rd244, %rd246, %p138;
	ld.shared.u8 	%rs234, [_ZZN3cub18CUB_300001_SM_10006detail6reduce18DeviceReduceKernelINS2_10policy_hubIN4cuda3std3__45tupleIJblEEEyN6thrust24THRUST_300001_SM_1000_NS8cuda_cub9__find_if7functorIS9_EEE10Policy1000ENSB_12zip_iteratorINS8_IJNSD_26transform_input_iterator_tIbNSB_6detail15normal_iteratorINSB_10device_ptrIcEEEENSK_10functional5actorINSP_9compositeIJNSP_16operator_adaptorINS7_8equal_toIvEEEENSQ_INSP_8argumentILj0EEEEENSQ_INSP_5valueINSB_16device_referenceIcEEEEEEEEEEEEENSB_17counting_iteratorIlNSB_11use_defaultES18_S18_EEEEEEEySF_S9_NS7_10__identityEEEvT0_PT3_T1_NS0_13GridEvenShareIS1G_EET2_T4_E12temp_storage+72];
	ld.shared.u64 	%rd248, [_ZZN3cub18CUB_300001_SM_10006detail6reduce18DeviceReduceKernelINS2_10policy_hubIN4cuda3std3__45tupleIJblEEEyN6thrust24THRUST_300001_SM_1000_NS8cuda_cub9__find_if7functorIS9_EEE10Policy1000ENSB_12zip_iteratorINS8_IJNSD_26transform_input_iterator_tIbNSB_6detail15normal_iteratorINSB_10device_ptrIcEEEENSK_10functional5actorINSP_9compositeIJNSP_16operator_adaptorINS7_8equal_toIvEEEENSQ_INSP_8argumentILj0EEEEENSQ_INSP_5valueINSB_16device_referenceIcEEEEEEEEEEEEENSB_17counting_iteratorIlNSB_11use_defaultES18_S18_EEEEEEEySF_S9_NS7_10__identityEEEvT0_PT3_T1_NS0_13GridEvenShareIS1G_EET2_T4_E12temp_storage+80];
	setp.eq.s16 	%p140, %rs233, 0;
	setp.eq.s16 	%p141, %rs234, 0;
	min.s64 	%rd249, %rd248, %rd247;
	selp.b16 	%rs235, %rs232, 1, %p141;
	selp.b16 	%rs236, %rs234, %rs235, %p140;
	and.b16  	%rs237, %rs236, 255;
	selp.b64 	%rd250, %rd247, %rd249, %p141;
	selp.b64 	%rd251, %rd248, %rd250, %p140;
	ld.shared.u8 	%rs238, [_ZZN3cub18CUB_300001_SM_10006detail6reduce18DeviceReduceKernelINS2_10policy_hubIN4cuda3std3__45tupleIJblEEEyN6thrust24THRUST_300001_SM_1000_NS8cuda_cub9__find_if7functorIS9_EEE10Policy1000ENSB_12zip_iteratorINS8_IJNSD_26transform_input_iterator_tIbNSB_6detail15normal_iteratorINSB_10device_ptrIcEEEENSK_10functional5actorINSP_9compositeIJNSP_16operator_adaptorINS7_8equal_toIvEEEENSQ_INSP_8argumentILj0EEEEENSQ_INSP_5valueINSB_16device_referenceIcEEEEEEEEEEEEENSB_17counting_iteratorIlNSB_11use_defaultES18_S18_EEEEEEEySF_S9_NS7_10__identityEEEvT0_PT3_T1_NS0_13GridEvenShareIS1G_EET2_T4_E12temp_storage+88];
	ld.shared.u64 	%rd252, [_ZZN3cub18CUB_300001_SM_10006detail6reduce18DeviceReduceKernelINS2_10policy_hubIN4cuda3std3__45tupleIJblEEEyN6thrust24THRUST_300001_SM_1000_NS8cuda_cub9__find_if7functorIS9_EEE10Policy1000ENSB_12zip_iteratorINS8_IJNSD_26transform_input_iterator_tIbNSB_6detail15normal_iteratorINSB_10device_ptrIcEEEENSK_10functional5actorINSP_9compositeIJNSP_16operator_adaptorINS7_8equal_toIvEEEENSQ_INSP_8argumentILj0EEEEENSQ_INSP_5valueINSB_16device_referenceIcEEEEEEEEEEEEENSB_17counting_iteratorIlNSB_11use_defaultES18_S18_EEEEEEEySF_S9_NS7_10__identityEEEvT0_PT3_T1_NS0_13GridEvenShareIS1G_EET2_T4_E12temp_storage+96];
	setp.eq.s16 	%p142, %rs237, 0;
	setp.eq.s16 	%p143, %rs238, 0;
	min.s64 	%rd253, %rd252, %rd251;
	selp.b16 	%rs239, %rs236, 1, %p143;
	selp.b16 	%rs240, %rs238, %rs239, %p142;
	and.b16  	%rs241, %rs240, 255;
	selp.b64 	%rd254, %rd251, %rd253, %p143;
	selp.b64 	%rd255, %rd252, %rd254, %p142;
	ld.shared.u8 	%rs242, [_ZZN3cub18CUB_300001_SM_10006detail6reduce18DeviceReduceKernelINS2_10policy_hubIN4cuda3std3__45tupleIJblEEEyN6thrust24THRUST_300001_SM_1000_NS8cuda_cub9__find_if7functorIS9_EEE10Policy1000ENSB_12zip_iteratorINS8_IJNSD_26transform_input_iterator_tIbNSB_6detail15normal_iteratorINSB_10device_ptrIcEEEENSK_10functional5actorINSP_9compositeIJNSP_16operator_adaptorINS7_8equal_toIvEEEENSQ_INSP_8argumentILj0EEEEENSQ_INSP_5valueINSB_16device_referenceIcEEEEEEEEEEEEENSB_17counting_iteratorIlNSB_11use_defaultES18_S18_EEEEEEEySF_S9_NS7_10__identityEEEvT0_PT3_T1_NS0_13GridEvenShareIS1G_EET2_T4_E12temp_storage+104];
	ld.shared.u64 	%rd256, [_ZZN3cub18CUB_300001_SM_10006detail6reduce18DeviceReduceKernelINS2_10policy_hubIN4cuda3std3__45tupleIJblEEEyN6thrust24THRUST_300001_SM_1000_NS8cuda_cub9__find_if7functorIS9_EEE10Policy1000ENSB_12zip_iteratorINS8_IJNSD_26transform_input_iterator_tIbNSB_6detail15normal_iteratorINSB_10device_ptrIcEEEENSK_10functional5actorINSP_9compositeIJNSP_16operator_adaptorINS7_8equal_toIvEEEENSQ_INSP_8argumentILj0EEEEENSQ_INSP_5valueINSB_16device_referenceIcEEEEEEEEEEEEENSB_17counting_iteratorIlNSB_11use_defaultES18_S18_EEEEEEEySF_S9_NS7_10__identityEEEvT0_PT3_T1_NS0_13GridEvenShareIS1G_EET2_T4_E12temp_storage+112];
	setp.eq.s16 	%p144, %rs241, 0;
	setp.eq.s16 	%p145, %rs242, 0;
	min.s64 	%rd257, %rd256, %rd255;
	selp.b16 	%rs243, %rs240, 1, %p145;
	selp.b16 	%rs244, %rs242, %rs243, %p144;
	and.b16  	%rs245, %rs244, 255;
	selp.b64 	%rd258, %rd255, %rd257, %p145;
	selp.b64 	%rd259, %rd256, %rd258, %p144;
	ld.shared.u8 	%rs246, [_ZZN3cub18CUB_300001_SM_10006detail6reduce18DeviceReduceKernelINS2_10policy_hubIN4cuda3std3__45tupleIJblEEEyN6thrust24THRUST_300001_SM_1000_NS8cuda_cub9__find_if7functorIS9_EEE10Policy1000ENSB_12zip_iteratorINS8_IJNSD_26transform_input_iterator_tIbNSB_6detail15normal_iteratorINSB_10device_ptrIcEEEENSK_10functional5actorINSP_9compositeIJNSP_16operator_adaptorINS7_8equal_toIvEEEENSQ_INSP_8argumentILj0EEEEENSQ_INSP_5valueINSB_16device_referenceIcEEEEEEEEEEEEENSB_17counting_iteratorIlNSB_11use_defaultES18_S18_EEEEEEEySF_S9_NS7_10__identityEEEvT0_PT3_T1_NS0_13GridEvenShareIS1G_EET2_T4_E12temp_storage+120];
	ld.shared.u64 	%rd260, [_ZZN3cub18CUB_300001_SM_10006detail6reduce18DeviceReduceKernelINS2_10policy_hubIN4cuda3std3__45tupleIJblEEEyN6thrust24THRUST_300001_SM_1000_NS8cuda_cub9__find_if7functorIS9_EEE10Policy1000ENSB_12zip_iteratorINS8_IJNSD_26transform_input_iterator_tIbNSB_6detail15normal_iteratorINSB_10device_ptrIcEEEENSK_10functional5actorINSP_9compositeIJNSP_16operator_adaptorINS7_8equal_toIvEEEENSQ_INSP_8argumentILj0EEEEENSQ_INSP_5valueINSB_16device_referenceIcEEEEEEEEEEEEENSB_17counting_iteratorIlNSB_11use_defaultES18_S18_EEEEEEEySF_S9_NS7_10__identityEEEvT0_PT3_T1_NS0_13GridEvenShareIS1G_EET2_T4_E12temp_storage+128];
	setp.eq.s16 	%p146, %rs245, 0;
	setp.eq.s16 	%p147, %rs246, 0;
	min.s64 	%rd261, %rd260, %rd259;
	selp.b16 	%rs247, %rs244, 1, %p147;
	selp.b16 	%rs426, %rs246, %rs247, %p146;
	selp.b64 	%rd262, %rd259, %rd261, %p147;
	selp.b64 	%rd422, %rd260, %rd262, %p146;
$L__BB8_118:
	mov.u32 	%r439, %tid.x;
	setp.ne.s32 	%p324, %r439, 0;
	@%p324 bra 	$L__BB8_120;
	ld.param.u64 	%rd412, [_ZN3cub18CUB_300001_SM_10006detail6reduce18DeviceReduceKernelINS2_10policy_hubIN4cuda3std3__45tupleIJblEEEyN6thrust24THRUST_300001_SM_1000_NS8cuda_cub9__find_if7functorIS9_EEE10Policy1000ENSB_12zip_iteratorINS8_IJNSD_26transform_input_iterator_tIbNSB_6detail15normal_iteratorINSB_10device_ptrIcEEEENSK_10functional5actorINSP_9compositeIJNSP_16operator_adaptorINS7_8equal_toIvEEEENSQ_INSP_8argumentILj0EEEEENSQ_INSP_5valueINSB_16device_referenceIcEEEEEEEEEEEEENSB_17counting_iteratorIlNSB_11use_defaultES18_S18_EEEEEEEySF_S9_NS7_10__identityEEEvT0_PT3_T1_NS0_13GridEvenShareIS1G_EET2_T4__param_1];
	cvta.to.global.u64 	%rd409, %rd412;
	mul.wide.u32 	%rd410, %r2, 16;
	add.s64 	%rd411, %rd409, %rd410;
	st.global.u8 	[%rd411], %rs426;
	st.global.u64 	[%rd411+8], %rd422;
$L__BB8_120:
	ret;

}
	// .globl	_ZN3cub18CUB_300001_SM_10006detail6reduce28DeviceReduceSingleTileKernelINS2_10policy_hubIN4cuda3std3__45tupleIJblEEEyN6thrust24THRUST_300001_SM_1000_NS8cuda_cub9__find_if7functorIS9_EEE10Policy1000EPS9_SI_iSF_S9_S9_NS7_10__identityEEEvT0_T1_T2_T3_T4_T6_
.visible .entry _ZN3cub18CUB_300001_SM_10006detail6reduce28DeviceReduceSingleTileKernelINS2_10policy_hubIN4cuda3std3__45tupleIJblEEEyN6thrust24THRUST_300001_SM_1000_NS8cuda_cub9__find_if7functorIS9_EEE10Policy1000EPS9_SI_iSF_S9_S9_NS7_10__identityEEEvT0_T1_T2_T3_T4_T6_(
	.param .u64 .ptr .align 1 _ZN3cub18CUB_300001_SM_10006detail6reduce28DeviceReduceSingleTileKernelINS2_10policy_hubIN4cuda3std3__45tupleIJblEEEyN6thrust24THRUST_300001_SM_1000_NS8cuda_cub9__find_if7functorIS9_EEE10Policy1000EPS9_SI_iSF_S9_S9_NS7_10__identityEEEvT0_T1_T2_T3_T4_T6__param_0,
	.param .u64 .ptr .align 1 _ZN3cub18CUB_300001_SM_10006detail6reduce28DeviceReduceSingleTileKernelINS2_10policy_hubIN4cuda3std3__45tupleIJblEEEyN6thrust24THRUST_300001_SM_1000_NS8cuda_cub9__find_if7functorIS9_EEE10Policy1000EPS9_SI_iSF_S9_S9_NS7_10__identityEEEvT0_T1_T2_T3_T4_T6__param_1,
	.param .u32 _ZN3cub18CUB_300001_SM_10006detail6reduce28DeviceReduceSingleTileKernelINS2_10policy_hubIN4cuda3std3__45tupleIJblEEEyN6thrust24THRUST_300001_SM_1000_NS8cuda_cub9__find_if7functorIS9_EEE10Policy1000EPS9_SI_iSF_S9_S9_NS7_10__identityEEEvT0_T1_T2_T3_T4_T6__param_2,
	.param .align 1 .b8 _ZN3cub18CUB_300001_SM_10006detail6reduce28DeviceReduceSingleTileKernelINS2_10policy_hubIN4cuda3std3__45tupleIJblEEEyN6thrust24THRUST_300001_SM_1000_NS8cuda_cub9__find_if7functorIS9_EEE10Policy1000EPS9_SI_iSF_S9_S9_NS7_10__identityEEEvT0_T1_T2_T3_T4_T6__param_3[1],
	.param .align 8 .b8 _ZN3cub18CUB_300001_SM_10006detail6reduce28DeviceReduceSingleTileKernelINS2_10policy_hubIN4cuda3std3__45tupleIJblEEEyN6thrust24THRUST_300001_SM_1000_NS8cuda_cub9__find_if7functorIS9_EEE10Policy1000EPS9_SI_iSF_S9_S9_NS7_10__identityEEEvT0_T1_T2_T3_T4_T6__param_4[16],
	.param .align 1 .b8 _ZN3cub18CUB_300001_SM_10006detail6reduce28DeviceReduceSingleTileKernelINS2_10policy_hubIN4cuda3std3__45tupleIJblEEEyN6thrust24THRUST_300001_SM_1000_NS8cuda_cub9__find_if7functorIS9_EEE10Policy1000EPS9_SI_iSF_S9_S9_NS7_10__identityEEEvT0_T1_T2_T3_T4_T6__param_5[1]
)
.maxntid 256
.minnctapersm 1
{
	.reg .pred 	%p<188>;
	.reg .b16 	%rs<340>;
	.reg .b32 	%r<406>;
	.reg .b64 	%rd<359>;
	// demoted variable
	.shared .align 8 .b8 _ZZN3cub18CUB_300001_SM_10006detail6reduce28DeviceReduceSingleTileKernelINS2_10policy_hubIN4cuda3std3__45tupleIJblEEEyN6thrust24THRUST_300001_SM_1000_NS8cuda_cub9__find_if7functorIS9_EEE10Policy1000EPS9_SI_iSF_S9_S9_NS7_10__identityEEEvT0_T1_T2_T3_T4_T6_E12temp_storage[152];
	ld.param.u64 	%rd106, [_ZN3cub18CUB_300001_SM_10006detail6reduce28DeviceReduceSingleTileKernelINS2_10policy_hubIN4cuda3std3__45tupleIJblEEEyN6thrust24THRUST_300001_SM_1000_NS8cuda_cub9__find_if7functorIS9_EEE10Policy1000EPS9_SI_iSF_S9_S9_NS7_10__identityEEEvT0_T1_T2_T3_T4_T6__param_4+8];
	ld.param.u64 	%rd105, [_ZN3cub18CUB_300001_SM_10006detail6reduce28DeviceReduceSingleTileKernelINS2_10policy_hubIN4cuda3std3__45tupleIJblEEEyN6thrust24THRUST_300001_SM_1000_NS8cuda_cub9__find_if7functorIS9_EEE10Policy1000EPS9_SI_iSF_S9_S9_NS7_10__identityEEEvT0_T1_T2_T3_T4_T6__param_0];
	ld.param.u64 	%rd107, [_ZN3cub18CUB_300001_SM_10006detail6reduce28DeviceReduceSingleTileKernelINS2_10policy_hubIN4cuda3std3__45tupleIJblEEEyN6thrust24THRUST_300001_SM_1000_NS8cuda_cub9__find_if7functorIS9_EEE10Policy1000EPS9_SI_iSF_S9_S9_NS7_10__identityEEEvT0_T1_T2_T3_T4_T6__param_1];
	ld.param.u32 	%r38, [_ZN3cub18CUB_300001_SM_10006detail6reduce28DeviceReduceSingleTileKernelINS2_10policy_hubIN4cuda3std3__45tupleIJblEEEyN6thrust24THRUST_300001_SM_1000_NS8cuda_cub9__find_if7functorIS9_EEE10Policy1000EPS9_SI_iSF_S9_S9_NS7_10__identityEEEvT0_T1_T2_T3_T4_T6__param_2];
	ld.param.u8 	%rs82, [_ZN3cub18CUB_300001_SM_10006detail6reduce28DeviceReduceSingleTileKernelINS2_10policy_hubIN4cuda3std3__45tupleIJblEEEyN6thrust24THRUST_300001_SM_1000_NS8cuda_cub9__find_if7functorIS9_EEE10Policy1000EPS9_SI_iSF_S9_S9_NS7_10__identityEEEvT0_T1_T2_T3_T4_T6__param_4];
	cvta.to.global.u64 	%rd1, %rd107;
	setp.ne.s32 	%p1, %r38, 0;
	@%p1 bra 	$L__BB9_3;
	mov.u32 	%r392, %tid.x;
	setp.ne.s32 	%p187, %r392, 0;
	@%p187 bra 	$L__BB9_112;
	st.global.u8 	[%rd1], %rs82;
	st.global.u64 	[%rd1+8], %rd106;
	bra.uni 	$L__BB9_112;
$L__BB9_3:
	setp.gt.s32 	%p2, %r38, 1023;
	@%p2 bra 	$L__BB9_74;
	mov.u32 	%r1, %tid.x;
	setp.ge.s32 	%p77, %r1, %r38;
	mov.b16 	%rs311, 0;
	mov.b64 	%rd329, 0;
	mov.u32 	%r396, %r1;
	@%p77 bra 	$L__BB9_6;
	mul.wide.u32 	%rd234, %r1, 16;
	add.s64 	%rd231, %rd105, %rd234;
	// begin inline asm
	ld.global.nc.u64 %rd230, [%rd231];
	// end inline asm
	add.s64 	%rd233, %rd231, 8;
	// begin inline asm
	ld.global.nc.u64 %rd329, [%rd233];
	// end inline asm
	cvt.u16.u64 	%rs311, %rd230;
	add.s32 	%r396, %r1, 256;
$L__BB9_6:
	setp.ge.s32 	%p78, %r396, %r38;
	@%p78 bra 	$L__BB9_12;
	not.b32 	%r158, %r396;
	add.s32 	%r4, %r38, %r158;
	and.b32  	%r159, %r4, 768;
	setp.eq.s32 	%p79, %r159, 768;
	@%p79 bra 	$L__BB9_10;
	mul.wide.u32 	%rd236, %r396, 16;
	add.s64 	%rd323, %rd105, %rd236;
	shr.u32 	%r160, %r4, 8;
	add.s32 	%r161, %r160, 1;
	and.b32  	%r162, %r161, 3;
	neg.s32 	%r394, %r162;
$L__BB9_9:
	.pragma "nounroll";
	// begin inline asm
	ld.global.nc.u64 %rd237, [%rd323];
	// end inline asm
	add.s64 	%rd240, %rd323, 8;
	// begin inline asm
	ld.global.nc.u64 %rd239, [%rd240];
	// end inline asm
	cvt.u16.u64 	%rs190, %rd237;
	and.b16  	%rs191, %rs190, 255;
	and.b16  	%rs192, %rs311, 255;
	setp.eq.s16 	%p80, %rs192, 0;
	setp.eq.s16 	%p81, %rs191, 0;
	min.s64 	%rd241, %rd239, %rd329;
	selp.b64 	%rd242, %rd329, %rd241, %p81;
	selp.b64 	%rd329, %rd239, %rd242, %p80;
	selp.b16 	%rs193, %rs311, 1, %p81;
	selp.b16 	%rs311, %rs190, %rs193, %p80;
	add.s32 	%r396, %r396, 256;
	add.s64 	%rd323, %rd323, 4096;
	add.s32 	%r394, %r394, 1;
	setp.ne.s32 	%p82, %r394, 0;
	@%p82 bra 	$L__BB9_9;
$L__BB9_10:
	setp.lt.u32 	%p83, %r4, 768;
	@%p83 bra 	$L__BB9_12;
$L__BB9_11:
	mul.wide.s32 	%rd259, %r396, 16;
	add.s64 	%rd244, %rd105, %rd259;
	// begin inline asm
	ld.global.nc.u64 %rd243, [%rd244];
	// end inline asm
	add.s64 	%rd246, %rd244, 8;
	// begin inline asm
	ld.global.nc.u64 %rd245, [%rd246];
	// end inline asm
	cvt.u16.u64 	%rs194, %rd243;
	and.b16  	%rs195, %rs194, 255;
	and.b16  	%rs196, %rs311, 255;
	setp.eq.s16 	%p84, %rs196, 0;
	setp.eq.s16 	%p85, %rs195, 0;
	min.s64 	%rd260, %rd245, %rd329;
	selp.b64 	%rd261, %rd329, %rd260, %p85;
	selp.b64 	%rd262, %rd245, %rd261, %p84;
	selp.b16 	%rs197, %rs311, 1, %p85;
	selp.b16 	%rs198, %rs194, %rs197, %p84;
	and.b16  	%rs199, %rs198, 255;
	add.s64 	%rd248, %rd244, 4096;
	// begin inline asm
	ld.global.nc.u64 %rd247, [%rd248];
	// end inline asm
	add.s64 	%rd250, %rd244, 4104;
	// begin inline asm
	ld.global.nc.u64 %rd249, [%rd250];
	// end inline asm
	cvt.u16.u64 	%rs200, %rd247;
	and.b16  	%rs201, %rs200, 255;
	setp.eq.s16 	%p86, %rs199, 0;
	setp.eq.s16 	%p87, %rs201, 0;
	min.s64 	%rd263, %rd249, %rd262;
	selp.b64 	%rd264, %rd262, %rd263, %p87;
	selp.b64 	%rd265, %rd249, %rd264, %p86;
	selp.b16 	%rs202, %rs198, 1, %p87;
	selp.b16 	%rs203, %rs200, %rs202, %p86;
	and.b16  	%rs204, %rs203, 255;
	add.s64 	%rd252, %rd244, 8192;
	// begin inline asm
	ld.global.nc.u64 %rd251, [%rd252];
	// end inline asm
	add.s64 	%rd254, %rd244, 8200;
	// begin inline asm
	ld.global.nc.u64 %rd253, [%rd254];
	// end inline asm
	cvt.u16.u64 	%rs205, %rd251;
	and.b16  	%rs206, %rs205, 255;
	setp.eq.s16 	%p88, %rs204, 0;
	setp.eq.s16 	%p89, %rs206, 0;
	min.s64 	%rd266, %rd253, %rd265;
	selp.b64 	%rd267, %rd265, %rd266, %p89;
	selp.b64 	%rd268, %rd253, %rd267, %p88;
	selp.b16 	%rs207, %rs203, 1, %p89;
	selp.b16 	%rs208, %rs205, %rs207, %p88;
	and.b16  	%rs209, %rs208, 255;
	add.s64 	%rd256, %rd244, 12288;
	// begin inline asm
	ld.global.nc.u64 %rd255, [%rd256];
	// end inline asm
	add.s64 	%rd258, %rd244, 12296;
	// begin inline asm
	ld.global.nc.u64 %rd257, [%rd258];
	// end inline asm
	cvt.u16.u64 	%rs210, %rd255;
	and.b16  	%rs211, %rs210, 255;
	setp.eq.s16 	%p90, %rs209, 0;
	setp.eq.s16 	%p91, %rs211, 0;
	min.s64 	%rd269, %rd257, %rd268;
	selp.b64 	%rd270, %rd268, %rd269, %p91;
	selp.b64 	%rd329, %rd257, %rd270, %p90;
	selp.b16 	%rs212, %rs208, 1, %p91;
	selp.b16 	%rs311, %rs210, %rs212, %p90;
	add.s32 	%r396, %r396, 1024;
	setp.lt.s32 	%p92, %r396, %r38;
	@%p92 bra 	$L__BB9_11;
$L__BB9_12:
	setp.lt.s32 	%p93, %r38, 256;
	@%p93 bra 	$L__BB9_37;
	// begin inline asm
	mov.u32 %r281, %laneid;
	// end inline asm
	cvt.u32.u16 	%r302, %rs311;
	and.b32  	%r283, %r302, 255;
	mov.b32 	%r299, 1;
	mov.b32 	%r300, 31;
	mov.b32 	%r301, -1;
	// begin inline asm
	shfl.sync.down.b32 %r282, %r283, %r299, %r300, %r301;
	// end inline asm
	// begin inline asm
	shfl.sync.down.b32 %r287, %r288, %r299, %r300, %r301;
	// end inline asm
	mov.b64 	{%r293, %r298}, %rd329;
	// begin inline asm
	shfl.sync.down.b32 %r292, %r293, %r299, %r300, %r301;
	// end inline asm
	// begin inline asm
	shfl.sync.down.b32 %r297, %r298, %r299, %r300, %r301;
	// end inline asm
	mov.b64 	%rd14, {%r292, %r297};
	cvt.u16.u32 	%rs10, %r282;
	setp.gt.s32 	%p143, %r281, 30;
	@%p143 bra 	$L__BB9_17;
	and.b16  	%rs254, %rs311, 255;
	setp.eq.s16 	%p144, %rs254, 0;
	and.b16  	%rs255, %rs10, 255;
	setp.eq.s16 	%p145, %rs255, 0;
	or.pred  	%p146, %p144, %p145;
	@%p146 bra 	$L__BB9_16;
	min.s64 	%rd329, %rd14, %rd329;
	mov.b16 	%rs311, 1;
	bra.uni 	$L__BB9_17;
$L__BB9_16:
	setp.eq.s16 	%p147, %rs254, 0;
	selp.b64 	%rd329, %rd14, %rd329, %p147;
	selp.b16 	%rs311, %rs10, %rs311, %p147;
$L__BB9_17:
	cvt.u32.u16 	%r323, %rs311;
	and.b32  	%r304, %r323, 255;
	mov.b32 	%r320, 2;
	mov.b32 	%r321, 31;
	mov.b32 	%r322, -1;
	// begin inline asm
	shfl.sync.down.b32 %r303, %r304, %r320, %r321, %r322;
	// end inline asm
	// begin inline asm
	shfl.sync.down.b32 %r308, %r309, %r320, %r321, %r322;
	// end inline asm
	mov.b64 	{%r314, %r319}, %rd329;
	// begin inline asm
	shfl.sync.down.b32 %r313, %r314, %r320, %r321, %r322;
	// end inline asm
	// begin inline asm
	shfl.sync.down.b32 %r318, %r319, %r320, %r321, %r322;
	// end inline asm
	mov.b64 	%rd18, {%r313, %r318};
	cvt.u16.u32 	%rs13, %r303;
	setp.gt.s32 	%p148, %r281, 29;
	@%p148 bra 	$L__BB9_21;
	and.b16  	%rs258, %rs311, 255;
	setp.eq.s16 	%p149, %rs258, 0;
	and.b16  	%rs259, %rs13, 255;
	setp.eq.s16 	%p150, %rs259, 0;
	or.pred  	%p151, %p149, %p150;
	@%p151 bra 	$L__BB9_20;
	min.s64 	%rd329, %rd18, %rd329;
	mov.b16 	%rs311, 1;
	bra.uni 	$L__BB9_21;
$L__BB9_20:
	setp.eq.s16 	%p152, %rs258, 0;
	selp.b64 	%rd329, %rd18, %rd329, %p152;
	selp.b16 	%rs311, %rs13, %rs311, %p152;
$L__BB9_21:
	cvt.u32.u16 	%r344, %rs311;
	and.b32  	%r325, %r344, 255;
	mov.b32 	%r341, 4;
	mov.b32 	%r342, 31;
	mov.b32 	%r343, -1;
	// begin inline asm
	shfl.sync.down.b32 %r324, %r325, %r341, %r342, %r343;
	// end inline asm
	// begin inline asm
	shfl.sync.down.b32 %r329, %r330, %r341, %r342, %r343;
	// end inline asm
	mov.b64 	{%r335, %r340}, %rd329;
	// begin inline asm
	shfl.sync.down.b32 %r334, %r335, %r341, %r342, %r343;
	// end inline asm
	// begin inline asm
	shfl.sync.down.b32 %r339, %r340, %r341, %r342, %r343;
	// end inline asm
	mov.b64 	%rd22, {%r334, %r339};
	cvt.u16.u32 	%rs16, %r324;
	setp.gt.s32 	%p153, %r281, 27;
	@%p153 bra 	$L__BB9_25;
	and.b16  	%rs262, %rs311, 255;
	setp.eq.s16 	%p154, %rs262, 0;
	and.b16  	%rs263, %rs16, 255;
	setp.eq.s16 	%p155, %rs263, 0;
	or.pred  	%p156, %p154, %p155;
	@%p156 bra 	$L__BB9_24;
	min.s64 	%rd329, %rd22, %rd329;
	mov.b16 	%rs311, 1;
	bra.uni 	$L__BB9_25;
$L__BB9_24:
	setp.eq.s16 	%p157, %rs262, 0;
	selp.b64 	%rd329, %rd22, %rd329, %p157;
	selp.b16 	%rs311, %rs16, %rs311, %p157;
$L__BB9_25:
	cvt.u32.u16 	%r365, %rs311;
	and.b32  	%r346, %r365, 255;
	mov.b32 	%r362, 8;
	mov.b32 	%r363, 31;
	mov.b32 	%r364, -1;
	// begin inline asm
	shfl.sync.down.b32 %r345, %r346, %r362, %r363, %r364;
	// end inline asm
	// begin inline asm
	shfl.sync.down.b32 %r350, %r351, %r362, %r363, %r364;
	// end inline asm
	mov.b64 	{%r356, %r361}, %rd329;
	// begin inline asm
	shfl.sync.down.b32 %r355, %r356, %r362, %r363, %r364;
	// end inline asm
	// begin inline asm
	shfl.sync.down.b32 %r360, %r361, %r362, %r363, %r364;
	// end inline asm
	mov.b64 	%rd26, {%r355, %r360};
	cvt.u16.u32 	%rs19, %r345;
	setp.gt.s32 	%p158, %r281, 23;
	@%p158 bra 	$L__BB9_29;
	and.b16  	%rs266, %rs311, 255;
	setp.eq.s16 	%p159, %rs266, 0;
	and.b16  	%rs267, %rs19, 255;
	setp.eq.s16 	%p160, %rs267, 0;
	or.pred  	%p161, %p159, %p160;
	@%p161 bra 	$L__BB9_28;
	min.s64 	%rd329, %rd26, %rd329;
	mov.b16 	%rs311, 1;
	bra.uni 	$L__BB9_29;
$L__BB9_28:
	setp.eq.s16 	%p162, %rs266, 0;
	selp.b64 	%rd329, %rd26, %rd329, %p162;
	selp.b16 	%rs311, %rs19, %rs311, %p162;
$L__BB9_29:
	cvt.u32.u16 	%r386, %rs311;
	and.b32  	%r367, %r386, 255;
	mov.b32 	%r383, 16;
	mov.b32 	%r384, 31;
	mov.b32 	%r385, -1;
	// begin inline asm
	shfl.sync.down.b32 %r366, %r367, %r383, %r384, %r385;
	// end inline asm
	// begin inline asm
	shfl.sync.down.b32 %r371, %r372, %r383, %r384, %r385;
	// end inline asm
	mov.b64 	{%r377, %r382}, %rd329;
	// begin inline asm
	shfl.sync.down.b32 %r376, %r377, %r383, %r384, %r385;
	// end inline asm
	// begin inline asm
	shfl.sync.down.b32 %r381, %r382, %r383, %r384, %r385;
	// end inline asm
	mov.b64 	%rd30, {%r376, %r381};
	cvt.u16.u32 	%rs22, %r366;
	setp.gt.s32 	%p163, %r281, 15;
	@%p163 bra 	$L__BB9_33;
	and.b16  	%rs270, %rs311, 255;
	setp.eq.s16 	%p164, %rs270, 0;
	and.b16  	%rs271, %rs22, 255;
	setp.eq.s16 	%p165, %rs271, 0;
	or.pred  	%p166, %p164, %p165;
	@%p166 bra 	$L__BB9_32;
	min.s64 	%rd329, %rd30, %rd329;
	mov.b16 	%rs311, 1;
	bra.uni 	$L__BB9_33;
$L__BB9_32:
	setp.eq.s16 	%p167, %rs270, 0;
	selp.b64 	%rd329, %rd30, %rd329, %p167;
	selp.b16 	%rs311, %rs22, %rs311, %p167;
$L__BB9_33:
	setp.ne.s32 	%p168, %r281, 0;
	@%p168 bra 	$L__BB9_35;
	shr.u32 	%r387, %r1, 1;
	and.b32  	%r388, %r387, 496;
	mov.u32 	%r389, _ZZN3cub18CUB_300001_SM_10006detail6reduce28DeviceReduceSingleTileKernelINS2_10policy_hubIN4cuda3std3__45tupleIJblEEEyN6thrust24THRUST_300001_SM_1000_NS8cuda_cub9__find_if7functorIS9_EEE10Policy1000EPS9_SI_iSF_S9_S9_NS7_10__identityEEEvT0_T1_T2_T3_T4_T6_E12temp_storage;
	add.s32 	%r390, %r389, %r388;
	st.shared.u8 	[%r390+8], %rs311;
	st.shared.u64 	[%r390+16], %rd329;
$L__BB9_35:
	bar.sync 	0;
	setp.ne.s32 	%p169, %r1, 0;
	@%p169 bra 	$L__BB9_110;
	ld.shared.u8 	%rs274, [_ZZN3cub18CUB_300001_SM_10006detail6reduce28DeviceReduceSingleTileKernelINS2_10policy_hubIN4cuda3std3__45tupleIJblEEEyN6thrust24THRUST_300001_SM_1000_NS8cuda_cub9__find_if7functorIS9_EEE10Policy1000EPS9_SI_iSF_S9_S9_NS7_10__identityEEEvT0_T1_T2_T3_T4_T6_E12temp_storage+24];
	ld.shared.u64 	%rd292, [_ZZN3cub18CUB_300001_SM_10006detail6reduce28DeviceReduceSingleTileKernelINS2_10policy_hubIN4cuda3std3__45tupleIJblEEEyN6thrust24THRUST_300001_SM_1000_NS8cuda_cub9__find_if7functorIS9_EEE10Policy1000EPS9_SI_iSF_S9_S9_NS7_10__identityEEEvT0_T1_T2_T3_T4_T6_E12temp_storage+32];
	and.b16  	%rs275, %rs311, 255;
	setp.eq.s16 	%p170, %rs275, 0;
	setp.eq.s16 	%p171, %rs274, 0;
	min.s64 	%rd293, %rd292, %rd329;
	selp.b64 	%rd294, %rd329, %rd293, %p171;
	selp.b64 	%rd295, %rd292, %rd294, %p170;
	selp.b16 	%rs276, %rs311, 1, %p171;
	selp.b16 	%rs277, %rs274, %rs276, %p170;
	and.b16  	%rs278, %rs277, 255;
	ld.shared.u8 	%rs279, [_ZZN3cub18CUB_300001_SM_10006detail6reduce28DeviceReduceSingleTileKernelINS2_10policy_hubIN4cuda3std3__45tupleIJblEEEyN6thrust24THRUST_300001_SM_1000_NS8cuda_cub9__find_if7functorIS9_EEE10Policy1000EPS9_SI_iSF_S9_S9_NS7_10__identityEEEvT0_T1_T2_T3_T4_T6_E12temp_storage+40];
	ld.shared.u64 	%rd296, [_ZZN3cub18CUB_300001_SM_10006detail6reduce28DeviceReduceSingleTileKernelINS2_10policy_hubIN4cuda3std3__45tupleIJblEEEyN6thrust24THRUST_300001_SM_1000_NS8cuda_cub9__find_if7functorIS9_EEE10Policy1000EPS9_SI_iSF_S9_S9_NS7_10__identityEEEvT0_T1_T2_T3_T4_T6_E12temp_storage+48];
	setp.eq.s16 	%p172, %rs278, 0;
	setp.eq.s16 	%p173, %rs279, 0;
	min.s64 	%rd297, %rd296, %rd295;
	selp.b64 	%rd298, %rd295, %rd297, %p173;
	selp.b64 	%rd299, %rd296, %rd298, %p172;
	selp.b16 	%rs280, %rs277, 1, %p173;
	selp.b16 	%rs281, %rs279, %rs280, %p172;
	and.b16  	%rs282, %rs281, 255;
	ld.shared.u8 	%rs283, [_ZZN3cub18CUB_300001_SM_10006detail6reduce28DeviceReduceSingleTileKernelINS2_10policy_hubIN4cuda3std3__45tupleIJblEEEyN6thrust24THRUST_300001_SM_1000_NS8cuda_cub9__find_if7functorIS9_EEE10Policy1000EPS9_SI_iSF_S9_S9_NS7_10__identityEEEvT0_T1_T2_T3_T4_T6_E12temp_storage+56];
	ld.shared.u64 	%rd300, [_ZZN3cub18CUB_300001_SM_10006detail6reduce28DeviceReduceSingleTileKernelINS2_10policy_hubIN4cuda3std3__45tupleIJblEEEyN6thrust24THRUST_300001_SM_1000_NS8cuda_cub9__find_if7functorIS9_EEE10Policy1000EPS9_SI_iSF_S9_S9_NS7_10__identityEEEvT0_T1_T2_T3_T4_T6_E12temp_storage+64];
	setp.eq.s16 	%p174, %rs282, 0;
	setp.eq.s16 	%p175, %rs283, 0;
	min.s64 	%rd301, %rd300, %rd299;
	selp.b16 	%rs284, %rs281, 1, %p175;
	selp.b16 	%rs285, %rs283, %rs284, %p174;
	and.b16  	%rs286, %rs285, 255;
	selp.b64 	%rd302, %rd299, %rd301, %p175;
	selp.b64 	%rd303, %rd300, %rd302, %p174;
	ld.shared.u8 	%rs287, [_ZZN3cub18CUB_300001_SM_10006detail6reduce28DeviceReduceSingleTileKernelINS2_10policy_hubIN4cuda3std3__45tupleIJblEEEyN6thrust24THRUST_300001_SM_1000_NS8cuda_cub9__find_if7functorIS9_EEE10Policy1000EPS9_SI_iSF_S9_S9_NS7_10__identityEEEvT0_T1_T2_T3_T4_T6_E12temp_storage+72];
	ld.shared.u64 	%rd304, [_ZZN3cub18CUB_300001_SM_10006detail6reduce28DeviceReduceSingleTileKernelINS2_10policy_hubIN4cuda3std3__45tupleIJblEEEyN6thrust24THRUST_300001_SM_1000_NS8cuda_cub9__find_if7functorIS9_EEE10Policy1000EPS9_SI_iSF_S9_S9_NS7_10__identityEEEvT0_T1_T2_T3_T4_T6_E12temp_storage+80];
	setp.eq.s16 	%p176, %rs286, 0;
	setp.eq.s16 	%p177, %rs287, 0;
	min.s64 	%rd305, %rd304, %rd303;
	selp.b16 	%rs288, %rs285, 1, %p177;
	selp.b16 	%rs289, %rs287, %rs288, %p176;
	and.b16  	%rs290, %rs289, 255;
	selp.b64 	%rd306, %rd303, %rd305, %p177;
	selp.b64 	%rd307, %rd304, %rd306, %p176;
	ld.shared.u8 	%rs291, [_ZZN3cub18CUB_300001_SM_10006detail6reduce28DeviceReduceSingleTileKernelINS2_10policy_hubIN4cuda3std3__45tupleIJblEEEyN6thrust24THRUST_300001_SM_1000_NS8cuda_cub9__find_if7functorIS9_EEE10Policy1000EPS9_SI_iSF_S9_S9_NS7_10__identityEEEvT0_T1_T2_T3_T4_T6_E12temp_storage+88];
	ld.shared.u64 	%rd308, [_ZZN3cub18CUB_300001_SM_10006detail6reduce28DeviceReduceSingleTileKernelINS2_10policy_hubIN4cuda3std3__45tupleIJblEEEyN6thrust24THRUST_300001_SM_1000_NS8cuda_cub9__find_if7functorIS9_EEE10Policy1000EPS9_SI_iSF_S9_S9_NS7_10__identityEEEvT0_T1_T2_T3_T4_T6_E12temp_storage+96];
	setp.eq.s16 	%p178, %rs290, 0;
	setp.eq.s16 	%p179, %rs291, 0;
	min.s64 	%rd309, %rd308, %rd307;
	selp.b16 	%rs292, %rs289, 1, %p179;
	selp.b16 	%rs293, %rs291, %rs292, %p178;
	and.b16  	%rs294, %rs293, 255;
	selp.b64 	%rd310, %rd307, %rd309, %p179;
	selp.b64 	%rd311, %rd308, %rd310, %p178;
	ld.shared.u8 	%rs295, [_ZZN3cub18CUB_300001_SM_10006detail6reduce28DeviceReduceSingleTileKernelINS2_10policy_hubIN4cuda3std3__45tupleIJblEEEyN6thrust24THRUST_300001_SM_1000_NS8cuda_cub9__find_if7functorIS9_EEE10Policy1000EPS9_SI_iSF_S9_S9_NS7_10__identityEEEvT0_T1_T2_T3_T4_T6_E12temp_storage+104];
	ld.shared.u64 	%rd312, [_ZZN3cub18CUB_300001_SM_10006detail6reduce28DeviceReduceSingleTileKernelINS2_10policy_hubIN4cuda3std3__45tupleIJblEEEyN6thrust24THRUST_300001_SM_1000_NS8cuda_cub9__find_if7functorIS9_EEE10Policy1000EPS9_SI_iSF_S9_S9_NS7_10__identityEEEvT0_T1_T2_T3_T4_T6_E12temp_storage+112];
	setp.eq.s16 	%p180, %rs294, 0;
	setp.eq.s16 	%p181, %rs295, 0;
	min.s64 	%rd313, %rd312, %rd311;
	selp.b16 	%rs296, %rs293, 1, %p181;
	selp.b16 	%rs297, %rs295, %rs296, %p180;
	and.b16  	%rs298, %rs297, 255;
	selp.b64 	%rd314, %rd311, %rd313, %p181;
	selp.b64 	%rd315, %rd312, %rd314, %p180;
	ld.shared.u8 	%rs299, [_ZZN3cub18CUB_300001_SM_10006detail6reduce28DeviceReduceSingleTileKernelINS2_10policy_hubIN4cuda3std3__45tupleIJblEEEyN6thrust24THRUST_300001_SM_1000_NS8cuda_cub9__find_if7functorIS9_EEE10Policy1000EPS9_SI_iSF_S9_S9_NS7_10__identityEEEvT0_T1_T2_T3_T4_T6_E12temp_storage+120];
	ld.shared.u64 	%rd316, [_ZZN3cub18CUB_300001_SM_10006detail6reduce28DeviceReduceSingleTileKernelINS2_10policy_hubIN4cuda3std3__45tupleIJblEEEyN6thrust24THRUST_300001_SM_1000_NS8cuda_cub9__find_if7functorIS9_EEE10Policy1000EPS9_SI_iSF_S9_S9_NS7_10__identityEEEvT0_T1_T2_T3_T4_T6_E12temp_storage+128];
	setp.eq.s16 	%p182, %rs298, 0;
	setp.eq.s16 	%p183, %rs299, 0;
	min.s64 	%rd317, %rd316, %rd315;
	selp.b16 	%rs300, %rs297, 1, %p183;
	selp.b16 	%rs311, %rs299, %rs300, %p182;
	selp.b64 	%rd318, %rd315, %rd317, %p183;
	selp.b64 	%rd329, %rd316, %rd318, %p182;
	bra.uni 	$L__BB9_110;
$L__BB9_37:
	// begin inline asm
	mov.u32 %r163, %laneid;
	// end inline asm
	and.b32  	%r184, %r1, 992;
	add.s32 	%r185, %r184, 32;
	setp.gt.s32 	%p94, %r185, %r38;
	not.b32 	%r186, %r184;
	add.s32 	%r187, %r38, %r186;
	selp.b32 	%r182, %r187, 31, %p94;
	cvt.u32.u16 	%r188, %rs311;
	and.b32  	%r165, %r188, 255;
	mov.b32 	%r181, 1;
	mov.b32 	%r183, -1;
	// begin inline asm
	shfl.sync.down.b32 %r164, %r165, %r181, %r182, %r183;
	// end inline asm
	// begin inline asm
	shfl.sync.down.b32 %r169, %r170, %r181, %r182, %r183;
	// end inline asm
	mov.b64 	{%r175, %r180}, %rd329;
	// begin inline asm
	shfl.sync.down.b32 %r174, %r175, %r181, %r182, %r183;
	// end inline asm
	// begin inline asm
	shfl.sync.down.b32 %r179, %r180, %r181, %r182, %r183;
	// end inline asm
	mov.b64 	%rd35, {%r174, %r179};
	cvt.u16.u32 	%rs26, %r164;
	setp.ge.s32 	%p95, %r163, %r182;
	@%p95 bra 	$L__BB9_41;
	and.b16  	%rs213, %rs311, 255;
	setp.eq.s16 	%p96, %rs213, 0;
	and.b16  	%rs214, %rs26, 255;
	setp.eq.s16 	%p97, %rs214, 0;
	or.pred  	%p98, %p96, %p97;
	@%p98 bra 	$L__BB9_40;
	min.s64 	%rd329, %rd35, %rd329;
	mov.b16 	%rs311, 1;
	bra.uni 	$L__BB9_41;
$L__BB9_40:
	setp.eq.s16 	%p99, %rs213, 0;
	selp.b16 	%rs311, %rs26, %rs311, %p99;
	selp.b64 	%rd329, %rd35, %rd329, %p99;
$L__BB9_41:
	cvt.u32.u16 	%r209, %rs311;
	and.b32  	%r190, %r209, 255;
	mov.b32 	%r206, 2;
	mov.b32 	%r208, -1;
	// begin inline asm
	shfl.sync.down.b32 %r189, %r190, %r206, %r182, %r208;
	// end inline asm
	// begin inline asm
	shfl.sync.down.b32 %r194, %r195, %r206, %r182, %r208;
	// end inline asm
	mov.b64 	{%r200, %r205}, %rd329;
	// begin inline asm
	shfl.sync.down.b32 %r199, %r200, %r206, %r182, %r208;
	// end inline asm
	// begin inline asm
	shfl.sync.down.b32 %r204, %r205, %r206, %r182, %r208;
	// end inline asm
	mov.b64 	%rd39, {%r199, %r204};
	cvt.u16.u32 	%rs29, %r189;
	add.s32 	%r210, %r163, 2;
	setp.gt.s32 	%p100, %r210, %r182;
	@%p100 bra 	$L__BB9_45;
	and.b16  	%rs217, %rs311, 255;
	setp.eq.s16 	%p101, %rs217, 0;
	and.b16  	%rs218, %rs29, 255;
	setp.eq.s16 	%p102, %rs218, 0;
	or.pred  	%p103, %p101, %p102;
	@%p103 bra 	$L__BB9_44;
	min.s64 	%rd329, %rd39, %rd329;
	mov.b16 	%rs311, 1;
	bra.uni 	$L__BB9_45;
$L__BB9_44:
	setp.eq.s16 	%p104, %rs217, 0;
	selp.b16 	%rs311, %rs29, %rs311, %p104;
	selp.b64 	%rd329, %rd39, %rd329, %p104;
$L__BB9_45:
	cvt.u32.u16 	%r231, %rs311;
	and.b32  	%r212, %r231, 255;
	mov.b32 	%r228, 4;
	mov.b32 	%r230, -1;
	// begin inline asm
	shfl.sync.down.b32 %r211, %r212, %r228, %r182, %r230;
	// end inline asm
	// begin inline asm
	shfl.sync.down.b32 %r216, %r217, %r228, %r182, %r230;
	// end inline asm
	mov.b64 	{%r222, %r227}, %rd329;
	// begin inline asm
	shfl.sync.down.b32 %r221, %r222, %r228, %r182, %r230;
	// end inline asm
	// begin inline asm
	shfl.sync.down.b32 %r226, %r227, %r228, %r182, %r230;
	// end inline asm
	mov.b64 	%rd43, {%r221, %r226};
	cvt.u16.u32 	%rs32, %r211;
	add.s32 	%r232, %r163, 4;
	setp.gt.s32 	%p105, %r232, %r182;
	@%p105 bra 	$L__BB9_49;
	and.b16  	%rs221, %rs311, 255;
	setp.eq.s16 	%p106, %rs221, 0;
	and.b16  	%rs222, %rs32, 255;
	setp.eq.s16 	%p107, %rs222, 0;
	or.pred  	%p108, %p106, %p107;
	@%p108 bra 	$L__BB9_48;
	min.s64 	%rd329, %rd43, %rd329;
	mov.b16 	%rs311, 1;
	bra.uni 	$L__BB9_49;
$L__BB9_48:
	setp.eq.s16 	%p109, %rs221, 0;
	selp.b16 	%rs311, %rs32, %rs311, %p109;
	selp.b64 	%rd329, %rd43, %rd329, %p109;
$L__BB9_49:
	cvt.u32.u16 	%r253, %rs311;
	and.b32  	%r234, %r253, 255;
	mov.b32 	%r250, 8;
	mov.b32 	%r252, -1;
	// begin inline asm
	shfl.sync.down.b32 %r233, %r234, %r250, %r182, %r252;
	// end inline asm
	// begin inline asm
	shfl.sync.down.b32 %r238, %r239, %r250, %r182, %r252;
	// end inline asm
	mov.b64 	{%r244, %r249}, %rd329;
	// begin inline asm
	shfl.sync.down.b32 %r243, %r244, %r250, %r182, %r252;
	// end inline asm
	// begin inline asm
	shfl.sync.down.b32 %r248, %r249, %r250, %r182, %r252;
	// end inline asm
	mov.b64 	%rd47, {%r243, %r248};
	cvt.u16.u32 	%rs35, %r233;
	add.s32 	%r254, %r163, 8;
	setp.gt.s32 	%p110, %r254, %r182;
	@%p110 bra 	$L__BB9_53;
	and.b16  	%rs225, %rs311, 255;
	setp.eq.s16 	%p111, %rs225, 0;
	and.b16  	%rs226, %rs35, 255;
	setp.eq.s16 	%p112, %rs226, 0;
	or.pred  	%p113, %p111, %p112;
	@%p113 bra 	$L__BB9_52;
	min.s64 	%rd329, %rd47, %rd329;
	mov.b16 	%rs311, 1;
	bra.uni 	$L__BB9_53;
$L__BB9_52:
	setp.eq.s16 	%p114, %rs225, 0;
	selp.b16 	%rs311, %rs35, %rs311, %p114;
	selp.b64 	%rd329, %rd47, %rd329, %p114;
$L__BB9_53:
	cvt.u32.u16 	%r275, %rs311;
	and.b32  	%r256, %r275, 255;
	mov.b32 	%r272, 16;
	mov.b32 	%r274, -1;
	// begin inline asm
	shfl.sync.down.b32 %r255, %r256, %r272, %r182, %r274;
	// end inline asm
	// begin inline asm
	shfl.sync.down.b32 %r260, %r261, %r272, %r182, %r274;
	// end inline asm
	mov.b64 	{%r266, %r271}, %rd329;
	// begin inline asm
	shfl.sync.down.b32 %r265, %r266, %r272, %r182, %r274;
	// end inline asm
	// begin inline asm
	shfl.sync.down.b32 %r270, %r271, %r272, %r182, %r274;
	// end inline asm
	mov.b64 	%rd51, {%r265, %r270};
	cvt.u16.u32 	%rs38, %r255;
	add.s32 	%r276, %r163, 16;
	setp.gt.s32 	%p115, %r276, %r182;
	@%p115 bra 	$L__BB9_57;
	and.b16  	%rs229, %rs311, 255;
	setp.eq.s16 	%p116, %rs229, 0;
	and.b16  	%rs230, %rs38, 255;
	setp.eq.s16 	%p117, %rs230, 0;
	or.pred  	%p118, %p116, %p117;
	@%p118 bra 	$L__BB9_56;
	min.s64 	%rd329, %rd51, %rd329;
	mov.b16 	%rs311, 1;
	bra.uni 	$L__BB9_57;
$L__BB9_56:
	setp.eq.s16 	%p119, %rs229, 0;
	selp.b16 	%rs311, %rs38, %rs311, %p119;
	selp.b64 	%rd329, %rd51, %rd329, %p119;
$L__BB9_57:
	setp.ne.s32 	%p120, %r163, 0;
	@%p120 bra 	$L__BB9_59;
	shr.u32 	%r277, %r1, 1;
	and.b32  	%r278, %r277, 496;
	mov.u32 	%r279, _ZZN3cub18CUB_300001_SM_10006detail6reduce28DeviceReduceSingleTileKernelINS2_10policy_hubIN4cuda3std3__45tupleIJblEEEyN6thrust24THRUST_300001_SM_1000_NS8cuda_cub9__find_if7functorIS9_EEE10Policy1000EPS9_SI_iSF_S9_S9_NS7_10__identityEEEvT0_T1_T2_T3_T4_T6_E12temp_storage;
	add.s32 	%r280, %r279, %r278;
	st.shared.u8 	[%r280+8], %rs311;
	st.shared.u64 	[%r280+16], %rd329;
$L__BB9_59:
	bar.sync 	0;
	setp.ne.s32 	%p121, %r1, 0;
	@%p121 bra 	$L__BB9_110;
	setp.lt.s32 	%p122, %r38, 33;
	@%p122 bra 	$L__BB9_62;
	ld.shared.u8 	%rs233, [_ZZN3cub18CUB_300001_SM_10006detail6reduce28DeviceReduceSingleTileKernelINS2_10policy_hubIN4cuda3std3__45tupleIJblEEEyN6thrust24THRUST_300001_SM_1000_NS8cuda_cub9__find_if7functorIS9_EEE10Policy1000EPS9_SI_iSF_S9_S9_NS7_10__identityEEEvT0_T1_T2_T3_T4_T6_E12temp_storage+24];
	ld.shared.u64 	%rd271, [_ZZN3cub18CUB_300001_SM_10006detail6reduce28DeviceReduceSingleTileKernelINS2_10policy_hubIN4cuda3std3__45tupleIJblEEEyN6thrust24THRUST_300001_SM_1000_NS8cuda_cub9__find_if7functorIS9_EEE10Policy1000EPS9_SI_iSF_S9_S9_NS7_10__identityEEEvT0_T1_T2_T3_T4_T6_E12temp_storage+32];
	and.b16  	%rs234, %rs311, 255;
	setp.eq.s16 	%p123, %rs234, 0;
	setp.eq.s16 	%p124, %rs233, 0;
	min.s64 	%rd272, %rd271, %rd329;
	selp.b16 	%rs235, %rs311, 1, %p124;
	selp.b16 	%rs311, %rs233, %rs235, %p123;
	selp.b64 	%rd273, %rd329, %rd272, %p124;
	selp.b64 	%rd329, %rd271, %rd273, %p123;
$L__BB9_62:
	setp.lt.s32 	%p125, %r38, 65;
	@%p125 bra 	$L__BB9_64;
	ld.shared.u8 	%rs236, [_ZZN3cub18CUB_300001_SM_10006detail6reduce28DeviceReduceSingleTileKernelINS2_10policy_hubIN4cuda3std3__45tupleIJblEEEyN6thrust24THRUST_300001_SM_1000_NS8cuda_cub9__find_if7functorIS9_EEE10Policy1000EPS9_SI_iSF_S9_S9_NS7_10__identityEEEvT0_T1_T2_T3_T4_T6_E12temp_storage+40];
	ld.shared.u64 	%rd274, [_ZZN3cub18CUB_300001_SM_10006detail6reduce28DeviceReduceSingleTileKernelINS2_10policy_hubIN4cuda3std3__45tupleIJblEEEyN6thrust24THRUST_300001_SM_1000_NS8cuda_cub9__find_if7functorIS9_EEE10Policy1000EPS9_SI_iSF_S9_S9_NS7_10__identityEEEvT0_T1_T2_T3_T4_T6_E12temp_storage+48];
	and.b16  	%rs237, %rs311, 255;
	setp.eq.s16 	%p126, %rs237, 0;
	setp.eq.s16 	%p127, %rs236, 0;
	min.s64 	%rd275, %rd274, %rd329;
	selp.b16 	%rs238, %rs311, 1, %p127;
	selp.b16 	%rs311, %rs236, %rs238, %p126;
	selp.b64 	%rd276, %rd329, %rd275, %p127;
	selp.b64 	%rd329, %rd274, %rd276, %p126;
$L__BB9_64:
	setp.lt.s32 	%p128, %r38, 97;
	@%p128 bra 	$L__BB9_66;
	ld.shared.u8 	%rs239, [_ZZN3cub18CUB_300001_SM_10006detail6reduce28DeviceReduceSingleTileKernelINS2_10policy_hubIN4cuda3std3__45tupleIJblEEEyN6thrust24THRUST_300001_SM_1000_NS8cuda_cub9__find_if7functorIS9_EEE10Policy1000EPS9_SI_iSF_S9_S9_NS7_10__identityEEEvT0_T1_T2_T3_T4_T6_E12temp_storage+56];
	ld.shared.u64 	%rd277, [_ZZN3cub18CUB_300001_SM_10006detail6reduce28DeviceReduceSingleTileKernelINS2_10policy_hubIN4cuda3std3__45tupleIJblEEEyN6thrust24THRUST_300001_SM_1000_NS8cuda_cub9__find_if7functorIS9_EEE10Policy1000EPS9_SI_iSF_S9_S9_NS7_10__identityEEEvT0_T1_T2_T3_T4_T6_E12temp_storage+64];
	and.b16  	%rs240, %rs311, 255;
	setp.eq.s16 	%p129, %rs240, 0;
	setp.eq.s16 	%p130, %rs239, 0;
	min.s64 	%rd278, %rd277, %rd329;
	selp.b16 	%rs241, %rs311, 1, %p130;
	selp.b16 	%rs311, %rs239, %rs241, %p129;
	selp.b64 	%rd279, %rd329, %rd278, %p130;
	selp.b64 	%rd329, %rd277, %rd279, %p129;
$L__BB9_66:
	setp.lt.s32 	%p131, %r38, 129;
	@%p131 bra 	$L__BB9_68;
	ld.shared.u8 	%rs242, [_ZZN3cub18CUB_300001_SM_10006detail6reduce28DeviceReduceSingleTileKernelINS2_10policy_hubIN4cuda3std3__45tupleIJblEEEyN6thrust24THRUST_300001_SM_1000_NS8cuda_cub9__find_if7functorIS9_EEE10Policy1000EPS9_SI_iSF_S9_S9_NS7_10__identityEEEvT0_T1_T2_T3_T4_T6_E12temp_storage+72];
	ld.shared.u64 	%rd280, [_ZZN3cub18CUB_300001_SM_10006detail6reduce28DeviceReduceSingleTileKernelINS2_10policy_hubIN4cuda3std3__45tupleIJblEEEyN6thrust24THRUST_300001_SM_1000_NS8cuda_cub9__find_if7functorIS9_EEE10Policy1000EPS9_SI_iSF_S9_S9_NS7_10__identityEEEvT0_T1_T2_T3_T4_T6_E12temp_storage+80];
	and.b16  	%rs243, %rs311, 255;
	setp.eq.s16 	%p132, %rs243, 0;
	setp.eq.s16 	%p133, %rs242, 0;
	min.s64 	%rd281, %rd280, %rd329;
	selp.b16 	%rs244, %rs311, 1, %p133;
	selp.b16 	%rs311, %rs242, %rs244, %p132;
	selp.b64 	%rd282, %rd329, %rd281, %p133;
	selp.b64 	%rd329, %rd280, %rd282, %p132;
$L__BB9_68:
	setp.lt.s32 	%p134, %r38, 161;
	@%p134 bra 	$L__BB9_70;
	ld.shared.u8 	%rs245, [_ZZN3cub18CUB_300001_SM_10006detail6reduce28DeviceReduceSingleTileKernelINS2_10policy_hubIN4cuda3std3__45tupleIJblEEEyN6thrust24THRUST_300001_SM_1000_NS8cuda_cub9__find_if7functorIS9_EEE10Policy1000EPS9_SI_iSF_S9_S9_NS7_10__identityEEEvT0_T1_T2_T3_T4_T6_E12temp_storage+88];
	ld.shared.u64 	%rd283, [_ZZN3cub18CUB_300001_SM_10006detail6reduce28DeviceReduceSingleTileKernelINS2_10policy_hubIN4cuda3std3__45tupleIJblEEEyN6thrust24THRUST_300001_SM_1000_NS8cuda_cub9__find_if7functorIS9_EEE10Policy1000EPS9_SI_iSF_S9_S9_NS7_10__identityEEEvT0_T1_T2_T3_T4_T6_E12temp_storage+96];
	and.b16  	%rs246, %rs311, 255;
	setp.eq.s16 	%p135, %rs246, 0;
	setp.eq.s16 	%p136, %rs245, 0;
	min.s64 	%rd284, %rd283, %rd329;
	selp.b16 	%rs247, %rs311, 1, %p136;
	selp.b16 	%rs311, %rs245, %rs247, %p135;
	selp.b64 	%rd285, %rd329, %rd284, %p136;
	selp.b64 	%rd329, %rd283, %rd285, %p135;
$L__BB9_70:
	setp.lt.s32 	%p137, %r38, 193;
	@%p137 bra 	$L__BB9_72;
	ld.shared.u8 	%rs248, [_ZZN3cub18CUB_300001_SM_10006detail6reduce28DeviceReduceSingleTileKernelINS2_10policy_hubIN4cuda3std3__45tupleIJblEEEyN6thrust24THRUST_300001_SM_1000_NS8cuda_cub9__find_if7functorIS9_EEE10Policy1000EPS9_SI_iSF_S9_S9_NS7_10__identityEEEvT0_T1_T2_T3_T4_T6_E12temp_storage+104];
	ld.shared.u64 	%rd286, [_ZZN3cub18CUB_300001_SM_10006detail6reduce28DeviceReduceSingleTileKernelINS2_10policy_hubIN4cuda3std3__45tupleIJblEEEyN6thrust24THRUST_300001_SM_1000_NS8cuda_cub9__find_if7functorIS9_EEE10Policy1000EPS9_SI_iSF_S9_S9_NS7_10__identityEEEvT0_T1_T2_T3_T4_T6_E12temp_storage+112];
	and.b16  	%rs249, %rs311, 255;
	setp.eq.s16 	%p138, %rs249, 0;
	setp.eq.s16 	%p139, %rs248, 0;
	min.s64 	%rd287, %rd286, %rd329;
	selp.b16 	%rs250, %rs311, 1, %p139;
	selp.b16 	%rs311, %rs248, %rs250, %p138;
	selp.b64 	%rd288, %rd329, %rd287, %p139;
	selp.b64 	%rd329, %rd286, %rd288, %p138;
$L__BB9_72:
	setp.lt.s32 	%p140, %r38, 225;
	@%p140 bra 	$L__BB9_110;
	ld.shared.u8 	%rs251, [_ZZN3cub18CUB_300001_SM_10006detail6reduce28DeviceReduceSingleTileKernelINS2_10policy_hubIN4cuda3std3__45tupleIJblEEEyN6thrust24THRUST_300001_SM_1000_NS8cuda_cub9__find_if7functorIS9_EEE10Policy1000EPS9_SI_iSF_S9_S9_NS7_10__identityEEEvT0_T1_T2_T3_T4_T6_E12temp_storage+120];
	ld.shared.u64 	%rd289, [_ZZN3cub18CUB_300001_SM_10006detail6reduce28DeviceReduceSingleTileKernelINS2_10policy_hubIN4cuda3std3__45tupleIJblEEEyN6thrust24THRUST_300001_SM_1000_NS8cuda_cub9__find_if7functorIS9_EEE10Policy1000EPS9_SI_iSF_S9_S9_NS7_10__identityEEEvT0_T1_T2_T3_T4_T6_E12temp_storage+128];
	and.b16  	%rs252, %rs311, 255;
	setp.eq.s16 	%p141, %rs252, 0;
	setp.eq.s16 	%p142, %rs251, 0;
	min.s64 	%rd290, %rd289, %rd329;
	selp.b16 	%rs253, %rs311, 1, %p142;
	selp.b16 	%rs311, %rs251, %rs253, %p141;
	selp.b64 	%rd291, %rd329, %rd290, %p142;
	selp.b64 	%rd329, %rd289, %rd291, %p141;
	bra.uni 	$L__BB9_110;
$L__BB9_74:
	mov.u32 	%r16, %tid.x;
	mul.wide.u32 	%rd124, %r16, 16;
	add.s64 	%rd109, %rd105, %rd124;
	// begin inline asm
	ld.global.nc.u64 %rd108, [%rd109];
	// end inline asm
	add.s64 	%rd111, %rd109, 8;
	// begin inline asm
	ld.global.nc.u64 %rd110, [%rd111];
	// end inline asm
	cvt.u16.u64 	%rs83, %rd108;
	and.b16  	%rs84, %rs83, 255;
	add.s64 	%rd113, %rd109, 4096;
	// begin inline asm
	ld.global.nc.u64 %rd112, [%rd113];
	// end inline asm
	add.s64 	%rd115, %rd109, 4104;
	// begin inline asm
	ld.global.nc.u64 %rd114, [%rd115];
	// end inline asm
	cvt.u16.u64 	%rs85, %rd112;
	and.b16  	%rs86, %rs85, 255;
	add.s64 	%rd117, %rd109, 8192;
	// begin inline asm
	ld.global.nc.u64 %rd116, [%rd117];
	// end inline asm
	add.s64 	%rd119, %rd109, 8200;
	// begin inline asm
	ld.global.nc.u64 %rd118, [%rd119];
	// end inline asm
	cvt.u16.u64 	%rs87, %rd116;
	and.b16  	%rs88, %rs87, 255;
	add.s64 	%rd121, %rd109, 12288;
	// begin inline asm
	ld.global.nc.u64 %rd120, [%rd121];
	// end inline asm
	add.s64 	%rd123, %rd109, 12296;
	// begin inline asm
	ld.global.nc.u64 %rd122, [%rd123];
	// end inline asm
	cvt.u16.u64 	%rs89, %rd120;
	and.b16  	%rs90, %rs89, 255;
	setp.eq.s16 	%p3, %rs84, 0;
	setp.eq.s16 	%p4, %rs86, 0;
	min.s64 	%rd125, %rd114, %rd110;
	selp.b16 	%rs91, %rs83, 1, %p4;
	selp.b64 	%rd126, %rd110, %rd125, %p4;
	selp.b16 	%rs92, %rs85, %rs91, %p3;
	and.b16  	%rs93, %rs92, 255;
	selp.b64 	%rd127, %rd114, %rd126, %p3;
	setp.eq.s16 	%p5, %rs93, 0;
	setp.eq.s16 	%p6, %rs88, 0;
	min.s64 	%rd128, %rd118, %rd127;
	selp.b16 	%rs94, %rs92, 1, %p6;
	selp.b64 	%rd129, %rd127, %rd128, %p6;
	selp.b16 	%rs95, %rs87, %rs94, %p5;
	and.b16  	%rs96, %rs95, 255;
	selp.b64 	%rd130, %rd118, %rd129, %p5;
	setp.eq.s16 	%p7, %rs96, 0;
	setp.eq.s16 	%p8, %rs90, 0;
	min.s64 	%rd131, %rd122, %rd130;
	selp.b16 	%rs97, %rs95, 1, %p8;
	selp.b64 	%rd132, %rd130, %rd131, %p8;
	selp.b16 	%rs311, %rs89, %rs97, %p7;
	selp.b64 	%rd329, %rd122, %rd132, %p7;
	setp.lt.u32 	%p9, %r38, 2048;
	mov.b32 	%r399, 1024;
	@%p9 bra 	$L__BB9_78;
	add.s32 	%r17, %r38, -1024;
	mov.b32 	%r399, 1024;
$L__BB9_76:
	mul.wide.s32 	%rd149, %r399, 16;
	add.s64 	%rd134, %rd109, %rd149;
	// begin inline asm
	ld.global.nc.u64 %rd133, [%rd134];
	// end inline asm
	add.s64 	%rd136, %rd134, 8;
	// begin inline asm
	ld.global.nc.u64 %rd135, [%rd136];
	// end inline asm
	cvt.u16.u64 	%rs98, %rd133;
	and.b16  	%rs99, %rs98, 255;
	add.s64 	%rd138, %rd134, 4096;
	// begin inline asm
	ld.global.nc.u64 %rd137, [%rd138];
	// end inline asm
	add.s64 	%rd140, %rd134, 4104;
	// begin inline asm
	ld.global.nc.u64 %rd139, [%rd140];
	// end inline asm
	cvt.u16.u64 	%rs100, %rd137;
	and.b16  	%rs101, %rs100, 255;
	add.s64 	%rd142, %rd134, 8192;
	// begin inline asm
	ld.global.nc.u64 %rd141, [%rd142];
	// end inline asm
	add.s64 	%rd144, %rd134, 8200;
	// begin inline asm
	ld.global.nc.u64 %rd143, [%rd144];
	// end inline asm
	cvt.u16.u64 	%rs102, %rd141;
	and.b16  	%rs103, %rs102, 255;
	add.s64 	%rd146, %rd134, 12288;
	// begin inline asm
	ld.global.nc.u64 %rd145, [%rd146];
	// end inline asm
	add.s64 	%rd148, %rd134, 12296;
	// begin inline asm
	ld.global.nc.u64 %rd147, [%rd148];
	// end inline asm
	cvt.u16.u64 	%rs104, %rd145;
	and.b16  	%rs105, %rs104, 255;
	and.b16  	%rs106, %rs311, 255;
	setp.eq.s16 	%p10, %rs106, 0;
	setp.eq.s16 	%p11, %rs99, 0;
	min.s64 	%rd150, %rd135, %rd329;
	selp.b16 	%rs107, %rs311, 1, %p11;
	selp.b64 	%rd151, %rd329, %rd150, %p11;
	selp.b16 	%rs108, %rs98, %rs107, %p10;
	and.b16  	%rs109, %rs108, 255;
	selp.b64 	%rd152, %rd135, %rd151, %p10;
	setp.eq.s16 	%p12, %rs109, 0;
	setp.eq.s16 	%p13, %rs101, 0;
	min.s64 	%rd153, %rd139, %rd152;
	selp.b16 	%rs110, %rs108, 1, %p13;
	selp.b64 	%rd154, %rd152, %rd153, %p13;
	selp.b16 	%rs111, %rs100, %rs110, %p12;
	and.b16  	%rs112, %rs111, 255;
	selp.b64 	%rd155, %rd139, %rd154, %p12;
	setp.eq.s16 	%p14, %rs112, 0;
	setp.eq.s16 	%p15, %rs103, 0;
	min.s64 	%rd156, %rd143, %rd155;
	selp.b16 	%rs113, %rs111, 1, %p15;
	selp.b64 	%rd157, %rd155, %rd156, %p15;
	selp.b16 	%rs114, %rs102, %rs113, %p14;
	and.b16  	%rs115, %rs114, 255;
	selp.b64 	%rd158, %rd143, %rd157, %p14;
	setp.eq.s16 	%p16, %rs115, 0;
	setp.eq.s16 	%p17, %rs105, 0;
	min.s64 	%rd159, %rd147, %rd158;
	selp.b16 	%rs116, %rs114, 1, %p17;
	selp.b64 	%rd160, %rd158, %rd159, %p17;
	selp.b16 	%rs311, %rs104, %rs116, %p16;
	selp.b64 	%rd329, %rd147, %rd160, %p16;
	sub.s32 	%r41, %r38, %r399;
	setp.lt.s32 	%p18, %r41, 1024;
	@%p18 bra 	$L__BB9_86;
	add.s32 	%r399, %r399, 1024;
	setp.le.s32 	%p19, %r399, %r17;
	@%p19 bra 	$L__BB9_76;
$L__BB9_78:
	setp.le.s32 	%p20, %r38, %r399;
	@%p20 bra 	$L__BB9_86;
	sub.s32 	%r21, %r38, %r399;
	setp.ge.s32 	%p21, %r16, %r21;
	@%p21 bra 	$L__BB9_86;
	not.b32 	%r42, %r16;
	add.s32 	%r43, %r38, %r42;
	sub.s32 	%r22, %r43, %r399;
	and.b32  	%r44, %r22, 768;
	setp.eq.s32 	%p22, %r44, 768;
	mov.u32 	%r403, %r16;
	@%p22 bra 	$L__BB9_83;
	add.s32 	%r401, %r16, %r399;
	shr.u32 	%r45, %r22, 8;
	add.s32 	%r46, %r45, 1;
	and.b32  	%r47, %r46, 3;
	neg.s32 	%r400, %r47;
	mov.u32 	%r403, %r16;
$L__BB9_82:
	.pragma "nounroll";
	mul.wide.u32 	%rd166, %r401, 16;
	add.s64 	%rd163, %rd105, %rd166;
	// begin inline asm
	ld.global.nc.u64 %rd162, [%rd163];
	// end inline asm
	add.s64 	%rd165, %rd163, 8;
	// begin inline asm
	ld.global.nc.u64 %rd164, [%rd165];
	// end inline asm
	cvt.u16.u64 	%rs118, %rd162;
	and.b16  	%rs119, %rs118, 255;
	and.b16  	%rs120, %rs311, 255;
	setp.eq.s16 	%p23, %rs120, 0;
	setp.eq.s16 	%p24, %rs119, 0;
	min.s64 	%rd167, %rd164, %rd329;
	selp.b16 	%rs121, %rs311, 1, %p24;
	selp.b16 	%rs311, %rs118, %rs121, %p23;
	selp.b64 	%rd168, %rd329, %rd167, %p24;
	selp.b64 	%rd329, %rd164, %rd168, %p23;
	add.s32 	%r403, %r403, 256;
	add.s32 	%r401, %r401, 256;
	add.s32 	%r400, %r400, 1;
	setp.ne.s32 	%p25, %r400, 0;
	@%p25 bra 	$L__BB9_82;
$L__BB9_83:
	setp.lt.u32 	%p26, %r22, 768;
	@%p26 bra 	$L__BB9_86;
	cvt.u64.u32 	%rd169, %r403;
	cvt.u64.u32 	%rd170, %r399;
	add.s64 	%rd171, %rd169, %rd170;
	shl.b64 	%rd172, %rd171, 4;
	add.s64 	%rd173, %rd172, %rd105;
	add.s64 	%rd350, %rd173, 12296;
	add.s32 	%r404, %r403, %r399;
$L__BB9_85:
	mul.wide.u32 	%rd190, %r404, 16;
	add.s64 	%rd175, %rd105, %rd190;
	// begin inline asm
	ld.global.nc.u64 %rd174, [%rd175];
	// end inline asm
	add.s64 	%rd177, %rd175, 8;
	// begin inline asm
	ld.global.nc.u64 %rd176, [%rd177];
	// end inline asm
	cvt.u16.u64 	%rs122, %rd174;
	and.b16  	%rs123, %rs122, 255;
	and.b16  	%rs124, %rs311, 255;
	setp.eq.s16 	%p27, %rs124, 0;
	setp.eq.s16 	%p28, %rs123, 0;
	min.s64 	%rd191, %rd176, %rd329;
	selp.b16 	%rs125, %rs311, 1, %p28;
	selp.b16 	%rs126, %rs122, %rs125, %p27;
	and.b16  	%rs127, %rs126, 255;
	selp.b64 	%rd192, %rd329, %rd191, %p28;
	selp.b64 	%rd193, %rd176, %rd192, %p27;
	add.s64 	%rd179, %rd350, -8200;
	// begin inline asm
	ld.global.nc.u64 %rd178, [%rd179];
	// end inline asm
	add.s64 	%rd181, %rd350, -8192;
	// begin inline asm
	ld.global.nc.u64 %rd180, [%rd181];
	// end inline asm
	cvt.u16.u64 	%rs128, %rd178;
	and.b16  	%rs129, %rs128, 255;
	setp.eq.s16 	%p29, %rs127, 0;
	setp.eq.s16 	%p30, %rs129, 0;
	min.s64 	%rd194, %rd180, %rd193;
	selp.b16 	%rs130, %rs126, 1, %p30;
	selp.b16 	%rs131, %rs128, %rs130, %p29;
	and.b16  	%rs132, %rs131, 255;
	selp.b64 	%rd195, %rd193, %rd194, %p30;
	selp.b64 	%rd196, %rd180, %rd195, %p29;
	add.s64 	%rd183, %rd350, -4104;
	// begin inline asm
	ld.global.nc.u64 %rd182, [%rd183];
	// end inline asm
	add.s64 	%rd185, %rd350, -4096;
	// begin inline asm
	ld.global.nc.u64 %rd184, [%rd185];
	// end inline asm
	cvt.u16.u64 	%rs133, %rd182;
	and.b16  	%rs134, %rs133, 255;
	setp.eq.s16 	%p31, %rs132, 0;
	setp.eq.s16 	%p32, %rs134, 0;
	min.s64 	%rd197, %rd184, %rd196;
	selp.b16 	%rs135, %rs131, 1, %p32;
	selp.b16 	%rs136, %rs133, %rs135, %p31;
	and.b16  	%rs137, %rs136, 255;
	selp.b64 	%rd198, %rd196, %rd197, %p32;
	selp.b64 	%rd199, %rd184, %rd198, %p31;
	add.s64 	%rd187, %rd350, -8;
	// begin inline asm
	ld.global.nc.u64 %rd186, [%rd187];
	// end inline asm
	// begin inline asm
	ld.global.nc.u64 %rd188, [%rd350];
	// end inline asm
	cvt.u16.u64 	%rs138, %rd186;
	and.b16  	%rs139, %rs138, 255;
	setp.eq.s16 	%p33, %rs137, 0;
	setp.eq.s16 	%p34, %rs139, 0;
	min.s64 	%rd200, %rd188, %rd199;
	selp.b16 	%rs140, %rs136, 1, %p34;
	selp.b16 	%rs311, %rs138, %rs140, %p33;
	selp.b64 	%rd201, %rd199, %rd200, %p34;
	selp.b64 	%rd329, %rd188, %rd201, %p33;
	add.s32 	%r403, %r403, 1024;
	add.s64 	%rd350, %rd350, 16384;
	add.s32 	%r404, %r404, 1024;
	setp.lt.s32 	%p35, %r403, %r21;
	@%p35 bra 	$L__BB9_85;
$L__BB9_86:
	// begin inline asm
	mov.u32 %r48, %laneid;
	// end inline asm
	cvt.u32.u16 	%r69, %rs311;
	and.b32  	%r50, %r69, 255;
	mov.b32 	%r66, 1;
	mov.b32 	%r67, 31;
	mov.b32 	%r68, -1;
	// begin inline asm
	shfl.sync.down.b32 %r49, %r50, %r66, %r67, %r68;
	// end inline asm
	// begin inline asm
	shfl.sync.down.b32 %r54, %r55, %r66, %r67, %r68;
	// end inline asm
	mov.b64 	{%r60, %r65}, %rd329;
	// begin inline asm
	shfl.sync.down.b32 %r59, %r60, %r66, %r67, %r68;
	// end inline asm
	// begin inline asm
	shfl.sync.down.b32 %r64, %r65, %r66, %r67, %r68;
	// end inline asm
	mov.b64 	%rd83, {%r59, %r64};
	cvt.u16.u32 	%rs65, %r49;
	setp.gt.s32 	%p36, %r48, 30;
	@%p36 bra 	$L__BB9_90;
	and.b16  	%rs141, %rs311, 255;
	setp.eq.s16 	%p37, %rs141, 0;
	and.b16  	%rs142, %rs65, 255;
	setp.eq.s16 	%p38, %rs142, 0;
	or.pred  	%p39, %p37, %p38;
	@%p39 bra 	$L__BB9_89;
	min.s64 	%rd329, %rd83, %rd329;
	mov.b16 	%rs311, 1;
	bra.uni 	$L__BB9_90;
$L__BB9_89:
	setp.eq.s16 	%p40, %rs141, 0;
	selp.b16 	%rs311, %rs65, %rs311, %p40;
	selp.b64 	%rd329, %rd83, %rd329, %p40;
$L__BB9_90:
	cvt.u32.u16 	%r90, %rs311;
	and.b32  	%r71, %r90, 255;
	mov.b32 	%r87, 2;
	mov.b32 	%r88, 31;
	mov.b32 	%r89, -1;
	// begin inline asm
	shfl.sync.down.b32 %r70, %r71, %r87, %r88, %r89;
	// end inline asm
	// begin inline asm
	shfl.sync.down.b32 %r75, %r76, %r87, %r88, %r89;
	// end inline asm
	mov.b64 	{%r81, %r86}, %rd329;
	// begin inline asm
	shfl.sync.down.b32 %r80, %r81, %r87, %r88, %r89;
	// end inline asm
	// begin inline asm
	shfl.sync.down.b32 %r85, %r86, %r87, %r88, %r89;
	// end inline asm
	mov.b64 	%rd87, {%r80, %r85};
	cvt.u16.u32 	%rs68, %r70;
	setp.gt.s32 	%p41, %r48, 29;
	@%p41 bra 	$L__BB9_94;
	and.b16  	%rs145, %rs311, 255;
	setp.eq.s16 	%p42, %rs145, 0;
	and.b16  	%rs146, %rs68, 255;
	setp.eq.s16 	%p43, %rs146, 0;
	or.pred  	%p44, %p42, %p43;
	@%p44 bra 	$L__BB9_93;
	min.s64 	%rd329, %rd87, %rd329;
	mov.b16 	%rs311, 1;
	bra.uni 	$L__BB9_94;
$L__BB9_93:
	setp.eq.s16 	%p45, %rs145, 0;
	selp.b16 	%rs311, %rs68, %rs311, %p45;
	selp.b64 	%rd329, %rd87, %rd329, %p45;
$L__BB9_94:
	cvt.u32.u16 	%r111, %rs311;
	and.b32  	%r92, %r111, 255;
	mov.b32 	%r108, 4;
	mov.b32 	%r109, 31;
	mov.b32 	%r110, -1;
	// begin inline asm
	shfl.sync.down.b32 %r91, %r92, %r108, %r109, %r110;
	// end inline asm
	// begin inline asm
	shfl.sync.down.b32 %r96, %r97, %r108, %r109, %r110;
	// end inline asm
	mov.b64 	{%r102, %r107}, %rd329;
	// begin inline asm
	shfl.sync.down.b32 %r101, %r102, %r108, %r109, %r110;
	// end inline asm
	// begin inline asm
	shfl.sync.down.b32 %r106, %r107, %r108, %r109, %r110;
	// end inline asm
	mov.b64 	%rd91, {%r101, %r106};
	cvt.u16.u32 	%rs71, %r91;
	setp.gt.s32 	%p46, %r48, 27;
	@%p46 bra 	$L__BB9_98;
	and.b16  	%rs149, %rs311, 255;
	setp.eq.s16 	%p47, %rs149, 0;
	and.b16  	%rs150, %rs71, 255;
	setp.eq.s16 	%p48, %rs150, 0;
	or.pred  	%p49, %p47, %p48;
	@%p49 bra 	$L__BB9_97;
	min.s64 	%rd329, %rd91, %rd329;
	mov.b16 	%rs311, 1;
	bra.uni 	$L__BB9_98;
$L__BB9_97:
	setp.eq.s16 	%p50, %rs149, 0;
	selp.b16 	%rs311, %rs71, %rs311, %p50;
	selp.b64 	%rd329, %rd91, %rd329, %p50;
$L__BB9_98:
	cvt.u32.u16 	%r132, %rs311;
	and.b32  	%r113, %r132, 255;
	mov.b32 	%r129, 8;
	mov.b32 	%r130, 31;
	mov.b32 	%r131, -1;
	// begin inline asm
	shfl.sync.down.b32 %r112, %r113, %r129, %r130, %r131;
	// end inline asm
	// begin inline asm
	shfl.sync.down.b32 %r117, %r118, %r129, %r130, %r131;
	// end inline asm
	mov.b64 	{%r123, %r128}, %rd329;
	// begin inline asm
	shfl.sync.down.b32 %r122, %r123, %r129, %r130, %r131;
	// end inline asm
	// begin inline asm
	shfl.sync.down.b32 %r127, %r128, %r129, %r130, %r131;
	// end inline asm
	mov.b64 	%rd95, {%r122, %r127};
	cvt.u16.u32 	%rs74, %r112;
	setp.gt.s32 	%p51, %r48, 23;
	@%p51 bra 	$L__BB9_102;
	and.b16  	%rs153, %rs311, 255;
	setp.eq.s16 	%p52, %rs153, 0;
	and.b16  	%rs154, %rs74, 255;
	setp.eq.s16 	%p53, %rs154, 0;
	or.pred  	%p54, %p52, %p53;
	@%p54 bra 	$L__BB9_101;
	min.s64 	%rd329, %rd95, %rd329;
	mov.b16 	%rs311, 1;
	bra.uni 	$L__BB9_102;
$L__BB9_101:
	setp.eq.s16 	%p55, %rs153, 0;
	selp.b16 	%rs311, %rs74, %rs311, %p55;
	selp.b64 	%rd329, %rd95, %rd329, %p55;
$L__BB9_102:
	cvt.u32.u16 	%r153, %rs311;
	and.b32  	%r134, %r153, 255;
	mov.b32 	%r150, 16;
	mov.b32 	%r151, 31;
	mov.b32 	%r152, -1;
	// begin inline asm
	shfl.sync.down.b32 %r133, %r134, %r150, %r151, %r152;
	// end inline asm
	// begin inline asm
	shfl.sync.down.b32 %r138, %r139, %r150, %r151, %r152;
	// end inline asm
	mov.b64 	{%r144, %r149}, %rd329;
	// begin inline asm
	shfl.sync.down.b32 %r143, %r144, %r150, %r151, %r152;
	// end inline asm
	// begin inline asm
	shfl.sync.down.b32 %r148, %r149, %r150, %r151, %r152;
	// end inline asm
	mov.b64 	%rd99, {%r143, %r148};
	cvt.u16.u32 	%rs77, %r133;
	setp.gt.s32 	%p56, %r48, 15;
	@%p56 bra 	$L__BB9_106;
	and.b16  	%rs157, %rs311, 255;
	setp.eq.s16 	%p57, %rs157, 0;
	and.b16  	%rs158, %rs77, 255;
	setp.eq.s16 	%p58, %rs158, 0;
	or.pred  	%p59, %p57, %p58;
	@%p59 bra 	$L__BB9_105;
	min.s64 	%rd329, %rd99, %rd329;
	mov.b16 	%rs311, 1;
	bra.uni 	$L__BB9_106;
$L__BB9_105:
	setp.eq.s16 	%p60, %rs157, 0;
	selp.b16 	%rs311, %rs77, %rs311, %p60;
	selp.b64 	%rd329, %rd99, %rd329, %p60;
$L__BB9_106:
	setp.ne.s32 	%p61, %r48, 0;
	@%p61 bra 	$L__BB9_108;
	shr.u32 	%r154, %r16, 1;
	and.b32  	%r155, %r154, 496;
	mov.u32 	%r156, _ZZN3cub18CUB_300001_SM_10006detail6reduce28DeviceReduceSingleTileKernelINS2_10policy_hubIN4cuda3std3__45tupleIJblEEEyN6thrust24THRUST_300001_SM_1000_NS8cuda_cub9__find_if7functorIS9_EEE10Policy1000EPS9_SI_iSF_S9_S9_NS7_10__identityEEEvT0_T1_T2_T3_T4_T6_E12temp_storage;
	add.s32 	%r157, %r156, %r155;
	st.shared.u8 	[%r157+8], %rs311;
	st.shared.u64 	[%r157+16], %rd329;
$L__BB9_108:
	bar.sync 	0;
	setp.ne.s32 	%p62, %r16, 0;
	@%p62 bra 	$L__BB9_110;
	ld.shared.u8 	%rs161, [_ZZN3cub18CUB_300001_SM_10006detail6reduce28DeviceReduceSingleTileKernelINS2_10policy_hubIN4cuda3std3__45tupleIJblEEEyN6thrust24THRUST_300001_SM_1000_NS8cuda_cub9__find_if7functorIS9_EEE10Policy1000EPS9_SI_iSF_S9_S9_NS7_10__identityEEEvT0_T1_T2_T3_T4_T6_E12temp_storage+24];
	ld.shared.u64 	%rd202, [_ZZN3cub18CUB_300001_SM_10006detail6reduce28DeviceReduceSingleTileKernelINS2_10policy_hubIN4cuda3std3__45tupleIJblEEEyN6thrust24THRUST_300001_SM_1000_NS8cuda_cub9__find_if7functorIS9_EEE10Policy1000EPS9_SI_iSF_S9_S9_NS7_10__identityEEEvT0_T1_T2_T3_T4_T6_E12temp_storage+32];
	and.b16  	%rs162, %rs311, 255;
	setp.eq.s16 	%p63, %rs162, 0;
	setp.eq.s16 	%p64, %rs161, 0;
	min.s64 	%rd203, %rd202, %rd329;
	selp.b16 	%rs163, %rs311, 1, %p64;
	selp.b16 	%rs164, %rs161, %rs163, %p63;
	and.b16  	%rs165, %rs164, 255;
	selp.b64 	%rd204, %rd329, %rd203, %p64;
	selp.b64 	%rd205, %rd202, %rd204, %p63;
	ld.shared.u8 	%rs166, [_ZZN3cub18CUB_300001_SM_10006detail6reduce28DeviceReduceSingleTileKernelINS2_10policy_hubIN4cuda3std3__45tupleIJblEEEyN6thrust24THRUST_300001_SM_1000_NS8cuda_cub9__find_if7functorIS9_EEE10Policy1000EPS9_SI_iSF_S9_S9_NS7_10__identityEEEvT0_T1_T2_T3_T4_T6_E12temp_storage+40];
	ld.shared.u64 	%rd206, [_ZZN3cub18CUB_300001_SM_10006detail6reduce28DeviceReduceSingleTileKernelINS2_10policy_hubIN4cuda3std3__45tupleIJblEEEyN6thrust24THRUST_300001_SM_1000_NS8cuda_cub9__find_if7functorIS9_EEE10Policy1000EPS9_SI_iSF_S9_S9_NS7_10__identityEEEvT0_T1_T2_T3_T4_T6_E12temp_storage+48];
	setp.eq.s16 	%p65, %rs165, 0;
	setp.eq.s16 	%p66, %rs166, 0;
	min.s64 	%rd207, %rd206, %rd205;
	selp.b16 	%rs167, %rs164, 1, %p66;
	selp.b16 	%rs168, %rs166, %rs167, %p65;
	and.b16  	%rs169, %rs168, 255;
	selp.b64 	%rd208, %rd205, %rd207, %p66;
	selp.b64 	%rd209, %rd206, %rd208, %p65;
	ld.shared.u8 	%rs170, [_ZZN3cub18CUB_300001_SM_10006detail6reduce28DeviceReduceSingleTileKernelINS2_10policy_hubIN4cuda3std3__45tupleIJblEEEyN6thrust24THRUST_300001_SM_1000_NS8cuda_cub9__find_if7functorIS9_EEE10Policy1000EPS9_SI_iSF_S9_S9_NS7_10__identityEEEvT0_T1_T2_T3_T4_T6_E12temp_storage+56];
	ld.shared.u64 	%rd210, [_ZZN3cub18CUB_300001_SM_10006detail6reduce28DeviceReduceSingleTileKernelINS2_10policy_hubIN4cuda3std3__45tupleIJblEEEyN6thrust24THRUST_300001_SM_1000_NS8cuda_cub9__find_if7functorIS9_EEE10Policy1000EPS9_SI_iSF_S9_S9_NS7_10__identityEEEvT0_T1_T2_T3_T4_T6_E12temp_storage+64];
	setp.eq.s16 	%p67, %rs169, 0;
	setp.eq.s16 	%p68, %rs170, 0;
	min.s64 	%rd211, %rd210, %rd209;
	selp.b16 	%rs171, %rs168, 1, %p68;
	selp.b16 	%rs172, %rs170, %rs171, %p67;
	and.b16  	%rs173, %rs172, 255;
	selp.b64 	%rd212, %rd209, %rd211, %p68;
	selp.b64 	%rd213, %rd210, %rd212, %p67;
	ld.shared.u8 	%rs174, [_ZZN3cub18CUB_300001_SM_10006detail6reduce28DeviceReduceSingleTileKernelINS2_10policy_hubIN4cuda3std3__45tupleIJblEEEyN6thrust24THRUST_300001_SM_1000_NS8cuda_cub9__find_if7functorIS9_EEE10Policy1000EPS9_SI_iSF_S9_S9_NS7_10__identityEEEvT0_T1_T2_T3_T4_T6_E12temp_storage+72];
	ld.shared.u64 	%rd214, [_ZZN3cub18CUB_300001_SM_10006detail6reduce28DeviceReduceSingleTileKernelINS2_10policy_hubIN4cuda3std3__45tupleIJblEEEyN6thrust24THRUST_300001_SM_1000_NS8cuda_cub9__find_if7functorIS9_EEE10Policy1000EPS9_SI_iSF_S9_S9_NS7_10__identityEEEvT0_T1_T2_T3_T4_T6_E12temp_storage+80];
	setp.eq.s16 	%p69, %rs173, 0;
	setp.eq.s16 	%p70, %rs174, 0;
	min.s64 	%rd215, %rd214, %rd213;
	selp.b16 	%rs175, %rs172, 1, %p70;
	selp.b16 	%rs176, %rs174, %rs175, %p69;
	and.b16  	%rs177, %rs176, 255;
	selp.b64 	%rd216, %rd213, %rd215, %p70;
	selp.b64 	%rd217, %rd214, %rd216, %p69;
	ld.shared.u8 	%rs178, [_ZZN3cub18CUB_300001_SM_10006detail6reduce28DeviceReduceSingleTileKernelINS2_10policy_hubIN4cuda3std3__45tupleIJblEEEyN6thrust24THRUST_300001_SM_1000_NS8cuda_cub9__find_if7functorIS9_EEE10Policy1000EPS9_SI_iSF_S9_S9_NS7_10__identityEEEvT0_T1_T2_T3_T4_T6_E12temp_storage+88];
	ld.shared.u64 	%rd218, [_ZZN3cub18CUB_300001_SM_10006detail6reduce28DeviceReduceSingleTileKernelINS2_10policy_hubIN4cuda3std3__45tupleIJblEEEyN6thrust24THRUST_300001_SM_1000_NS8cuda_cub9__find_if7functorIS9_EEE10Policy1000EPS9_SI_iSF_S9_S9_NS7_10__identityEEEvT0_T1_T2_T3_T4_T6_E12temp_storage+96];
	setp.eq.s16 	%p71, %rs177, 0;
	setp.eq.s16 	%p72, %rs178, 0;
	min.s64 	%rd219, %rd218, %rd217;
	selp.b16 	%rs179, %rs176, 1, %p72;
	selp.b16 	%rs180, %rs178, %rs179, %p71;
	and.b16  	%rs181, %rs180, 255;
	selp.b64 	%rd220, %rd217, %rd219, %p72;
	selp.b64 	%rd221, %rd218, %rd220, %p71;
	ld.shared.u8 	%rs182, [_ZZN3cub18CUB_300001_SM_10006detail6reduce28DeviceReduceSingleTileKernelINS2_10policy_hubIN4cuda3std3__45tupleIJblEEEyN6thrust24THRUST_300001_SM_1000_NS8cuda_cub9__find_if7functorIS9_EEE10Policy1000EPS9_SI_iSF_S9_S9_NS7_10__identityEEEvT0_T1_T2_T3_T4_T6_E12temp_storage+104];
	ld.shared.u64 	%rd222, [_ZZN3cub18CUB_300001_SM_10006detail6reduce28DeviceReduceSingleTileKernelINS2_10policy_hubIN4cuda3std3__45tupleIJblEEEyN6thrust24THRUST_300001_SM_1000_NS8cuda_cub9__find_if7functorIS9_EEE10Policy1000EPS9_SI_iSF_S9_S9_NS7_10__identityEEEvT0_T1_T2_T3_T4_T6_E12temp_storage+112];
	setp.eq.s16 	%p73, %rs181, 0;
	setp.eq.s16 	%p74, %rs182, 0;
	min.s64 	%rd223, %rd222, %rd221;
	selp.b16 	%rs183, %rs180, 1, %p74;
	selp.b16 	%rs184, %rs182, %rs183, %p73;
	and.b16  	%rs185, %rs184, 255;
	selp.b64 	%rd224, %rd221, %rd223, %p74;
	selp.b64 	%rd225, %rd222, %rd224, %p73;
	ld.shared.u8 	%rs186, [_ZZN3cub18CUB_300001_SM_10006detail6reduce28DeviceReduceSingleTileKernelINS2_10policy_hubIN4cuda3std3__45tupleIJblEEEyN6thrust24THRUST_300001_SM_1000_NS8cuda_cub9__find_if7functorIS9_EEE10Policy1000EPS9_SI_iSF_S9_S9_NS7_10__identityEEEvT0_T1_T2_T3_T4_T6_E12temp_storage+120];
	ld.shared.u64 	%rd226, [_ZZN3cub18CUB_300001_SM_10006detail6reduce28DeviceReduceSingleTileKernelINS2_10policy_hubIN4cuda3std3__45tupleIJblEEEyN6thrust24THRUST_300001_SM_1000_NS8cuda_cub9__find_if7functorIS9_EEE10Policy1000EPS9_SI_iSF_S9_S9_NS7_10__identityEEEvT0_T1_T2_T3_T4_T6_E12temp_storage+128];
	setp.eq.s16 	%p75, %rs185, 0;
	setp.eq.s16 	%p76, %rs186, 0;
	min.s64 	%rd227, %rd226, %rd225;
	selp.b16 	%rs187, %rs184, 1, %p76;
	selp.b16 	%rs311, %rs186, %rs187, %p75;
	selp.b64 	%rd228, %rd225, %rd227, %p76;
	selp.b64 	%rd329, %rd226, %rd228, %p75;
$L__BB9_110:
	mov.u32 	%r391, %tid.x;
	setp.ne.s32 	%p184, %r391, 0;
	@%p184 bra 	$L__BB9_112;
	setp.eq.s16 	%p185, %rs82, 0;
	and.b16  	%rs302, %rs311, 255;
	setp.eq.s16 	%p186, %rs302, 0;
	min.s64 	%rd319, %rd329, %rd106;
	selp.b16 	%rs303, %rs82, 1, %p186;
	selp.b16 	%rs304, %rs311, %rs303, %p185;
	selp.b64 	%rd320, %rd106, %rd319, %p186;
	selp.b64 	%rd321, %rd329, %rd320, %p185;
	st.global.u8 	[%rd1], %rs304;
	st.global.u64 	[%rd1+8], %rd321;
$L__BB9_112:
	ret;

}


// ===== COMPILED SASS (sm_100) =====

	.target	sm_100

	.elftype	@"ET_EXEC"


//--------------------- .note.nv.tkinfo           --------------------------
	.section	.note.nv.tkinfo,"",@"SHT_NOTE"
	.sectionflags	@"SHF_NOTE_NV_TKINFO"
	.tkinfo
        /*0018*/ 	.word	0x00000002
        /*0030*/ 	.string	""
        /*0030*/ 	.string	"ptxas"
        /*0030*/ 	.string	"Cuda compilation tools, release 13.0, V13.0.88"
        /*0030*/ 	.string	"Build cuda_13.0.r13.0/compiler.36424714_0"
        /*0030*/ 	.string	"-arch sm_100 -m 64 "



//--------------------- .note.nv.cuinfo           --------------------------
	.section	.note.nv.cuinfo,"",@"SHT_NOTE"
	.sectionflags	@"SHF_NOTE_NV_CUINFO"
        /*0018*/ 	.short	0x0002
        /*001a*/ 	.short	0x0064
        /*001c*/ 	.short	0x0082
	.zero		2


//--------------------- .nv.info                  --------------------------
	.section	.nv.info,"",@"SHT_CUDA_INFO"
	.align	4


	//----- nvinfo : EIATTR_REGCOUNT
	.align		4
        /*0000*/ 	.byte	0x04, 0x2f
        /*0002*/ 	.short	(.L_46 - .L_45)
	.align		4
.L_45:
        /*0004*/ 	.word	index@(_Z8fnSearchPcS_Pi)
        /*0008*/ 	.word	0x0000000e


	//----- nvinfo : EIATTR_FRAME_SIZE
	.align		4
.L_46:
        /*000c*/ 	.byte	0x04, 0x11
        /*000e*/ 	.short	(.L_48 - .L_47)
	.align		4
.L_47:
        /*0010*/ 	.word	index@(_Z8fnSearchPcS_Pi)
        /*0014*/ 	.word	0x00000000


	//----- nvinfo : EIATTR_REGCOUNT
	.align		4
.L_48:
        /*0018*/ 	.byte	0x04, 0x2f
        /*001a*/ 	.short	(.L_50 - .L_49)
	.align		4
.L_49:
        /*001c*/ 	.word	index@(_ZN3cub18CUB_300001_SM_10006detail11EmptyKernelIvEEvv)
        /*0020*/ 	.word	0x00000004


	//----- nvinfo : EIATTR_FRAME_SIZE
	.align		4
.L_50:
        /*0024*/ 	.byte	0x04, 0x11
        /*0026*/ 	.short	(.L_52 - .L_51)
	.align		4
.L_51:
        /*0028*/ 	.word	index@(_ZN3cub18CUB_300001_SM_10006detail11EmptyKernelIvEEvv)
        /*002c*/ 	.word	0x00000000


	//----- nvinfo : EIATTR_REGCOUNT
	.align		4
.L_52:
        /*0030*/ 	.byte	0x04, 0x2f
        /*0032*/ 	.short	(.L_54 - .L_53)
	.align		4
.L_53:
        /*0034*/ 	.word	index@(_ZN3cub18CUB_300001_SM_10006detail8for_each13static_kernelINS2_12policy_hub_t12policy_500_tEmN6thrust24THRUST_300001_SM_1000_NS8cuda_cub20__uninitialized_fill7functorINS7_10device_ptrIcEEcEEEEvT0_T1_)
        /*0038*/ 	.word	0x0000000a


	//----- nvinfo : EIATTR_FRAME_SIZE
	.align		4
.L_54:
        /*003c*/ 	.byte	0x04, 0x11
        /*003e*/ 	.short	(.L_56 - .L_55)
	.align		4
.L_55:
        /*0040*/ 	.word	index@(_ZN3cub18CUB_300001_SM_10006detail8for_each13static_kernelINS2_12policy_hub_t12policy_500_tEmN6thrust24THRUST_300001_SM_1000_NS8cuda_cub20__uninitialized_fill7functorINS7_10device_ptrIcEEcEEEEvT0_T1_)
        /*0044*/ 	.word	0x00000000


	//----- nvinfo : EIATTR_REGCOUNT
	.align		4
.L_56:
        /*0048*/ 	.byte	0x04, 0x2f
        /*004a*/ 	.short	(.L_58 - .L_57)
	.align		4
.L_57:
        /*004c*/ 	.word	index@(_ZN3cub18CUB_300001_SM_10006detail8for_each13static_kernelINS2_12policy_hub_t12policy_500_tElN6thrust24THRUST_300001_SM_1000_NS8cuda_cub10__tabulate7functorINS7_6detail15normal_iteratorINS7_10device_ptrIcEEEENS7_6system6detail7generic6detail22compute_sequence_valueIcvEElEEEEvT0_T1_)
        /*0050*/ 	.word	0x0000000a


	//----- nvinfo : EIATTR_FRAME_SIZE
	.align		4
.L_58:
        /*0054*/ 	.byte	0x04, 0x11
        /*0056*/ 	.short	(.L_60 - .L_59)
	.align		4
.L_59:
        /*0058*/ 	.word	index@(_ZN3cub18CUB_300001_SM_10006detail8for_each13static_kernelINS2_12policy_hub_t12policy_500_tElN6thrust24THRUST_300001_SM_1000_NS8cuda_cub10__tabulate7functorINS7_6detail15normal_iteratorINS7_10device_ptrIcEEEENS7_6system6detail7generic6detail22compute_sequence_valueIcvEElEEEEvT0_T1_)
        /*005c*/ 	.word	0x00000000


	//----- nvinfo : EIATTR_REGCOUNT
	.align		4
.L_60:
        /*0060*/ 	.byte	0x04, 0x2f
        /*0062*/ 	.short	(.L_62 - .L_61)
	.align		4
.L_61:
        /*0064*/ 	.word	index@(_ZN3cub18CUB_300001_SM_10006detail6reduce28DeviceReduceSingleTileKernelINS2_10policy_hubIN4cuda3std3__45tupleIJblEEEjN6thrust24THRUST_300001_SM_1000_NS8cuda_cub9__find_if7functorIS9_EEE10Policy1000ENSB_12zip_iteratorINS8_IJNSD_26transform_input_iterator_tIbNSB_6detail15normal_iteratorINSB_10device_ptrIcEEEENSK_10functional5actorINSP_9compositeIJNSP_16operator_adaptorINS7_8equal_toIvEEEENSQ_INSP_8argumentILj0EEEEENSQ_INSP_5valueINSB_16device_referenceIcEEEEEEEEEEEEENSB_17counting_iteratorIlNSB_11use_defaultES18_S18_EEEEEEEPS9_jSF_S9_S9_NS7_10__identityEEEvT0_T1_T2_T3_T4_T6_)
        /*0068*/ 	.word	0x00000026


	//----- nvinfo : EIATTR_FRAME_SIZE
	.align		4
.L_62:
        /*006c*/ 	.byte	0x04, 0x11
        /*006e*/ 	.short	(.L_64 - .L_63)
	.align		4
.L_63:
        /*0070*/ 	.word	index@(_ZN3cub18CUB_300001_SM_10006detail6reduce28DeviceReduceSingleTileKernelINS2_10policy_hubIN4cuda3std3__45tupleIJblEEEjN6thrust24THRUST_300001_SM_1000_NS8cuda_cub9__find_if7functorIS9_EEE10Policy1000ENSB_12zip_iteratorINS8_IJNSD_26transform_input_iterator_tIbNSB_6detail15normal_iteratorINSB_10device_ptrIcEEEENSK_10functional5actorINSP_9compositeIJNSP_16operator_adaptorINS7_8equal_toIvEEEENSQ_INSP_8argumentILj0EEEEENSQ_INSP_5valueINSB_16device_referenceIcEEEEEEEEEEEEENSB_17counting_iteratorIlNSB_11use_defaultES18_S18_EEEEEEEPS9_jSF_S9_S9_NS7_10__identityEEEvT0_T1_T2_T3_T4_T6_)
        /*0074*/ 	.word	0x00000000


	//----- nvinfo : EIATTR_REGCOUNT
	.align		4
.L_64:
        /*0078*/ 	.byte	0x04, 0x2f
        /*007a*/ 	.short	(.L_66 - .L_65)
	.align		4
.L_65:
        /*007c*/ 	.word	index@(_ZN3cub18CUB_300001_SM_10006detail6reduce18DeviceReduceKernelINS2_10policy_hubIN4cuda3std3__45tupleIJblEEEjN6thrust24THRUST_300001_SM_1000_NS8cuda_cub9__find_if7functorIS9_EEE10Policy1000ENSB_12zip_iteratorINS8_IJNSD_26transform_input_iterator_tIbNSB_6detail15normal_iteratorINSB_10device_ptrIcEEEENSK_10functional5actorINSP_9compositeIJNSP_16operator_adaptorINS7_8equal_toIvEEEENSQ_INSP_8argumentILj0EEEEENSQ_INSP_5valueINSB_16device_referenceIcEEEEEEEEEEEEENSB_17counting_iteratorIlNSB_11use_defaultES18_S18_EEEEEEEjSF_S9_NS7_10__identityEEEvT0_PT3_T1_NS0_13GridEvenShareIS1G_EET2_T4_)
        /*0080*/ 	.word	0x00000020


	//----- nvinfo : EIATTR_FRAME_SIZE
	.align		4
.L_66:
        /*0084*/ 	.byte	0x04, 0x11
        /*0086*/ 	.short	(.L_68 - .L_67)
	.align		4
.L_67:
        /*0088*/ 	.word	index@(_ZN3cub18CUB_300001_SM_10006detail6reduce18DeviceReduceKernelINS2_10policy_hubIN4cuda3std3__45tupleIJblEEEjN6thrust24THRUST_300001_SM_1000_NS8cuda_cub9__find_if7functorIS9_EEE10Policy1000ENSB_12zip_iteratorINS8_IJNSD_26transform_input_iterator_tIbNSB_6detail15normal_iteratorINSB_10device_ptrIcEEEENSK_10functional5actorINSP_9compositeIJNSP_16operator_adaptorINS7_8equal_toIvEEEENSQ_INSP_8argumentILj0EEEEENSQ_INSP_5valueINSB_16device_referenceIcEEEEEEEEEEEEENSB_17counting_iteratorIlNSB_11use_defaultES18_S18_EEEEEEEjSF_S9_NS7_10__identityEEEvT0_PT3_T1_NS0_13GridEvenShareIS1G_EET2_T4_)
        /*008c*/ 	.word	0x00000000


	//----- nvinfo : EIATTR_REGCOUNT
	.align		4
.L_68:
        /*0090*/ 	.byte	0x04, 0x2f
        /*0092*/ 	.short	(.L_70 - .L_69)
	.align		4
.L_69:
        /*0094*/ 	.word	index@(_ZN3cub18CUB_300001_SM_10006detail6reduce28DeviceReduceSingleTileKernelINS2_10policy_hubIN4cuda3std3__45tupleIJblEEEjN6thrust24THRUST_300001_SM_1000_NS8cuda_cub9__find_if7functorIS9_EEE10Policy1000EPS9_SI_iSF_S9_S9_NS7_10__identityEEEvT0_T1_T2_T3_T4_T6_)
        /*0098*/ 	.word	0x0000001c


	//----- nvinfo : EIATTR_FRAME_SIZE
	.align		4
.L_70:
        /*009c*/ 	.byte	0x04, 0x11
        /*009e*/ 	.short	(.L_72 - .L_71)
	.align		4
.L_71:
        /*00a0*/ 	.word	index@(_ZN3cub18CUB_300001_SM_10006detail6reduce28DeviceReduceSingleTileKernelINS2_10policy_hubIN4cuda3std3__45tupleIJblEEEjN6thrust24THRUST_300001_SM_1000_NS8cuda_cub9__find_if7functorIS9_EEE10Policy1000EPS9_SI_iSF_S9_S9_NS7_10__identityEEEvT0_T1_T2_T3_T4_T6_)
        /*00a4*/ 	.word	0x00000000


	//----- nvinfo : EIATTR_REGCOUNT
	.align		4
.L_72:
        /*00a8*/ 	.byte	0x04, 0x2f
        /*00aa*/ 	.short	(.L_74 - .L_73)
	.align		4
.L_73:
        /*00ac*/ 	.word	index@(_ZN3cub18CUB_300001_SM_10006detail6reduce28DeviceReduceSingleTileKernelINS2_10policy_hubIN4cuda3std3__45tupleIJblEEEyN6thrust24THRUST_300001_SM_1000_NS8cuda_cub9__find_if7functorIS9_EEE10Policy1000ENSB_12zip_iteratorINS8_IJNSD_26transform_input_iterator_tIbNSB_6detail15normal_iteratorINSB_10device_ptrIcEEEENSK_10functional5actorINSP_9compositeIJNSP_16operator_adaptorINS7_8equal_toIvEEEENSQ_INSP_8argumentILj0EEEEENSQ_INSP_5valueINSB_16device_referenceIcEEEEEEEEEEEEENSB_17counting_iteratorIlNSB_11use_defaultES18_S18_EEEEEEEPS9_ySF_S9_S9_NS7_10__identityEEEvT0_T1_T2_T3_T4_T6_)
        /*00b0*/ 	.word	0x00000020


	//----- nvinfo : EIATTR_FRAME_SIZE
	.align		4
.L_74:
        /*00b4*/ 	.byte	0x04, 0x11
        /*00b6*/ 	.short	(.L_76 - .L_75)
	.align		4
.L_75:
        /*00b8*/ 	.word	index@(_ZN3cub18CUB_300001_SM_10006detail6reduce28DeviceReduceSingleTileKernelINS2_10policy_hubIN4cuda3std3__45tupleIJblEEEyN6thrust24THRUST_300001_SM_1000_NS8cuda_cub9__find_if7functorIS9_EEE10Policy1000ENSB_12zip_iteratorINS8_IJNSD_26transform_input_iterator_tIbNSB_6detail15normal_iteratorINSB_10device_ptrIcEEEENSK_10functional5actorINSP_9compositeIJNSP_16operator_adaptorINS7_8equal_toIvEEEENSQ_INSP_8argumentILj0EEEEENSQ_INSP_5valueINSB_16device_referenceIcEEEEEEEEEEEEENSB_17counting_iteratorIlNSB_11use_defaultES18_S18_EEEEEEEPS9_ySF_S9_S9_NS7_10__identityEEEvT0_T1_T2_T3_T4_T6_)
        /*00bc*/ 	.word	0x00000000


	//----- nvinfo : EIATTR_REGCOUNT
	.align		4
.L_76:
        /*00c0*/ 	.byte	0x04, 0x2f
        /*00c2*/ 	.short	(.L_78 - .L_77)
	.align		4
.L_77:
        /*00c4*/ 	.word	index@(_ZN3cub18CUB_300001_SM_10006detail6reduce18DeviceReduceKernelINS2_10policy_hubIN4cuda3std3__45tupleIJblEEEyN6thrust24THRUST_300001_SM_1000_NS8cuda_cub9__find_if7functorIS9_EEE10Policy1000ENSB_12zip_iteratorINS8_IJNSD_26transform_input_iterator_tIbNSB_6detail15normal_iteratorINSB_10device_ptrIcEEEENSK_10functional5actorINSP_9compositeIJNSP_16operator_adaptorINS7_8equal_toIvEEEENSQ_INSP_8argumentILj0EEEEENSQ_INSP_5valueINSB_16device_referenceIcEEEEEEEEEEEEENSB_17counting_iteratorIlNSB_11use_defaultES18_S18_EEEEEEEySF_S9_NS7_10__identityEEEvT0_PT3_T1_NS0_13GridEvenShareIS1G_EET2_T4_)
        /*00c8*/ 	.word	0x00000020


	//----- nvinfo : EIATTR_FRAME_SIZE
	.align		4
.L_78:
        /*00cc*/ 	.byte	0x04, 0x11
        /*00ce*/ 	.short	(.L_80 - .L_79)
	.align		4
.L_79:
        /*00d0*/ 	.word	index@(_ZN3cub18CUB_300001_SM_10006detail6reduce18DeviceReduceKernelINS2_10policy_hubIN4cuda3std3__45tupleIJblEEEyN6thrust24THRUST_300001_SM_1000_NS8cuda_cub9__find_if7functorIS9_EEE10Policy1000ENSB_12zip_iteratorINS8_IJNSD_26transform_input_iterator_tIbNSB_6detail15normal_iteratorINSB_10device_ptrIcEEEENSK_10functional5actorINSP_9compositeIJNSP_16operator_adaptorINS7_8equal_toIvEEEENSQ_INSP_8argumentILj0EEEEENSQ_INSP_5valueINSB_16device_referenceIcEEEEEEEEEEEEENSB_17counting_iteratorIlNSB_11use_defaultES18_S18_EEEEEEEySF_S9_NS7_10__identityEEEvT0_PT3_T1_NS0_13GridEvenShareIS1G_EET2_T4_)
        /*00d4*/ 	.word	0x00000000


	//----- nvinfo : EIATTR_REGCOUNT
	.align		4
.L_80:
        /*00d8*/ 	.byte	0x04, 0x2f
        /*00da*/ 	.short	(.L_82 - .L_81)
	.align		4
.L_81:
        /*00dc*/ 	.word	index@(_ZN3cub18CUB_300001_SM_10006detail6reduce28DeviceReduceSingleTileKernelINS2_10policy_hubIN4cuda3std3__45tupleIJblEEEyN6thrust24THRUST_300001_SM_1000_NS8cuda_cub9__find_if7functorIS9_EEE10Policy1000EPS9_SI_iSF_S9_S9_NS7_10__identityEEEvT0_T1_T2_T3_T4_T6_)
        /*00e0*/ 	.word	0x0000001c


	//----- nvinfo : EIATTR_FRAME_SIZE
	.align		4
.L_82:
        /*00e4*/ 	.byte	0x04, 0x11
        /*00e6*/ 	.short	(.L_84 - .L_83)
	.align		4
.L_83:
        /*00e8*/ 	.word	index@(_ZN3cub18CUB_300001_SM_10006detail6reduce28DeviceReduceSingleTileKernelINS2_10policy_hubIN4cuda3std3__45tupleIJblEEEyN6thrust24THRUST_300001_SM_1000_NS8cuda_cub9__find_if7functorIS9_EEE10Policy1000EPS9_SI_iSF_S9_S9_NS7_10__identityEEEvT0_T1_T2_T3_T4_T6_)
        /*00ec*/ 	.word	0x00000000


	//----- nvinfo : EIATTR_MIN_STACK_SIZE
	.align		4
.L_84:
        /*00f0*/ 	.byte	0x04, 0x12
        /*00f2*/ 	.short	(.L_86 - .L_85)
	.align		4
.L_85:
        /*00f4*/ 	.word	index@(_ZN3cub18CUB_300001_SM_10006detail6reduce28DeviceReduceSingleTileKernelINS2_10policy_hubIN4cuda3std3__45tupleIJblEEEyN6thrust24THRUST_300001_SM_1000_NS8cuda_cub9__find_if7functorIS9_EEE10Policy1000EPS9_SI_iSF_S9_S9_NS7_10__identityEEEvT0_T1_T2_T3_T4_T6_)
        /*00f8*/ 	.word	0x00000000


	//----- nvinfo : EIATTR_MIN_STACK_SIZE
	.align		4
.L_86:
        /*00fc*/ 	.byte	0x04, 0x12
        /*00fe*/ 	.short	(.L_88 - .L_87)
	.align		4
.L_87:
        /*0100*/ 	.word	index@(_ZN3cub18CUB_300001_SM_10006detail6reduce18DeviceReduceKernelINS2_10policy_hubIN4cuda3std3__45tupleIJblEEEyN6thrust24THRUST_300001_SM_1000_NS8cuda_cub9__find_if7functorIS9_EEE10Policy1000ENSB_12zip_iteratorINS8_IJNSD_26transform_input_iterator_tIbNSB_6detail15normal_iteratorINSB_10device_ptrIcEEEENSK_10functional5actorINSP_9compositeIJNSP_16operator_adaptorINS7_8equal_toIvEEEENSQ_INSP_8argumentILj0EEEEENSQ_INSP_5valueINSB_16device_referenceIcEEEEEEEEEEEEENSB_17counting_iteratorIlNSB_11use_defaultES18_S18_EEEEEEEySF_S9_NS7_10__identityEEEvT0_PT3_T1_NS0_13GridEvenShareIS1G_EET2_T4_)
        /*0104*/ 	.word	0x00000000


	//----- nvinfo : EIATTR_MIN_STACK_SIZE
	.align		4
.L_88:
        /*0108*/ 	.byte	0x04, 0x12
        /*010a*/ 	.short	(.L_90 - .L_89)
	.align		4
.L_89:
        /*010c*/ 	.word	index@(_ZN3cub18CUB_300001_SM_10006detail6reduce28DeviceReduceSingleTileKernelINS2_10policy_hubIN4cuda3std3__45tupleIJblEEEyN6thrust24THRUST_300001_SM_1000_NS8cuda_cub9__find_if7functorIS9_EEE10Policy1000ENSB_12zip_iteratorINS8_IJNSD_26transform_input_iterator_tIbNSB_6detail15normal_iteratorINSB_10device_ptrIcEEEENSK_10functional5actorINSP_9compositeIJNSP_16operator_adaptorINS7_8equal_toIvEEEENSQ_INSP_8argumentILj0EEEEENSQ_INSP_5valueINSB_16device_referenceIcEEEEEEEEEEEEENSB_17counting_iteratorIlNSB_11use_defaultES18_S18_EEEEEEEPS9_ySF_S9_S9_NS7_10__identityEEEvT0_T1_T2_T3_T4_T6_)
        /*0110*/ 	.word	0x00000000


	//----- nvinfo : EIATTR_MIN_STACK_SIZE
	.align		4
.L_90:
        /*0114*/ 	.byte	0x04, 0x12
        /*0116*/ 	.short	(.L_92 - .L_91)
	.align		4
.L_91:
        /*0118*/ 	.word	index@(_ZN3cub18CUB_300001_SM_10006detail6reduce28DeviceReduceSingleTileKernelINS2_10policy_hubIN4cuda3std3__45tupleIJblEEEjN6thrust24THRUST_300001_SM_1000_NS8cuda_cub9__find_if7functorIS9_EEE10Policy1000EPS9_SI_iSF_S9_S9_NS7_10__identityEEEvT0_T1_T2_T3_T4_T6_)
        /*011c*/ 	.word	0x00000000


	//----- nvinfo : EIATTR_MIN_STACK_SIZE
	.align		4
.L_92:
        /*0120*/ 	.byte	0x04, 0x12
        /*0122*/ 	.short	(.L_94 - .L_93)
	.align		4
.L_93:
        /*0124*/ 	.word	index@(_ZN3cub18CUB_300001_SM_10006detail6reduce18DeviceReduceKernelINS2_10policy_hubIN4cuda3std3__45tupleIJblEEEjN6thrust24THRUST_300001_SM_1000_NS8cuda_cub9__find_if7functorIS9_EEE10Policy1000ENSB_12zip_iteratorINS8_IJNSD_26transform_input_iterator_tIbNSB_6detail15normal_iteratorINSB_10device_ptrIcEEEENSK_10functional5actorINSP_9compositeIJNSP_16operator_adaptorINS7_8equal_toIvEEEENSQ_INSP_8argumentILj0EEEEENSQ_INSP_5valueINSB_16device_referenceIcEEEEEEEEEEEEENSB_17counting_iteratorIlNSB_11use_defaultES18_S18_EEEEEEEjSF_S9_NS7_10__identityEEEvT0_PT3_T1_NS0_13GridEvenShareIS1G_EET2_T4_)
        /*0128*/ 	.word	0x00000000


	//----- nvinfo : EIATTR_MIN_STACK_SIZE
	.align		4
.L_94:
        /*012c*/ 	.byte	0x04, 0x12
        /*012e*/ 	.short	(.L_96 - .L_95)
	.align		4
.L_95:
        /*0130*/ 	.word	index@(_ZN3cub18CUB_300001_SM_10006detail6reduce28DeviceReduceSingleTileKernelINS2_10policy_hubIN4cuda3std3__45tupleIJblEEEjN6thrust24THRUST_300001_SM_1000_NS8cuda_cub9__find_if7functorIS9_EEE10Policy1000ENSB_12zip_iteratorINS8_IJNSD_26transform_input_iterator_tIbNSB_6detail15normal_iteratorINSB_10device_ptrIcEEEENSK_10functional5actorINSP_9compositeIJNSP_16operator_adaptorINS7_8equal_toIvEEEENSQ_INSP_8argumentILj0EEEEENSQ_INSP_5valueINSB_16device_referenceIcEEEEEEEEEEEEENSB_17counting_iteratorIlNSB_11use_defaultES18_S18_EEEEEEEPS9_jSF_S9_S9_NS7_10__identityEEEvT0_T1_T2_T3_T4_T6_)
        /*0134*/ 	.word	0x00000000


	//----- nvinfo : EIATTR_MIN_STACK_SIZE
	.align		4
.L_96:
        /*0138*/ 	.byte	0x04, 0x12
        /*013a*/ 	.short	(.L_98 - .L_97)
	.align		4
.L_97:
        /*013c*/ 	.word	index@(_ZN3cub18CUB_300001_SM_10006detail8for_each13static_kernelINS2_12policy_hub_t12policy_500_tElN6thrust24THRUST_300001_SM_1000_NS8cuda_cub10__tabulate7functorINS7_6detail15normal_iteratorINS7_10device_ptrIcEEEENS7_6system6detail7generic6detail22compute_sequence_valueIcvEElEEEEvT0_T1_)
        /*0140*/ 	.word	0x00000000


	//----- nvinfo : EIATTR_MIN_STACK_SIZE
	.align		4
.L_98:
        /*0144*/ 	.byte	0x04, 0x12
        /*0146*/ 	.short	(.L_100 - .L_99)
	.align		4
.L_99:
        /*0148*/ 	.word	index@(_ZN3cub18CUB_300001_SM_10006detail8for_each13static_kernelINS2_12policy_hub_t12policy_500_tEmN6thrust24THRUST_300001_SM_1000_NS8cuda_cub20__uninitialized_fill7functorINS7_10device_ptrIcEEcEEEEvT0_T1_)
        /*014c*/ 	.word	0x00000000


	//----- nvinfo : EIATTR_MIN_STACK_SIZE
	.align		4
.L_100:
        /*0150*/ 	.byte	0x04, 0x12
        /*0152*/ 	.short	(.L_102 - .L_101)
	.align		4
.L_101:
        /*0154*/ 	.word	index@(_ZN3cub18CUB_300001_SM_10006detail11EmptyKernelIvEEvv)
        /*0158*/ 	.word	0x00000000


	//----- nvinfo : EIATTR_MIN_STACK_SIZE
	.align		4
.L_102:
        /*015c*/ 	.byte	0x04, 0x12
        /*015e*/ 	.short	(.L_104 - .L_103)
	.align		4
.L_103:
        /*0160*/ 	.word	index@(_Z8fnSearchPcS_Pi)
        /*0164*/ 	.word	0x00000000
.L_104:


//--------------------- .nv.compat                --------------------------
	.section	.nv.compat,"",@"SHT_CUDA_COMPAT_INFO"
	.align	4
        /*0000*/ 	.byte	0x02, 0x09, 0x00, 0x00, 0x02, 0x02, 0x01, 0x00, 0x02, 0x05, 0x05, 0x00, 0x03, 0x07, 0x01, 0x01
        /*0010*/ 	.byte	0x02, 0x03, 0x00, 0x00, 0x02, 0x06, 0x01, 0x00, 0x04, 0x0b, 0x08, 0x00, 0x09, 0x00, 0x00, 0x00
        /*0020*/ 	.byte	0x00, 0x00, 0x00, 0x00


//--------------------- .nv.info._ZN3cub18CUB_300001_SM_10006detail6reduce28DeviceReduceSingleTileKernelINS2_10policy_hubIN4cuda3std3__45tupleIJblEEEyN6thrust24THRUST_300001_SM_1000_NS8cuda_cub9__find_if7functorIS9_EEE10Policy1000EPS9_SI_iSF_S9_S9_NS7_10__identityEEEvT0_T1_T2_T3_T4_T6_ --------------------------
	.section	.nv.info._ZN3cub18CUB_300001_SM_10006detail6reduce28DeviceReduceSingleTileKernelINS2_10policy_hubIN4cuda3std3__45tupleIJblEEEyN6thrust24THRUST_300001_SM_1000_NS8cuda_cub9__find_if7functorIS9_EEE10Policy1000EPS9_SI_iSF_S9_S9_NS7_10__identityEEEvT0_T1_T2_T3_T4_T6_,"",@"SHT_CUDA_INFO"
	.sectionflags	@""
	.align	4


	//----- nvinfo : EIATTR_CUDA_API_VERSION
	.align		4
        /*0000*/ 	.byte	0x04, 0x37
        /*0002*/ 	.short	(.L_106 - .L_105)
.L_105:
        /*0004*/ 	.word	0x00000082


	//----- nvinfo : EIATTR_KPARAM_INFO
	.align		4
.L_106:
        /*0008*/ 	.byte	0x04, 0x17
        /*000a*/ 	.short	(.L_108 - .L_107)
.L_107:
        /*000c*/ 	.word	0x00000000
        /*0010*/ 	.short	0x0005
        /*0012*/ 	.short	0x0028
        /*0014*/ 	.byte	0x00, 0xf0, 0x05, 0x00


	//----- nvinfo : EIATTR_KPARAM_INFO
	.align		4
.L_108:
        /*0018*/ 	.byte	0x04, 0x17
        /*001a*/ 	.short	(.L_110 - .L_109)
.L_109:
        /*001c*/ 	.word	0x00000000
        /*0020*/ 	.short	0x0004
        /*0022*/ 	.short	0x0018
        /*0024*/ 	.byte	0x00, 0xf0, 0x41, 0x00


	//----- nvinfo : EIATTR_KPARAM_INFO
	.align		4
.L_110:
        /*0028*/ 	.byte	0x04, 0x17
        /*002a*/ 	.short	(.L_112 - .L_111)
.L_111:
        /*002c*/ 	.word	0x00000000
        /*0030*/ 	.short	0x0003
        /*0032*/ 	.short	0x0014
        /*0034*/ 	.byte	0x00, 0xf0, 0x05, 0x00


	//----- nvinfo : EIATTR_KPARAM_INFO
	.align		4
.L_112:
        /*0038*/ 	.byte	0x04, 0x17
        /*003a*/ 	.short	(.L_114 - .L_113)
.L_113:
        /*003c*/ 	.word	0x00000000
        /*0040*/ 	.short	0x0002
        /*0042*/ 	.short	0x0010
        /*0044*/ 	.byte	0x00, 0xf0, 0x11, 0x00


	//----- nvinfo : EIATTR_KPARAM_INFO
	.align		4
.L_114:
        /*0048*/ 	.byte	0x04, 0x17
        /*004a*/ 	.short	(.L_116 - .L_115)
.L_115:
        /*004c*/ 	.word	0x00000000
        /*0050*/ 	.short	0x0001
        /*0052*/ 	.short	0x0008
        /*0054*/ 	.byte	0x00, 0xf5, 0x21, 0x00


	//----- nvinfo : EIATTR_KPARAM_INFO
	.align		4
.L_116:
        /*0058*/ 	.byte	0x04, 0x17
        /*005a*/ 	.short	(.L_118 - .L_117)
.L_117:
        /*005c*/ 	.word	0x00000000
        /*0060*/ 	.short	0x0000
        /*0062*/ 	.short	0x0000
        /*0064*/ 	.byte	0x00, 0xf5, 0x21, 0x00


	//----- nvinfo : EIATTR_SPARSE_MMA_MASK
	.align		4
.L_118:
        /*0068*/ 	.byte	0x03, 0x50
        /*006a*/ 	.short	0x0000


	//----- nvinfo : EIATTR_MAXREG_COUNT
	.align		4
        /*006c*/ 	.byte	0x03, 0x1b
        /*006e*/ 	.short	0x00ff


	//----- nvinfo : EIATTR_NUM_BARRIERS
	.align		4
        /*0070*/ 	.byte	0x02, 0x4c
        /*0072*/ 	.byte	0x01
	.zero		1


	//----- nvinfo : EIATTR_MERCURY_ISA_VERSION
	.align		4
        /*0074*/ 	.byte	0x03, 0x5f
        /*0076*/ 	.short	0x0101


	//----- nvinfo : EIATTR_COOP_GROUP_MASK_REGIDS
	.align		4
        /*0078*/ 	.byte	0x04, 0x29
        /*007a*/ 	.short	(.L_120 - .L_119)


	//   ....[0]....
.L_119:
        /*007c*/ 	.word	0xffffffff


	//   ....[1]....
        /*0080*/ 	.word	0xffffffff


	//   ....[2]....
        /*0084*/ 	.word	0xffffffff


	//   ....[3]....
        /*0088*/ 	.word	0xffffffff


	//   ....[4]....
        /*008c*/ 	.word	0xffffffff


	//   ....[5]....
        /*0090*/ 	.word	0xffffffff


	//   ....[6]....
        /*0094*/ 	.word	0xffffffff


	//   ....[7]....
        /*0098*/ 	.word	0xffffffff


	//   ....[8]....
        /*009c*/ 	.word	0xffffffff


	//   ....[9]....
        /*00a0*/ 	.word	0xffffffff


	//   ....[10]....
        /*00a4*/ 	.word	0xffffffff


	//   ....[11]....
        /*00a8*/ 	.word	0xffffffff


	//   ....[12]....
        /*00ac*/ 	.word	0xffffffff


	//   ....[13]....
        /*00b0*/ 	.word	0xffffffff


	//   ....[14]....
        /*00b4*/ 	.word	0xffffffff


	//   ....[15]....
        /*00b8*/ 	.word	0xffffffff


	//   ....[16]....
        /*00bc*/ 	.word	0xffffffff


	//   ....[17]....
        /*00c0*/ 	.word	0xffffffff


	//   ....[18]....
        /*00c4*/ 	.word	0xffffffff


	//   ....[19]....
        /*00c8*/ 	.word	0xffffffff


	//   ....[20]....
        /*00cc*/ 	.word	0xffffffff


	//   ....[21]....
        /*00d0*/ 	.word	0xffffffff


	//   ....[22]....
        /*00d4*/ 	.word	0xffffffff


	//   ....[23]....
        /*00d8*/ 	.word	0xffffffff


	//   ....[24]....
        /*00dc*/ 	.word	0xffffffff


	//   ....[25]....
        /*00e0*/ 	.word	0xffffffff


	//   ....[26]....
        /*00e4*/ 	.word	0xffffffff


	//   ....[27]....
        /*00e8*/ 	.word	0xffffffff


	//   ....[28]....
        /*00ec*/ 	.word	0xffffffff


	//   ....[29]....
        /*00f0*/ 	.word	0xffffffff


	//   ....[30]....
        /*00f4*/ 	.word	0xffffffff


	//   ....[31]....
        /*00f8*/ 	.word	0xffffffff


	//   ....[32]....
        /*00fc*/ 	.word	0xffffffff


	//   ....[33]....
        /*0100*/ 	.word	0xffffffff


	//   ....[34]....
        /*0104*/ 	.word	0xffffffff


	//   ....[35]....
        /*0108*/ 	.word	0xffffffff


	//   ....[36]....
        /*010c*/ 	.word	0xffffffff


	//   ....[37]....
        /*0110*/ 	.word	0xffffffff


	//   ....[38]....
        /*0114*/ 	.word	0xffffffff


	//   ....[39]....
        /*0118*/ 	.word	0xffffffff


	//   ....[40]....
        /*011c*/ 	.word	0xffffffff


	//   ....[41]....
        /*0120*/ 	.word	0xffffffff


	//   ....[42]....
        /*0124*/ 	.word	0xffffffff


	//   ....[43]....
        /*0128*/ 	.word	0xffffffff


	//   ....[44]....
        /*012c*/ 	.word	0xffffffff


	//----- nvinfo : EIATTR_COOP_GROUP_INSTR_OFFSETS
	.align		4
.L_120:
        /*0130*/ 	.byte	0x04, 0x28
        /*0132*/ 	.short	(.L_122 - .L_121)


	//   ....[0]....
.L_121:
        /*0134*/ 	.word	0x000007d0


	//   ....[1]....
        /*0138*/ 	.word	0x000007e0


	//   ....[2]....
        /*013c*/ 	.word	0x000007f0


	//   ....[3]....
        /*0140*/ 	.word	0x00000940


	//   ....[4]....
        /*0144*/ 	.word	0x00000970


	//   ....[5]....
        /*0148*/ 	.word	0x000009a0


	//   ....[6]....
        /*014c*/ 	.word	0x00000ac0


	//   ....[7]....
        /*0150*/ 	.word	0x00000ae0


	//   ....[8]....
        /*0154*/ 	.word	0x00000af0


	//   ....[9]....
        /*0158*/ 	.word	0x00000c10


	//   ....[10]....
        /*015c*/ 	.word	0x00000c30


	//   ....[11]....
        /*0160*/ 	.word	0x00000c40


	//   ....[12]....
        /*0164*/ 	.word	0x00000d60


	//   ....[13]....
        /*0168*/ 	.word	0x00000d80


	//   ....[14]....
        /*016c*/ 	.word	0x00000d90


	//   ....[15]....
        /*0170*/ 	.word	0x00001520


	//   ....[16]....
        /*0174*/ 	.word	0x000015b0


	//   ....[17]....
        /*0178*/ 	.word	0x000015e0


	//   ....[18]....
        /*017c*/ 	.word	0x00001700


	//   ....[19]....
        /*0180*/ 	.word	0x00001730


	//   ....[20]....
        /*0184*/ 	.word	0x00001740


	//   ....[21]....
        /*0188*/ 	.word	0x00001860


	//   ....[22]....
        /*018c*/ 	.word	0x00001880


	//   ....[23]....
        /*0190*/ 	.word	0x00001890


	//   ....[24]....
        /*0194*/ 	.word	0x000019b0


	//   ....[25]....
        /*0198*/ 	.word	0x000019d0


	//   ....[26]....
        /*019c*/ 	.word	0x000019e0


	//   ....[27]....
        /*01a0*/ 	.word	0x00001b00


	//   ....[28]....
        /*01a4*/ 	.word	0x00001b20


	//   ....[29]....
        /*01a8*/ 	.word	0x00001b30


	//   ....[30]....
        /*01ac*/ 	.word	0x000031b0


	//   ....[31]....
        /*01b0*/ 	.word	0x000031c0


	//   ....[32]....
        /*01b4*/ 	.word	0x000031d0


	//   ....[33]....
        /*01b8*/ 	.word	0x00003320


	//   ....[34]....
        /*01bc*/ 	.word	0x00003350


	//   ....[35]....
        /*01c0*/ 	.word	0x00003380


	//   ....[36]....
        /*01c4*/ 	.word	0x000034a0


	//   ....[37]....
        /*01c8*/ 	.word	0x000034c0


	//   ....[38]....
        /*01cc*/ 	.word	0x000034d0


	//   ....[39]....
        /*01d0*/ 	.word	0x000035f0


	//   ....[40]....
        /*01d4*/ 	.word	0x00003610


	//   ....[41]....
        /*01d8*/ 	.word	0x00003620


	//   ....[42]....
        /*01dc*/ 	.word	0x00003740


	//   ....[43]....
        /*01e0*/ 	.word	0x00003760


	//   ....[44]....
        /*01e4*/ 	.word	0x00003770


	//----- nvinfo : EIATTR_VRC_CTA_INIT_COUNT
	.align		4
.L_122:
        /*01e8*/ 	.byte	0x02, 0x4a
	.zero		1
	.zero		1


	//----- nvinfo : EIATTR_EXIT_INSTR_OFFSETS
	.align		4
        /*01ec*/ 	.byte	0x04, 0x1c
        /*01ee*/ 	.short	(.L_124 - .L_123)


	//   ....[0]....
.L_123:
        /*01f0*/ 	.word	0x00000080


	//   ....[1]....
        /*01f4*/ 	.word	0x000000d0


	//   ....[2]....
        /*01f8*/ 	.word	0x00003e80


	//   ....[3]....
        /*01fc*/ 	.word	0x00003f70


	//----- nvinfo : EIATTR_MAX_THREADS
	.align		4
.L_124:
        /*0200*/ 	.byte	0x04, 0x05
        /*0202*/ 	.short	(.L_126 - .L_125)
.L_125:
        /*0204*/ 	.word	0x00000100
        /*0208*/ 	.word	0x00000001
        /*020c*/ 	.word	0x00000001


	//----- nvinfo : EIATTR_CRS_STACK_SIZE
	.align		4
.L_126:
        /*0210*/ 	.byte	0x04, 0x1e
        /*0212*/ 	.short	(.L_128 - .L_127)
.L_127:
        /*0214*/ 	.word	0x00000000


	//----- nvinfo : EIATTR_CBANK_PARAM_SIZE
	.align		4
.L_128:
        /*0218*/ 	.byte	0x03, 0x19
        /*021a*/ 	.short	0x0029


	//----- nvinfo : EIATTR_PARAM_CBANK
	.align		4
        /*021c*/ 	.byte	0x04, 0x0a
        /*021e*/ 	.short	(.L_130 - .L_129)
	.align		4
.L_129:
        /*0220*/ 	.word	index@(.nv.constant0._ZN3cub18CUB_300001_SM_10006detail6reduce28DeviceReduceSingleTileKernelINS2_10policy_hubIN4cuda3std3__45tupleIJblEEEyN6thrust24THRUST_300001_SM_1000_NS8cuda_cub9__find_if7functorIS9_EEE10Policy1000EPS9_SI_iSF_S9_S9_NS7_10__identityEEEvT0_T1_T2_T3_T4_T6_)
        /*0224*/ 	.short	0x0380
        /*0226*/ 	.short	0x0029


	//----- nvinfo : EIATTR_SW_WAR
	.align		4
.L_130:
        /*0228*/ 	.byte	0x04, 0x36
        /*022a*/ 	.short	(.L_132 - .L_131)
.L_131:
        /*022c*/ 	.word	0x00000008
.L_132:


//--------------------- .nv.info._ZN3cub18CUB_300001_SM_10006detail6reduce18DeviceReduceKernelINS2_10policy_hubIN4cuda3std3__45tupleIJblEEEyN6thrust24THRUST_300001_SM_1000_NS8cuda_cub9__find_if7functorIS9_EEE10Policy1000ENSB_12zip_iteratorINS8_IJNSD_26transform_input_iterator_tIbNSB_6detail15normal_iteratorINSB_10device_ptrIcEEEENSK_10functional5actorINSP_9compositeIJNSP_16operator_adaptorINS7_8equal_toIvEEEENSQ_INSP_8argumentILj0EEEEENSQ_INSP_5valueINSB_16device_referenceIcEEEEEEEEEEEEENSB_17counting_iteratorIlNSB_11use_defaultES18_S18_EEEEEEEySF_S9_NS7_10__identityEEEvT0_PT3_T1_NS0_13GridEvenShareIS1G_EET2_T4_ --------------------------
	.section	.nv.info._ZN3cub18CUB_300001_SM_10006detail6reduce18DeviceReduceKernelINS2_10policy_hubIN4cuda3std3__45tupleIJblEEEyN6thrust24THRUST_300001_SM_1000_NS8cuda_cub9__find_if7functorIS9_EEE10Policy1000ENSB_12zip_iteratorINS8_IJNSD_26transform_input_iterator_tIbNSB_6detail15normal_iteratorINSB_10device_ptrIcEEEENSK_10functional5actorINSP_9compositeIJNSP_16operator_adaptorINS7_8equal_toIvEEEENSQ_INSP_8argumentILj0EEEEENSQ_INSP_5valueINSB_16device_referenceIcEEEEEEEEEEEEENSB_17counting_iteratorIlNSB_11use_defaultES18_S18_EEEEEEEySF_S9_NS7_10__identityEEEvT0_PT3_T1_NS0_13GridEvenShareIS1G_EET2_T4_,"",@"SHT_CUDA_INFO"
	.sectionflags	@""
	.align	4


	//----- nvinfo : EIATTR_CUDA_API_VERSION
	.align		4
        /*0000*/ 	.byte	0x04, 0x37
        /*0002*/ 	.short	(.L_134 - .L_133)
.L_133:
        /*0004*/ 	.word	0x00000082


	//----- nvinfo : EIATTR_KPARAM_INFO
	.align		4
.L_134:
        /*0008*/ 	.byte	0x04, 0x17
        /*000a*/ 	.short	(.L_136 - .L_135)
.L_135:
        /*000c*/ 	.word	0x00000000
        /*0010*/ 	.short	0x0005
        /*0012*/ 	.short	0x0079
        /*0014*/ 	.byte	0x00, 0xf0, 0x05, 0x00


	//----- nvinfo : EIATTR_KPARAM_INFO
	.align		4
.L_136:
        /*0018*/ 	.byte	0x04, 0x17
        /*001a*/ 	.short	(.L_138 - .L_137)
.L_137:
        /*001c*/ 	.word	0x00000000
        /*0020*/ 	.short	0x0004
        /*0022*/ 	.short	0x0078
        /*0024*/ 	.byte	0x00, 0xf0, 0x05, 0x00


	//----- nvinfo : EIATTR_KPARAM_INFO
	.align		4
.L_138:
        /*0028*/ 	.byte	0x04, 0x17
        /*002a*/ 	.short	(.L_140 - .L_139)
.L_139:
        /*002c*/ 	.word	0x00000000
        /*0030*/ 	.short	0x0003
        /*0032*/ 	.short	0x0030
        /*0034*/ 	.byte	0x00, 0xf0, 0x21, 0x01


	//----- nvinfo : EIATTR_KPARAM_INFO
	.align		4
.L_140:
        /*0038*/ 	.byte	0x04, 0x17
        /*003a*/ 	.short	(.L_142 - .L_141)
.L_141:
        /*003c*/ 	.word	0x00000000
        /*0040*/ 	.short	0x0002
        /*0042*/ 	.short	0x0028
        /*0044*/ 	.byte	0x00, 0xf0, 0x21, 0x00


	//----- nvinfo : EIATTR_KPARAM_INFO
	.align		4
.L_142:
        /*0048*/ 	.byte	0x04, 0x17
        /*004a*/ 	.short	(.L_144 - .L_143)
.L_143:
        /*004c*/ 	.word	0x00000000
        /*0050*/ 	.short	0x0001
        /*0052*/ 	.short	0x0020
        /*0054*/ 	.byte	0x00, 0xf5, 0x21, 0x00


	//----- nvinfo : EIATTR_KPARAM_INFO
	.align		4
.L_144:
        /*0058*/ 	.byte	0x04, 0x17
        /*005a*/ 	.short	(.L_146 - .L_145)
.L_145:
        /*005c*/ 	.word	0x00000000
        /*0060*/ 	.short	0x0000
        /*0062*/ 	.short	0x0000
        /*0064*/ 	.byte	0x00, 0xf0, 0x81, 0x00


	//----- nvinfo : EIATTR_SPARSE_MMA_MASK
	.align		4
.L_146:
        /*0068*/ 	.byte	0x03, 0x50
        /*006a*/ 	.short	0x0000


	//----- nvinfo : EIATTR_MAXREG_COUNT
	.align		4
        /*006c*/ 	.byte	0x03, 0x1b
        /*006e*/ 	.short	0x00ff


	//----- nvinfo : EIATTR_NUM_BARRIERS
	.align		4
        /*0070*/ 	.byte	0x02, 0x4c
        /*0072*/ 	.byte	0x01
	.zero		1


	//----- nvinfo : EIATTR_MERCURY_ISA_VERSION
	.align		4
        /*0074*/ 	.byte	0x03, 0x5f
        /*0076*/ 	.short	0x0101


	//----- nvinfo : EIATTR_COOP_GROUP_MASK_REGIDS
	.align		4
        /*0078*/ 	.byte	0x04, 0x29
        /*007a*/ 	.short	(.L_148 - .L_147)


	//   ....[0]....
.L_147:
        /*007c*/ 	.word	0xffffffff


	//   ....[1]....
        /*0080*/ 	.word	0xffffffff


	//   ....[2]....
        /*0084*/ 	.word	0xffffffff


	//   ....[3]....
        /*0088*/ 	.word	0xffffffff


	//   ....[4]....
        /*008c*/ 	.word	0xffffffff


	//   ....[5]....
        /*0090*/ 	.word	0xffffffff


	//   ....[6]....
        /*0094*/ 	.word	0xffffffff


	//   ....[7]....
        /*0098*/ 	.word	0xffffffff


	//   ....[8]....
        /*009c*/ 	.word	0xffffffff


	//   ....[9]....
        /*00a0*/ 	.word	0xffffffff


	//   ....[10]....
        /*00a4*/ 	.word	0xffffffff


	//   ....[11]....
        /*00a8*/ 	.word	0xffffffff


	//   ....[12]....
        /*00ac*/ 	.word	0xffffffff


	//   ....[13]....
        /*00b0*/ 	.word	0xffffffff


	//   ....[14]....
        /*00b4*/ 	.word	0xffffffff


	//   ....[15]....
        /*00b8*/ 	.word	0xffffffff


	//   ....[16]....
        /*00bc*/ 	.word	0xffffffff


	//   ....[17]....
        /*00c0*/ 	.word	0xffffffff


	//   ....[18]....
        /*00c4*/ 	.word	0xffffffff


	//   ....[19]....
        /*00c8*/ 	.word	0xffffffff


	//   ....[20]....
        /*00cc*/ 	.word	0xffffffff


	//   ....[21]....
        /*00d0*/ 	.word	0xffffffff


	//   ....[22]....
        /*00d4*/ 	.word	0xffffffff


	//   ....[23]....
        /*00d8*/ 	.word	0xffffffff


	//   ....[24]....
        /*00dc*/ 	.word	0xffffffff


	//   ....[25]....
        /*00e0*/ 	.word	0xffffffff


	//   ....[26]....
        /*00e4*/ 	.word	0xffffffff


	//   ....[27]....
        /*00e8*/ 	.word	0xffffffff


	//   ....[28]....
        /*00ec*/ 	.word	0xffffffff


	//   ....[29]....
        /*00f0*/ 	.word	0xffffffff


	//   ....[30]....
        /*00f4*/ 	.word	0xffffffff


	//   ....[31]....
        /*00f8*/ 	.word	0xffffffff


	//   ....[32]....
        /*00fc*/ 	.word	0xffffffff


	//   ....[33]....
        /*0100*/ 	.word	0xffffffff


	//   ....[34]....
        /*0104*/ 	.word	0xffffffff


	//   ....[35]....
        /*0108*/ 	.word	0xffffffff


	//   ....[36]....
        /*010c*/ 	.word	0xffffffff


	//   ....[37]....
        /*0110*/ 	.word	0xffffffff


	//   ....[38]....
        /*0114*/ 	.word	0xffffffff


	//   ....[39]....
        /*0118*/ 	.word	0xffffffff


	//   ....[40]....
        /*011c*/ 	.word	0xffffffff


	//   ....[41]....
        /*0120*/ 	.word	0xffffffff


	//   ....[42]....
        /*0124*/ 	.word	0xffffffff


	//   ....[43]....
        /*0128*/ 	.word	0xffffffff


	//   ....[44]....
        /*012c*/ 	.word	0xffffffff


	//----- nvinfo : EIATTR_COOP_GROUP_INSTR_OFFSETS
	.align		4
.L_148:
        /*0130*/ 	.byte	0x04, 0x28
        /*0132*/ 	.short	(.L_150 - .L_149)


	//   ....[0]....
.L_149:
        /*0134*/ 	.word	0x00001560


	//   ....[1]....
        /*0138*/ 	.word	0x00001570


	//   ....[2]....
        /*013c*/ 	.word	0x00001580


	//   ....[3]....
        /*0140*/ 	.word	0x000016d0


	//   ....[4]....
        /*0144*/ 	.word	0x00001700


	//   ....[5]....
        /*0148*/ 	.word	0x00001730


	//   ....[6]....
        /*014c*/ 	.word	0x00001850


	//   ....[7]....
        /*0150*/ 	.word	0x00001870


	//   ....[8]....
        /*0154*/ 	.word	0x00001880


	//   ....[9]....
        /*0158*/ 	.word	0x000019a0


	//   ....[10]....
        /*015c*/ 	.word	0x000019c0


	//   ....[11]....
        /*0160*/ 	.word	0x000019d0


	//   ....[12]....
        /*0164*/ 	.word	0x00001af0


	//   ....[13]....
        /*0168*/ 	.word	0x00001b10


	//   ....[14]....
        /*016c*/ 	.word	0x00001b20


	//   ....[15]....
        /*0170*/ 	.word	0x000022c0


	//   ....[16]....
        /*0174*/ 	.word	0x00002350


	//   ....[17]....
        /*0178*/ 	.word	0x00002380


	//   ....[18]....
        /*017c*/ 	.word	0x000024a0


	//   ....[19]....
        /*0180*/ 	.word	0x000024d0


	//   ....[20]....
        /*0184*/ 	.word	0x000024e0


	//   ....[21]....
        /*0188*/ 	.word	0x00002600


	//   ....[22]....
        /*018c*/ 	.word	0x00002620


	//   ....[23]....
        /*0190*/ 	.word	0x00002630


	//   ....[24]....
        /*0194*/ 	.word	0x00002750


	//   ....[25]....
        /*0198*/ 	.word	0x00002770


	//   ....[26]....
        /*019c*/ 	.word	0x00002780


	//   ....[27]....
        /*01a0*/ 	.word	0x000028a0


	//   ....[28]....
        /*01a4*/ 	.word	0x000028c0


	//   ....[29]....
        /*01a8*/ 	.word	0x000028d0


	//   ....[30]....
        /*01ac*/ 	.word	0x00004c20


	//   ....[31]....
        /*01b0*/ 	.word	0x00004c30


	//   ....[32]....
        /*01b4*/ 	.word	0x00004c40


	//   ....[33]....
        /*01b8*/ 	.word	0x00004d90


	//   ....[34]....
        /*01bc*/ 	.word	0x00004dc0


	//   ....[35]....
        /*01c0*/ 	.word	0x00004df0


	//   ....[36]....
        /*01c4*/ 	.word	0x00004f10


	//   ....[37]....
        /*01c8*/ 	.word	0x00004f30


	//   ....[38]....
        /*01cc*/ 	.word	0x00004f40


	//   ....[39]....
        /*01d0*/ 	.word	0x00005060


	//   ....[40]....
        /*01d4*/ 	.word	0x00005080


	//   ....[41]....
        /*01d8*/ 	.word	0x00005090


	//   ....[42]....
        /*01dc*/ 	.word	0x000051b0


	//   ....[43]....
        /*01e0*/ 	.word	0x000051d0


	//   ....[44]....
        /*01e4*/ 	.word	0x000051e0


	//----- nvinfo : EIATTR_VRC_CTA_INIT_COUNT
	.align		4
.L_150:
        /*01e8*/ 	.byte	0x02, 0x4a
	.zero		1
	.zero		1


	//----- nvinfo : EIATTR_EXIT_INSTR_OFFSETS
	.align		4
        /*01ec*/ 	.byte	0x04, 0x1c
        /*01ee*/ 	.short	(.L_152 - .L_151)


	//   ....[0]....
.L_151:
        /*01f0*/ 	.word	0x00005900


	//   ....[1]....
        /*01f4*/ 	.word	0x00005960


	//----- nvinfo : EIATTR_MAX_THREADS
	.align		4
.L_152:
        /*01f8*/ 	.byte	0x04, 0x05
        /*01fa*/ 	.short	(.L_154 - .L_153)
.L_153:
        /*01fc*/ 	.word	0x00000100
        /*0200*/ 	.word	0x00000001
        /*0204*/ 	.word	0x00000001


	//----- nvinfo : EIATTR_CRS_STACK_SIZE
	.align		4
.L_154:
        /*0208*/ 	.byte	0x04, 0x1e
        /*020a*/ 	.short	(.L_156 - .L_155)
.L_155:
        /*020c*/ 	.word	0x00000000


	//----- nvinfo : EIATTR_CBANK_PARAM_SIZE
	.align		4
.L_156:
        /*0210*/ 	.byte	0x03, 0x19
        /*0212*/ 	.short	0x007a


	//----- nvinfo : EIATTR_PARAM_CBANK
	.align		4
        /*0214*/ 	.byte	0x04, 0x0a
        /*0216*/ 	.short	(.L_158 - .L_157)
	.align		4
.L_157:
        /*0218*/ 	.word	index@(.nv.constant0._ZN3cub18CUB_300001_SM_10006detail6reduce18DeviceReduceKernelINS2_10policy_hubIN4cuda3std3__45tupleIJblEEEyN6thrust24THRUST_300001_SM_1000_NS8cuda_cub9__find_if7functorIS9_EEE10Policy1000ENSB_12zip_iteratorINS8_IJNSD_26transform_input_iterator_tIbNSB_6detail15normal_iteratorINSB_10device_ptrIcEEEENSK_10functional5actorINSP_9compositeIJNSP_16operator_adaptorINS7_8equal_toIvEEEENSQ_INSP_8argumentILj0EEEEENSQ_INSP_5valueINSB_16device_referenceIcEEEEEEEEEEEEENSB_17counting_iteratorIlNSB_11use_defaultES18_S18_EEEEEEEySF_S9_NS7_10__identityEEEvT0_PT3_T1_NS0_13GridEvenShareIS1G_EET2_T4_)
        /*021c*/ 	.short	0x0380
        /*021e*/ 	.short	0x007a


	//----- nvinfo : EIATTR_SW_WAR
	.align		4
.L_158:
        /*0220*/ 	.byte	0x04, 0x36
        /*0222*/ 	.short	(.L_160 - .L_159)
.L_159:
        /*0224*/ 	.word	0x00000008
.L_160:


//--------------------- .nv.info._ZN3cub18CUB_300001_SM_10006detail6reduce28DeviceReduceSingleTileKernelINS2_10policy_hubIN4cuda3std3__45tupleIJblEEEyN6thrust24THRUST_300001_SM_1000_NS8cuda_cub9__find_if7functorIS9_EEE10Policy1000ENSB_12zip_iteratorINS8_IJNSD_26transform_input_iterator_tIbNSB_6detail15normal_iteratorINSB_10device_ptrIcEEEENSK_10functional5actorINSP_9compositeIJNSP_16operator_adaptorINS7_8equal_toIvEEEENSQ_INSP_8argumentILj0EEEEENSQ_INSP_5valueINSB_16device_referenceIcEEEEEEEEEEEEENSB_17counting_iteratorIlNSB_11use_defaultES18_S18_EEEEEEEPS9_ySF_S9_S9_NS7_10__identityEEEvT0_T1_T2_T3_T4_T6_ --------------------------
	.section	.nv.info._ZN3cub18CUB_300001_SM_10006detail6reduce28DeviceReduceSingleTileKernelINS2_10policy_hubIN4cuda3std3__45tupleIJblEEEyN6thrust24THRUST_300001_SM_1000_NS8cuda_cub9__find_if7functorIS9_EEE10Policy1000ENSB_12zip_iteratorINS8_IJNSD_26transform_input_iterator_tIbNSB_6detail15normal_iteratorINSB_10device_ptrIcEEEENSK_10functional5actorINSP_9compositeIJNSP_16operator_adaptorINS7_8equal_toIvEEEENSQ_INSP_8argumentILj0EEEEENSQ_INSP_5valueINSB_16device_referenceIcEEEEEEEEEEEEENSB_17counting_iteratorIlNSB_11use_defaultES18_S18_EEEEEEEPS9_ySF_S9_S9_NS7_10__identityEEEvT0_T1_T2_T3_T4_T6_,"",@"SHT_CUDA_INFO"
	.sectionflags	@""
	.align	4


	//----- nvinfo : EIATTR_CUDA_API_VERSION
	.align		4
        /*0000*/ 	.byte	0x04, 0x37
        /*0002*/ 	.short	(.L_162 - .L_161)
.L_161:
        /*0004*/ 	.word	0x00000082


	//----- nvinfo : EIATTR_KPARAM_INFO
	.align		4
.L_162:
        /*0008*/ 	.byte	0x04, 0x17
        /*000a*/ 	.short	(.L_164 - .L_163)
.L_163:
        /*000c*/ 	.word	0x00000000
        /*0010*/ 	.short	0x0005
        /*0012*/ 	.short	0x0048
        /*0014*/ 	.byte	0x00, 0xf0, 0x05, 0x00


	//----- nvinfo : EIATTR_KPARAM_INFO
	.align		4
.L_164:
        /*0018*/ 	.byte	0x04, 0x17
        /*001a*/ 	.short	(.L_166 - .L_165)
.L_165:
        /*001c*/ 	.word	0x00000000
        /*0020*/ 	.short	0x0004
        /*0022*/ 	.short	0x0038
        /*0024*/ 	.byte	0x00, 0xf0, 0x41, 0x00


	//----- nvinfo : EIATTR_KPARAM_INFO
	.align		4
.L_166:
        /*0028*/ 	.byte	0x04, 0x17
        /*002a*/ 	.short	(.L_168 - .L_167)
.L_167:
        /*002c*/ 	.word	0x00000000
        /*0030*/ 	.short	0x0003
        /*0032*/ 	.short	0x0030
        /*0034*/ 	.byte	0x00, 0xf0, 0x05, 0x00


	//----- nvinfo : EIATTR_KPARAM_INFO
	.align		4
.L_168:
        /*0038*/ 	.byte	0x04, 0x17
        /*003a*/ 	.short	(.L_170 - .L_169)
.L_169:
        /*003c*/ 	.word	0x00000000
        /*0040*/ 	.short	0x0002
        /*0042*/ 	.short	0x0028
        /*0044*/ 	.byte	0x00, 0xf0, 0x21, 0x00


	//----- nvinfo : EIATTR_KPARAM_INFO
	.align		4
.L_170:
        /*0048*/ 	.byte	0x04, 0x17
        /*004a*/ 	.short	(.L_172 - .L_171)
.L_171:
        /*004c*/ 	.word	0x00000000
        /*0050*/ 	.short	0x0001
        /*0052*/ 	.short	0x0020
        /*0054*/ 	.byte	0x00, 0xf5, 0x21, 0x00


	//----- nvinfo : EIATTR_KPARAM_INFO
	.align		4
.L_172:
        /*0058*/ 	.byte	0x04, 0x17
        /*005a*/ 	.short	(.L_174 - .L_173)
.L_173:
        /*005c*/ 	.word	0x00000000
        /*0060*/ 	.short	0x0000
        /*0062*/ 	.short	0x0000
        /*0064*/ 	.byte	0x00, 0xf0, 0x81, 0x00


	//----- nvinfo : EIATTR_SPARSE_MMA_MASK
	.align		4
.L_174:
        /*0068*/ 	.byte	0x03, 0x50
        /*006a*/ 	.short	0x0000


	//----- nvinfo : EIATTR_MAXREG_COUNT
	.align		4
        /*006c*/ 	.byte	0x03, 0x1b
        /*006e*/ 	.short	0x00ff


	//----- nvinfo : EIATTR_NUM_BARRIERS
	.align		4
        /*0070*/ 	.byte	0x02, 0x4c
        /*0072*/ 	.byte	0x01
	.zero		1


	//----- nvinfo : EIATTR_MERCURY_ISA_VERSION
	.align		4
        /*0074*/ 	.byte	0x03, 0x5f
        /*0076*/ 	.short	0x0101


	//----- nvinfo : EIATTR_COOP_GROUP_MASK_REGIDS
	.align		4
        /*0078*/ 	.byte	0x04, 0x29
        /*007a*/ 	.short	(.L_176 - .L_175)


	//   ....[0]....
.L_175:
        /*007c*/ 	.word	0xffffffff


	//   ....[1]....
        /*0080*/ 	.word	0xffffffff


	//   ....[2]....
        /*0084*/ 	.word	0xffffffff


	//   ....[3]....
        /*0088*/ 	.word	0xffffffff


	//   ....[4]....
        /*008c*/ 	.word	0xffffffff


	//   ....[5]....
        /*0090*/ 	.word	0xffffffff


	//   ....[6]....
        /*0094*/ 	.word	0xffffffff


	//   ....[7]....
        /*0098*/ 	.word	0xffffffff


	//   ....[8]....
        /*009c*/ 	.word	0xffffffff


	//   ....[9]....
        /*00a0*/ 	.word	0xffffffff


	//   ....[10]....
        /*00a4*/ 	.word	0xffffffff


	//   ....[11]....
        /*00a8*/ 	.word	0xffffffff


	//   ....[12]....
        /*00ac*/ 	.word	0xffffffff


	//   ....[13]....
        /*00b0*/ 	.word	0xffffffff


	//   ....[14]....
        /*00b4*/ 	.word	0xffffffff


	//   ....[15]....
        /*00b8*/ 	.word	0xffffffff


	//   ....[16]....
        /*00bc*/ 	.word	0xffffffff


	//   ....[17]....
        /*00c0*/ 	.word	0xffffffff


	//   ....[18]....
        /*00c4*/ 	.word	0xffffffff


	//   ....[19]....
        /*00c8*/ 	.word	0xffffffff


	//   ....[20]....
        /*00cc*/ 	.word	0xffffffff


	//   ....[21]....
        /*00d0*/ 	.word	0xffffffff


	//   ....[22]....
        /*00d4*/ 	.word	0xffffffff


	//   ....[23]....
        /*00d8*/ 	.word	0xffffffff


	//   ....[24]....
        /*00dc*/ 	.word	0xffffffff


	//   ....[25]....
        /*00e0*/ 	.word	0xffffffff


	//   ....[26]....
        /*00e4*/ 	.word	0xffffffff


	//   ....[27]....
        /*00e8*/ 	.word	0xffffffff


	//   ....[28]....
        /*00ec*/ 	.word	0xffffffff


	//   ....[29]....
        /*00f0*/ 	.word	0xffffffff


	//   ....[30]....
        /*00f4*/ 	.word	0xffffffff


	//   ....[31]....
        /*00f8*/ 	.word	0xffffffff


	//   ....[32]....
        /*00fc*/ 	.word	0xffffffff


	//   ....[33]....
        /*0100*/ 	.word	0xffffffff


	//   ....[34]....
        /*0104*/ 	.word	0xffffffff


	//   ....[35]....
        /*0108*/ 	.word	0xffffffff


	//   ....[36]....
        /*010c*/ 	.word	0xffffffff


	//   ....[37]....
        /*0110*/ 	.word	0xffffffff


	//   ....[38]....
        /*0114*/ 	.word	0xffffffff


	//   ....[39]....
        /*0118*/ 	.word	0xffffffff


	//   ....[40]....
        /*011c*/ 	.word	0xffffffff


	//   ....[41]....
        /*0120*/ 	.word	0xffffffff


	//   ....[42]....
        /*0124*/ 	.word	0xffffffff


	//   ....[43]....
        /*0128*/ 	.word	0xffffffff


	//   ....[44]....
        /*012c*/ 	.word	0xffffffff


	//----- nvinfo : EIATTR_COOP_GROUP_INSTR_OFFSETS
	.align		4
.L_176:
        /*0130*/ 	.byte	0x04, 0x28
        /*0132*/ 	.short	(.L_178 - .L_177)


	//   ....[0]....
.L_177:
        /*0134*/ 	.word	0x00001390


	//   ....[1]....
        /*0138*/ 	.word	0x000013a0


	//   ....[2]....
        /*013c*/ 	.word	0x000013b0


	//   ....[3]....
        /*0140*/ 	.word	0x00001500


	//   ....[4]....
        /*0144*/ 	.word	0x00001530


	//   ....[5]....
        /*0148*/ 	.word	0x00001560


	//   ....[6]....
        /*014c*/ 	.word	0x00001680


	//   ....[7]....
        /*0150*/ 	.word	0x000016a0


	//   ....[8]....
        /*0154*/ 	.word	0x000016b0


	//   ....[9]....
        /*0158*/ 	.word	0x000017d0


	//   ....[10]....
        /*015c*/ 	.word	0x000017f0


	//   ....[11]....
        /*0160*/ 	.word	0x00001800


	//   ....[12]....
        /*0164*/ 	.word	0x00001920


	//   ....[13]....
        /*0168*/ 	.word	0x00001940


	//   ....[14]....
        /*016c*/ 	.word	0x00001950


	//   ....[15]....
        /*0170*/ 	.word	0x00002100


	//   ....[16]....
        /*0174*/ 	.word	0x00002190


	//   ....[17]....
        /*0178*/ 	.word	0x000021c0


	//   ....[18]....
        /*017c*/ 	.word	0x000022e0


	//   ....[19]....
        /*0180*/ 	.word	0x00002310


	//   ....[20]....
        /*0184*/ 	.word	0x00002320


	//   ....[21]....
        /*0188*/ 	.word	0x00002440


	//   ....[22]....
        /*018c*/ 	.word	0x00002460


	//   ....[23]....
        /*0190*/ 	.word	0x00002470


	//   ....[24]....
        /*0194*/ 	.word	0x00002590


	//   ....[25]....
        /*0198*/ 	.word	0x000025b0


	//   ....[26]....
        /*019c*/ 	.word	0x000025c0


	//   ....[27]....
        /*01a0*/ 	.word	0x000026e0


	//   ....[28]....
        /*01a4*/ 	.word	0x00002700


	//   ....[29]....
        /*01a8*/ 	.word	0x00002710


	//   ....[30]....
        /*01ac*/ 	.word	0x000049d0


	//   ....[31]....
        /*01b0*/ 	.word	0x000049e0


	//   ....[32]....
        /*01b4*/ 	.word	0x000049f0


	//   ....[33]....
        /*01b8*/ 	.word	0x00004b40


	//   ....[34]....
        /*01bc*/ 	.word	0x00004b70


	//   ....[35]....
        /*01c0*/ 	.word	0x00004ba0


	//   ....[36]....
        /*01c4*/ 	.word	0x00004cc0


	//   ....[37]....
        /*01c8*/ 	.word	0x00004ce0


	//   ....[38]....
        /*01cc*/ 	.word	0x00004cf0


	//   ....[39]....
        /*01d0*/ 	.word	0x00004e10


	//   ....[40]....
        /*01d4*/ 	.word	0x00004e30


	//   ....[41]....
        /*01d8*/ 	.word	0x00004e40


	//   ....[42]....
        /*01dc*/ 	.word	0x00004f60


	//   ....[43]....
        /*01e0*/ 	.word	0x00004f80


	//   ....[44]....
        /*01e4*/ 	.word	0x00004f90


	//----- nvinfo : EIATTR_VRC_CTA_INIT_COUNT
	.align		4
.L_178:
        /*01e8*/ 	.byte	0x02, 0x4a
	.zero		1
	.zero		1


	//----- nvinfo : EIATTR_EXIT_INSTR_OFFSETS
	.align		4
        /*01ec*/ 	.byte	0x04, 0x1c
        /*01ee*/ 	.short	(.L_180 - .L_179)


	//   ....[0]....
.L_179:
        /*01f0*/ 	.word	0x00000090


	//   ....[1]....
        /*01f4*/ 	.word	0x000000e0


	//   ....[2]....
        /*01f8*/ 	.word	0x000056c0


	//   ....[3]....
        /*01fc*/ 	.word	0x000057b0


	//----- nvinfo : EIATTR_MAX_THREADS
	.align		4
.L_180:
        /*0200*/ 	.byte	0x04, 0x05
        /*0202*/ 	.short	(.L_182 - .L_181)
.L_181:
        /*0204*/ 	.word	0x00000100
        /*0208*/ 	.word	0x00000001
        /*020c*/ 	.word	0x00000001


	//----- nvinfo : EIATTR_CRS_STACK_SIZE
	.align		4
.L_182:
        /*0210*/ 	.byte	0x04, 0x1e
        /*0212*/ 	.short	(.L_184 - .L_183)
.L_183:
        /*0214*/ 	.word	0x00000000


	//----- nvinfo : EIATTR_CBANK_PARAM_SIZE
	.align		4
.L_184:
        /*0218*/ 	.byte	0x03, 0x19
        /*021a*/ 	.short	0x0049


	//----- nvinfo : EIATTR_PARAM_CBANK
	.align		4
        /*021c*/ 	.byte	0x04, 0x0a
        /*021e*/ 	.short	(.L_186 - .L_185)
	.align		4
.L_185:
        /*0220*/ 	.word	index@(.nv.constant0._ZN3cub18CUB_300001_SM_10006detail6reduce28DeviceReduceSingleTileKernelINS2_10policy_hubIN4cuda3std3__45tupleIJblEEEyN6thrust24THRUST_300001_SM_1000_NS8cuda_cub9__find_if7functorIS9_EEE10Policy1000ENSB_12zip_iteratorINS8_IJNSD_26transform_input_iterator_tIbNSB_6detail15normal_iteratorINSB_10device_ptrIcEEEENSK_10functional5actorINSP_9compositeIJNSP_16operator_adaptorINS7_8equal_toIvEEEENSQ_INSP_8argumentILj0EEEEENSQ_INSP_5valueINSB_16device_referenceIcEEEEEEEEEEEEENSB_17counting_iteratorIlNSB_11use_defaultES18_S18_EEEEEEEPS9_ySF_S9_S9_NS7_10__identityEEEvT0_T1_T2_T3_T4_T6_)
        /*0224*/ 	.short	0x0380
        /*0226*/ 	.short	0x0049


	//----- nvinfo : EIATTR_SW_WAR
	.align		4
.L_186:
        /*0228*/ 	.byte	0x04, 0x36
        /*022a*/ 	.short	(.L_188 - .L_187)
.L_187:
        /*022c*/ 	.word	0x00000008
.L_188:


//--------------------- .nv.info._ZN3cub18CUB_300001_SM_10006detail6reduce28DeviceReduceSingleTileKernelINS2_10policy_hubIN4cuda3std3__45tupleIJblEEEjN6thrust24THRUST_300001_SM_1000_NS8cuda_cub9__find_if7functorIS9_EEE10Policy1000EPS9_SI_iSF_S9_S9_NS7_10__identityEEEvT0_T1_T2_T3_T4_T6_ --------------------------
	.section	.nv.info._ZN3cub18CUB_300001_SM_10006detail6reduce28DeviceReduceSingleTileKernelINS2_10policy_hubIN4cuda3std3__45tupleIJblEEEjN6thrust24THRUST_300001_SM_1000_NS8cuda_cub9__find_if7functorIS9_EEE10Policy1000EPS9_SI_iSF_S9_S9_NS7_10__identityEEEvT0_T1_T2_T3_T4_T6_,"",@"SHT_CUDA_INFO"
	.sectionflags	@""
	.align	4


	//----- nvinfo : EIATTR_CUDA_API_VERSION
	.align		4
        /*0000*/ 	.byte	0x04, 0x37
        /*0002*/ 	.short	(.L_190 - .L_189)
.L_189:
        /*0004*/ 	.word	0x00000082


	//----- nvinfo : EIATTR_KPARAM_INFO
	.align		4
.L_190:
        /*0008*/ 	.byte	0x04, 0x17
        /*000a*/ 	.short	(.L_192 - .L_191)
.L_191:
        /*000c*/ 	.word	0x00000000
        /*0010*/ 	.short	0x0005
        /*0012*/ 	.short	0x0028
        /*0014*/ 	.byte	0x00, 0xf0, 0x05, 0x00


	//----- nvinfo : EIATTR_KPARAM_INFO
	.align		4
.L_192:
        /*0018*/ 	.byte	0x04, 0x17
        /*001a*/ 	.short	(.L_194 - .L_193)
.L_193:
        /*001c*/ 	.word	0x00000000
        /*0020*/ 	.short	0x0004
        /*0022*/ 	.short	0x0018
        /*0024*/ 	.byte	0x00, 0xf0, 0x41, 0x00


	//----- nvinfo : EIATTR_KPARAM_INFO
	.align		4
.L_194:
        /*0028*/ 	.byte	0x04, 0x17
        /*002a*/ 	.short	(.L_196 - .L_195)
.L_195:
        /*002c*/ 	.word	0x00000000
        /*0030*/ 	.short	0x0003
        /*0032*/ 	.short	0x0014
        /*0034*/ 	.byte	0x00, 0xf0, 0x05, 0x00


	//----- nvinfo : EIATTR_KPARAM_INFO
	.align		4
.L_196:
        /*0038*/ 	.byte	0x04, 0x17
        /*003a*/ 	.short	(.L_198 - .L_197)
.L_197:
        /*003c*/ 	.word	0x00000000
        /*0040*/ 	.short	0x0002
        /*0042*/ 	.short	0x0010
        /*0044*/ 	.byte	0x00, 0xf0, 0x11, 0x00


	//----- nvinfo : EIATTR_KPARAM_INFO
	.align		4
.L_198:
        /*0048*/ 	.byte	0x04, 0x17
        /*004a*/ 	.short	(.L_200 - .L_199)
.L_199:
        /*004c*/ 	.word	0x00000000
        /*0050*/ 	.short	0x0001
        /*0052*/ 	.short	0x0008
        /*0054*/ 	.byte	0x00, 0xf5, 0x21, 0x00


	//----- nvinfo : EIATTR_KPARAM_INFO
	.align		4
.L_200:
        /*0058*/ 	.byte	0x04, 0x17
        /*005a*/ 	.short	(.L_202 - .L_201)
.L_201:
        /*005c*/ 	.word	0x00000000
        /*0060*/ 	.short	0x0000
        /*0062*/ 	.short	0x0000
        /*0064*/ 	.byte	0x00, 0xf5, 0x21, 0x00


	//----- nvinfo : EIATTR_SPARSE_MMA_MASK
	.align		4
.L_202:
        /*0068*/ 	.byte	0x03, 0x50
        /*006a*/ 	.short	0x0000


	//----- nvinfo : EIATTR_MAXREG_COUNT
	.align		4
        /*006c*/ 	.byte	0x03, 0x1b
        /*006e*/ 	.short	0x00ff


	//----- nvinfo : EIATTR_NUM_BARRIERS
	.align		4
        /*0070*/ 	.byte	0x02, 0x4c
        /*0072*/ 	.byte	0x01
	.zero		1


	//----- nvinfo : EIATTR_MERCURY_ISA_VERSION
	.align		4
        /*0074*/ 	.byte	0x03, 0x5f
        /*0076*/ 	.short	0x0101


	//----- nvinfo : EIATTR_COOP_GROUP_MASK_REGIDS
	.align		4
        /*0078*/ 	.byte	0x04, 0x29
        /*007a*/ 	.short	(.L_204 - .L_203)


	//   ....[0]....
.L_203:
        /*007c*/ 	.word	0xffffffff


	//   ....[1]....
        /*0080*/ 	.word	0xffffffff


	//   ....[2]....
        /*0084*/ 	.word	0xffffffff


	//   ....[3]....
        /*0088*/ 	.word	0xffffffff


	//   ....[4]....
        /*008c*/ 	.word	0xffffffff


	//   ....[5]....
        /*0090*/ 	.word	0xffffffff


	//   ....[6]....
        /*0094*/ 	.word	0xffffffff


	//   ....[7]....
        /*0098*/ 	.word	0xffffffff


	//   ....[8]....
        /*009c*/ 	.word	0xffffffff


	//   ....[9]....
        /*00a0*/ 	.word	0xffffffff


	//   ....[10]....
        /*00a4*/ 	.word	0xffffffff


	//   ....[11]....
        /*00a8*/ 	.word	0xffffffff


	//   ....[12]....
        /*00ac*/ 	.word	0xffffffff


	//   ....[13]....
        /*00b0*/ 	.word	0xffffffff


	//   ....[14]....
        /*00b4*/ 	.word	0xffffffff


	//   ....[15]....
        /*00b8*/ 	.word	0xffffffff


	//   ....[16]....
        /*00bc*/ 	.word	0xffffffff


	//   ....[17]....
        /*00c0*/ 	.word	0xffffffff


	//   ....[18]....
        /*00c4*/ 	.word	0xffffffff


	//   ....[19]....
        /*00c8*/ 	.word	0xffffffff


	//   ....[20]....
        /*00cc*/ 	.word	0xffffffff


	//   ....[21]....
        /*00d0*/ 	.word	0xffffffff


	//   ....[22]....
        /*00d4*/ 	.word	0xffffffff


	//   ....[23]....
        /*00d8*/ 	.word	0xffffffff


	//   ....[24]....
        /*00dc*/ 	.word	0xffffffff


	//   ....[25]....
        /*00e0*/ 	.word	0xffffffff


	//   ....[26]....
        /*00e4*/ 	.word	0xffffffff


	//   ....[27]....
        /*00e8*/ 	.word	0xffffffff


	//   ....[28]....
        /*00ec*/ 	.word	0xffffffff


	//   ....[29]....
        /*00f0*/ 	.word	0xffffffff


	//   ....[30]....
        /*00f4*/ 	.word	0xffffffff


	//   ....[31]....
        /*00f8*/ 	.word	0xffffffff


	//   ....[32]....
        /*00fc*/ 	.word	0xffffffff


	//   ....[33]....
        /*0100*/ 	.word	0xffffffff


	//   ....[34]....
        /*0104*/ 	.word	0xffffffff


	//   ....[35]....
        /*0108*/ 	.word	0xffffffff


	//   ....[36]....
        /*010c*/ 	.word	0xffffffff


	//   ....[37]....
        /*0110*/ 	.word	0xffffffff


	//   ....[38]....
        /*0114*/ 	.word	0xffffffff


	//   ....[39]....
        /*0118*/ 	.word	0xffffffff


	//   ....[40]....
        /*011c*/ 	.word	0xffffffff


	//   ....[41]....
        /*0120*/ 	.word	0xffffffff


	//   ....[42]....
        /*0124*/ 	.word	0xffffffff


	//   ....[43]....
        /*0128*/ 	.word	0xffffffff


	//   ....[44]....
        /*012c*/ 	.word	0xffffffff


	//----- nvinfo : EIATTR_COOP_GROUP_INSTR_OFFSETS
	.align		4
.L_204:
        /*0130*/ 	.byte	0x04, 0x28
        /*0132*/ 	.short	(.L_206 - .L_205)


	//   ....[0]....
.L_205:
        /*0134*/ 	.word	0x000007d0


	//   ....[1]....
        /*0138*/ 	.word	0x000007e0


	//   ....[2]....
        /*013c*/ 	.word	0x000007f0


	//   ....[3]....
        /*0140*/ 	.word	0x00000940


	//   ....[4]....
        /*0144*/ 	.word	0x00000970


	//   ....[5]....
        /*0148*/ 	.word	0x000009a0


	//   ....[6]....
        /*014c*/ 	.word	0x00000ac0


	//   ....[7]....
        /*0150*/ 	.word	0x00000ae0


	//   ....[8]....
        /*0154*/ 	.word	0x00000af0


	//   ....[9]....
        /*0158*/ 	.word	0x00000c10


	//   ....[10]....
        /*015c*/ 	.word	0x00000c30


	//   ....[11]....
        /*0160*/ 	.word	0x00000c40


	//   ....[12]....
        /*0164*/ 	.word	0x00000d60


	//   ....[13]....
        /*0168*/ 	.word	0x00000d80


	//   ....[14]....
        /*016c*/ 	.word	0x00000d90


	//   ....[15]....
        /*0170*/ 	.word	0x00001520


	//   ....[16]....
        /*0174*/ 	.word	0x000015b0


	//   ....[17]....
        /*0178*/ 	.word	0x000015e0


	//   ....[18]....
        /*017c*/ 	.word	0x00001700


	//   ....[19]....
        /*0180*/ 	.word	0x00001730


	//   ....[20]....
        /*0184*/ 	.word	0x00001740


	//   ....[21]....
        /*0188*/ 	.word	0x00001860


	//   ....[22]....
        /*018c*/ 	.word	0x00001880


	//   ....[23]....
        /*0190*/ 	.word	0x00001890


	//   ....[24]....
        /*0194*/ 	.word	0x000019b0


	//   ....[25]....
        /*0198*/ 	.word	0x000019d0


	//   ....[26]....
        /*019c*/ 	.word	0x000019e0


	//   ....[27]....
        /*01a0*/ 	.word	0x00001b00


	//   ....[28]....
        /*01a4*/ 	.word	0x00001b20


	//   ....[29]....
        /*01a8*/ 	.word	0x00001b30


	//   ....[30]....
        /*01ac*/ 	.word	0x000031b0


	//   ....[31]....
        /*01b0*/ 	.word	0x000031c0


	//   ....[32]....
        /*01b4*/ 	.word	0x000031d0


	//   ....[33]....
        /*01b8*/ 	.word	0x00003320


	//   ....[34]....
        /*01bc*/ 	.word	0x00003350


	//   ....[35]....
        /*01c0*/ 	.word	0x00003380


	//   ....[36]....
        /*01c4*/ 	.word	0x000034a0


	//   ....[37]....
        /*01c8*/ 	.word	0x000034c0


	//   ....[38]....
        /*01cc*/ 	.word	0x000034d0


	//   ....[39]....
        /*01d0*/ 	.word	0x000035f0


	//   ....[40]....
        /*01d4*/ 	.word	0x00003610


	//   ....[41]....
        /*01d8*/ 	.word	0x00003620


	//   ....[42]....
        /*01dc*/ 	.word	0x00003740


	//   ....[43]....
        /*01e0*/ 	.word	0x00003760


	//   ....[44]....
        /*01e4*/ 	.word	0x00003770


	//----- nvinfo : EIATTR_VRC_CTA_INIT_COUNT
	.align		4
.L_206:
        /*01e8*/ 	.byte	0x02, 0x4a
	.zero		1
	.zero		1


	//----- nvinfo : EIATTR_EXIT_INSTR_OFFSETS
	.align		4
        /*01ec*/ 	.byte	0x04, 0x1c
        /*01ee*/ 	.short	(.L_208 - .L_207)


	//   ....[0]....
.L_207:
        /*01f0*/ 	.word	0x00000080


	//   ....[1]....
        /*01f4*/ 	.word	0x000000d0


	//   ....[2]....
        /*01f8*/ 	.word	0x00003e80


	//   ....[3]....
        /*01fc*/ 	.word	0x00003f70


	//----- nvinfo : EIATTR_MAX_THREADS
	.align		4
.L_208:
        /*0200*/ 	.byte	0x04, 0x05
        /*0202*/ 	.short	(.L_210 - .L_209)
.L_209:
        /*0204*/ 	.word	0x00000100
        /*0208*/ 	.word	0x00000001
        /*020c*/ 	.word	0x00000001


	//----- nvinfo : EIATTR_CRS_STACK_SIZE
	.align		4
.L_210:
        /*0210*/ 	.byte	0x04, 0x1e
        /*0212*/ 	.short	(.L_212 - .L_211)
.L_211:
        /*0214*/ 	.word	0x00000000


	//----- nvinfo : EIATTR_CBANK_PARAM_SIZE
	.align		4
.L_212:
        /*0218*/ 	.byte	0x03, 0x19
        /*021a*/ 	.short	0x0029


	//----- nvinfo : EIATTR_PARAM_CBANK
	.align		4
        /*021c*/ 	.byte	0x04, 0x0a
        /*021e*/ 	.short	(.L_214 - .L_213)
	.align		4
.L_213:
        /*0220*/ 	.word	index@(.nv.constant0._ZN3cub18CUB_300001_SM_10006detail6reduce28DeviceReduceSingleTileKernelINS2_10policy_hubIN4cuda3std3__45tupleIJblEEEjN6thrust24THRUST_300001_SM_1000_NS8cuda_cub9__find_if7functorIS9_EEE10Policy1000EPS9_SI_iSF_S9_S9_NS7_10__identityEEEvT0_T1_T2_T3_T4_T6_)
        /*0224*/ 	.short	0x0380
        /*0226*/ 	.short	0x0029


	//----- nvinfo : EIATTR_SW_WAR
	.align		4
.L_214:
        /*0228*/ 	.byte	0x04, 0x36
        /*022a*/ 	.short	(.L_216 - .L_215)
.L_215:
        /*022c*/ 	.word	0x00000008
.L_216:


//--------------------- .nv.info._ZN3cub18CUB_300001_SM_10006detail6reduce18DeviceReduceKernelINS2_10policy_hubIN4cuda3std3__45tupleIJblEEEjN6thrust24THRUST_300001_SM_1000_NS8cuda_cub9__find_if7functorIS9_EEE10Policy1000ENSB_12zip_iteratorINS8_IJNSD_26transform_input_iterator_tIbNSB_6detail15normal_iteratorINSB_10device_ptrIcEEEENSK_10functional5actorINSP_9compositeIJNSP_16operator_adaptorINS7_8equal_toIvEEEENSQ_INSP_8argumentILj0EEEEENSQ_INSP_5valueINSB_16device_referenceIcEEEEEEEEEEEEENSB_17counting_iteratorIlNSB_11use_defaultES18_S18_EEEEEEEjSF_S9_NS7_10__identityEEEvT0_PT3_T1_NS0_13GridEvenShareIS1G_EET2_T4_ --------------------------
	.section	.nv.info._ZN3cub18CUB_300001_SM_10006detail6reduce18DeviceReduceKernelINS2_10policy_hubIN4cuda3std3__45tupleIJblEEEjN6thrust24THRUST_300001_SM_1000_NS8cuda_cub9__find_if7functorIS9_EEE10Policy1000ENSB_12zip_iteratorINS8_IJNSD_26transform_input_iterator_tIbNSB_6detail15normal_iteratorINSB_10device_ptrIcEEEENSK_10functional5actorINSP_9compositeIJNSP_16operator_adaptorINS7_8equal_toIvEEEENSQ_INSP_8argumentILj0EEEEENSQ_INSP_5valueINSB_16device_referenceIcEEEEEEEEEEEEENSB_17counting_iteratorIlNSB_11use_defaultES18_S18_EEEEEEEjSF_S9_NS7_10__identityEEEvT0_PT3_T1_NS0_13GridEvenShareIS1G_EET2_T4_,"",@"SHT_CUDA_INFO"
	.sectionflags	@""
	.align	4


	//----- nvinfo : EIATTR_CUDA_API_VERSION
	.align		4
        /*0000*/ 	.byte	0x04, 0x37
        /*0002*/ 	.short	(.L_218 - .L_217)
.L_217:
        /*0004*/ 	.word	0x00000082


	//----- nvinfo : EIATTR_KPARAM_INFO
	.align		4
.L_218:
        /*0008*/ 	.byte	0x04, 0x17
        /*000a*/ 	.short	(.L_220 - .L_219)
.L_219:
        /*000c*/ 	.word	0x00000000
        /*0010*/ 	.short	0x0005
        /*0012*/ 	.short	0x0055
        /*0014*/ 	.byte	0x00, 0xf0, 0x05, 0x00


	//----- nvinfo : EIATTR_KPARAM_INFO
	.align		4
.L_220:
        /*0018*/ 	.byte	0x04, 0x17
        /*001a*/ 	.short	(.L_222 - .L_221)
.L_221:
        /*001c*/ 	.word	0x00000000
        /*0020*/ 	.short	0x0004
        /*0022*/ 	.short	0x0054
        /*0024*/ 	.byte	0x00, 0xf0, 0x05, 0x00


	//----- nvinfo : EIATTR_KPARAM_INFO
	.align		4
.L_222:
        /*0028*/ 	.byte	0x04, 0x17
        /*002a*/ 	.short	(.L_224 - .L_223)
.L_223:
        /*002c*/ 	.word	0x00000000
        /*0030*/ 	.short	0x0003
        /*0032*/ 	.short	0x002c
        /*0034*/ 	.byte	0x00, 0xf0, 0xa1, 0x00


	//----- nvinfo : EIATTR_KPARAM_INFO
	.align		4
.L_224:
        /*0038*/ 	.byte	0x04, 0x17
        /*003a*/ 	.short	(.L_226 - .L_225)
.L_225:
        /*003c*/ 	.word	0x00000000
        /*0040*/ 	.short	0x0002
        /*0042*/ 	.short	0x0028
        /*0044*/ 	.byte	0x00, 0xf0, 0x11, 0x00


	//----- nvinfo : EIATTR_KPARAM_INFO
	.align		4
.L_226:
        /*0048*/ 	.byte	0x04, 0x17
        /*004a*/ 	.short	(.L_228 - .L_227)
.L_227:
        /*004c*/ 	.word	0x00000000
        /*0050*/ 	.short	0x0001
        /*0052*/ 	.short	0x0020
        /*0054*/ 	.byte	0x00, 0xf5, 0x21, 0x00


	//----- nvinfo : EIATTR_KPARAM_INFO
	.align		4
.L_228:
        /*0058*/ 	.byte	0x04, 0x17
        /*005a*/ 	.short	(.L_230 - .L_229)
.L_229:
        /*005c*/ 	.word	0x00000000
        /*0060*/ 	.short	0x0000
        /*0062*/ 	.short	0x0000
        /*0064*/ 	.byte	0x00, 0xf0, 0x81, 0x00


	//----- nvinfo : EIATTR_SPARSE_MMA_MASK
	.align		4
.L_230:
        /*0068*/ 	.byte	0x03, 0x50
        /*006a*/ 	.short	0x0000


	//----- nvinfo : EIATTR_MAXREG_COUNT
	.align		4
        /*006c*/ 	.byte	0x03, 0x1b
        /*006e*/ 	.short	0x00ff


	//----- nvinfo : EIATTR_NUM_BARRIERS
	.align		4
        /*0070*/ 	.byte	0x02, 0x4c
        /*0072*/ 	.byte	0x01
	.zero		1


	//----- nvinfo : EIATTR_MERCURY_ISA_VERSION
	.align		4
        /*0074*/ 	.byte	0x03, 0x5f
        /*0076*/ 	.short	0x0101


	//----- nvinfo : EIATTR_COOP_GROUP_MASK_REGIDS
	.align		4
        /*0078*/ 	.byte	0x04, 0x29
        /*007a*/ 	.short	(.L_232 - .L_231)


	//   ....[0]....
.L_231:
        /*007c*/ 	.word	0xffffffff


	//   ....[1]....
        /*0080*/ 	.word	0xffffffff


	//   ....[2]....
        /*0084*/ 	.word	0xffffffff


	//   ....[3]....
        /*0088*/ 	.word	0xffffffff


	//   ....[4]....
        /*008c*/ 	.word	0xffffffff


	//   ....[5]....
        /*0090*/ 	.word	0xffffffff


	//   ....[6]....
        /*0094*/ 	.word	0xffffffff


	//   ....[7]....
        /*0098*/ 	.word	0xffffffff


	//   ....[8]....
        /*009c*/ 	.word	0xffffffff


	//   ....[9]....
        /*00a0*/ 	.word	0xffffffff


	//   ....[10]....
        /*00a4*/ 	.word	0xffffffff


	//   ....[11]....
        /*00a8*/ 	.word	0xffffffff


	//   ....[12]....
        /*00ac*/ 	.word	0xffffffff


	//   ....[13]....
        /*00b0*/ 	.word	0xffffffff


	//   ....[14]....
        /*00b4*/ 	.word	0xffffffff


	//   ....[15]....
        /*00b8*/ 	.word	0xffffffff


	//   ....[16]....
        /*00bc*/ 	.word	0xffffffff


	//   ....[17]....
        /*00c0*/ 	.word	0xffffffff


	//   ....[18]....
        /*00c4*/ 	.word	0xffffffff


	//   ....[19]....
        /*00c8*/ 	.word	0xffffffff


	//   ....[20]....
        /*00cc*/ 	.word	0xffffffff


	//   ....[21]....
        /*00d0*/ 	.word	0xffffffff


	//   ....[22]....
        /*00d4*/ 	.word	0xffffffff


	//   ....[23]....
        /*00d8*/ 	.word	0xffffffff


	//   ....[24]....
        /*00dc*/ 	.word	0xffffffff


	//   ....[25]....
        /*00e0*/ 	.word	0xffffffff


	//   ....[26]....
        /*00e4*/ 	.word	0xffffffff


	//   ....[27]....
        /*00e8*/ 	.word	0xffffffff


	//   ....[28]....
        /*00ec*/ 	.word	0xffffffff


	//   ....[29]....
        /*00f0*/ 	.word	0xffffffff


	//   ....[30]....
        /*00f4*/ 	.word	0xffffffff


	//   ....[31]....
        /*00f8*/ 	.word	0xffffffff


	//   ....[32]....
        /*00fc*/ 	.word	0xffffffff


	//   ....[33]....
        /*0100*/ 	.word	0xffffffff


	//   ....[34]....
        /*0104*/ 	.word	0xffffffff


	//   ....[35]....
        /*0108*/ 	.word	0xffffffff


	//   ....[36]....
        /*010c*/ 	.word	0xffffffff


	//   ....[37]....
        /*0110*/ 	.word	0xffffffff


	//   ....[38]....
        /*0114*/ 	.word	0xffffffff


	//   ....[39]....
        /*0118*/ 	.word	0xffffffff


	//   ....[40]....
        /*011c*/ 	.word	0xffffffff


	//   ....[41]....
        /*0120*/ 	.word	0xffffffff


	//   ....[42]....
        /*0124*/ 	.word	0xffffffff


	//   ....[43]....
        /*0128*/ 	.word	0xffffffff


	//   ....[44]....
        /*012c*/ 	.word	0xffffffff


	//----- nvinfo : EIATTR_COOP_GROUP_INSTR_OFFSETS
	.align		4
.L_232:
        /*0130*/ 	.byte	0x04, 0x28
        /*0132*/ 	.short	(.L_234 - .L_233)


	//   ....[0]....
.L_233:
        /*0134*/ 	.word	0x00001570


	//   ....[1]....
        /*0138*/ 	.word	0x00001580


	//   ....[2]....
        /*013c*/ 	.word	0x00001590


	//   ....[3]....
        /*0140*/ 	.word	0x000016e0


	//   ....[4]....
        /*0144*/ 	.word	0x00001710


	//   ....[5]....
        /*0148*/ 	.word	0x00001740


	//   ....[6]....
        /*014c*/ 	.word	0x00001860


	//   ....[7]....
        /*0150*/ 	.word	0x00001880


	//   ....[8]....
        /*0154*/ 	.word	0x00001890


	//   ....[9]....
        /*0158*/ 	.word	0x000019b0


	//   ....[10]....
        /*015c*/ 	.word	0x000019d0


	//   ....[11]....
        /*0160*/ 	.word	0x000019e0


	//   ....[12]....
        /*0164*/ 	.word	0x00001b00


	//   ....[13]....
        /*0168*/ 	.word	0x00001b20


	//   ....[14]....
        /*016c*/ 	.word	0x00001b30


	//   ....[15]....
        /*0170*/ 	.word	0x000022b0


	//   ....[16]....
        /*0174*/ 	.word	0x00002340


	//   ....[17]....
        /*0178*/ 	.word	0x00002370


	//   ....[18]....
        /*017c*/ 	.word	0x00002490


	//   ....[19]....
        /*0180*/ 	.word	0x000024c0


	//   ....[20]....
        /*0184*/ 	.word	0x000024d0


	//   ....[21]....
        /*0188*/ 	.word	0x000025f0


	//   ....[22]....
        /*018c*/ 	.word	0x00002610


	//   ....[23]....
        /*0190*/ 	.word	0x00002620


	//   ....[24]....
        /*0194*/ 	.word	0x00002740


	//   ....[25]....
        /*0198*/ 	.word	0x00002760


	//   ....[26]....
        /*019c*/ 	.word	0x00002770


	//   ....[27]....
        /*01a0*/ 	.word	0x00002890


	//   ....[28]....
        /*01a4*/ 	.word	0x000028b0


	//   ....[29]....
        /*01a8*/ 	.word	0x000028c0


	//   ....[30]....
        /*01ac*/ 	.word	0x00004d50


	//   ....[31]....
        /*01b0*/ 	.word	0x00004d60


	//   ....[32]....
        /*01b4*/ 	.word	0x00004d70


	//   ....[33]....
        /*01b8*/ 	.word	0x00004ec0


	//   ....[34]....
        /*01bc*/ 	.word	0x00004ef0


	//   ....[35]....
        /*01c0*/ 	.word	0x00004f20


	//   ....[36]....
        /*01c4*/ 	.word	0x00005040


	//   ....[37]....
        /*01c8*/ 	.word	0x00005060


	//   ....[38]....
        /*01cc*/ 	.word	0x00005070


	//   ....[39]....
        /*01d0*/ 	.word	0x00005190


	//   ....[40]....
        /*01d4*/ 	.word	0x000051b0


	//   ....[41]....
        /*01d8*/ 	.word	0x000051c0


	//   ....[42]....
        /*01dc*/ 	.word	0x000052e0


	//   ....[43]....
        /*01e0*/ 	.word	0x00005300


	//   ....[44]....
        /*01e4*/ 	.word	0x00005310


	//----- nvinfo : EIATTR_VRC_CTA_INIT_COUNT
	.align		4
.L_234:
        /*01e8*/ 	.byte	0x02, 0x4a
	.zero		1
	.zero		1


	//----- nvinfo : EIATTR_EXIT_INSTR_OFFSETS
	.align		4
        /*01ec*/ 	.byte	0x04, 0x1c
        /*01ee*/ 	.short	(.L_236 - .L_235)


	//   ....[0]....
.L_235:
        /*01f0*/ 	.word	0x00005a10


	//   ....[1]....
        /*01f4*/ 	.word	0x00005a60


	//----- nvinfo : EIATTR_MAX_THREADS
	.align		4
.L_236:
        /*01f8*/ 	.byte	0x04, 0x05
        /*01fa*/ 	.short	(.L_238 - .L_237)
.L_237:
        /*01fc*/ 	.word	0x00000100
        /*0200*/ 	.word	0x00000001
        /*0204*/ 	.word	0x00000001


	//----- nvinfo : EIATTR_CRS_STACK_SIZE
	.align		4
.L_238:
        /*0208*/ 	.byte	0x04, 0x1e
        /*020a*/ 	.short	(.L_240 - .L_239)
.L_239:
        /*020c*/ 	.word	0x00000000


	//----- nvinfo : EIATTR_CBANK_PARAM_SIZE
	.align		4
.L_240:
        /*0210*/ 	.byte	0x03, 0x19
        /*0212*/ 	.short	0x0056


	//----- nvinfo : EIATTR_PARAM_CBANK
	.align		4
        /*0214*/ 	.byte	0x04, 0x0a
        /*0216*/ 	.short	(.L_242 - .L_241)
	.align		4
.L_241:
        /*0218*/ 	.word	index@(.nv.constant0._ZN3cub18CUB_300001_SM_10006detail6reduce18DeviceReduceKernelINS2_10policy_hubIN4cuda3std3__45tupleIJblEEEjN6thrust24THRUST_300001_SM_1000_NS8cuda_cub9__find_if7functorIS9_EEE10Policy1000ENSB_12zip_iteratorINS8_IJNSD_26transform_input_iterator_tIbNSB_6detail15normal_iteratorINSB_10device_ptrIcEEEENSK_10functional5actorINSP_9compositeIJNSP_16operator_adaptorINS7_8equal_toIvEEEENSQ_INSP_8argumentILj0EEEEENSQ_INSP_5valueINSB_16device_referenceIcEEEEEEEEEEEEENSB_17counting_iteratorIlNSB_11use_defaultES18_S18_EEEEEEEjSF_S9_NS7_10__identityEEEvT0_PT3_T1_NS0_13GridEvenShareIS1G_EET2_T4_)
        /*021c*/ 	.short	0x0380
        /*021e*/ 	.short	0x0056


	//----- nvinfo : EIATTR_SW_WAR
	.align		4
.L_242:
        /*0220*/ 	.byte	0x04, 0x36
        /*0222*/ 	.short	(.L_244 - .L_243)
.L_243:
        /*0224*/ 	.word	0x00000008
.L_244:


//--------------------- .nv.info._ZN3cub18CUB_300001_SM_10006detail6reduce28DeviceReduceSingleTileKernelINS2_10policy_hubIN4cuda3std3__45tupleIJblEEEjN6thrust24THRUST_300001_SM_1000_NS8cuda_cub9__find_if7functorIS9_EEE10Policy1000ENSB_12zip_iteratorINS8_IJNSD_26transform_input_iterator_tIbNSB_6detail15normal_iteratorINSB_10device_ptrIcEEEENSK_10functional5actorINSP_9compositeIJNSP_16operator_adaptorINS7_8equal_toIvEEEENSQ_INSP_8argumentILj0EEEEENSQ_INSP_5valueINSB_16device_referenceIcEEEEEEEEEEEEENSB_17counting_iteratorIlNSB_11use_defaultES18_S18_EEEEEEEPS9_jSF_S9_S9_NS7_10__identityEEEvT0_T1_T2_T3_T4_T6_ --------------------------
	.section	.nv.info._ZN3cub18CUB_300001_SM_10006detail6reduce28DeviceReduceSingleTileKernelINS2_10policy_hubIN4cuda3std3__45tupleIJblEEEjN6thrust24THRUST_300001_SM_1000_NS8cuda_cub9__find_if7functorIS9_EEE10Policy1000ENSB_12zip_iteratorINS8_IJNSD_26transform_input_iterator_tIbNSB_6detail15normal_iteratorINSB_10device_ptrIcEEEENSK_10functional5actorINSP_9compositeIJNSP_16operator_adaptorINS7_8equal_toIvEEEENSQ_INSP_8argumentILj0EEEEENSQ_INSP_5valueINSB_16device_referenceIcEEEEEEEEEEEEENSB_17counting_iteratorIlNSB_11use_defaultES18_S18_EEEEEEEPS9_jSF_S9_S9_NS7_10__identityEEEvT0_T1_T2_T3_T4_T6_,"",@"SHT_CUDA_INFO"
	.sectionflags	@""
	.align	4


	//----- nvinfo : EIATTR_CUDA_API_VERSION
	.align		4
        /*0000*/ 	.byte	0x04, 0x37
        /*0002*/ 	.short	(.L_246 - .L_245)
.L_245:
        /*0004*/ 	.word	0x00000082


	//----- nvinfo : EIATTR_KPARAM_INFO
	.align		4
.L_246:
        /*0008*/ 	.byte	0x04, 0x17
        /*000a*/ 	.short	(.L_248 - .L_247)
.L_247:
        /*000c*/ 	.word	0x00000000
        /*0010*/ 	.short	0x0005
        /*0012*/ 	.short	0x0040
        /*0014*/ 	.byte	0x00, 0xf0, 0x05, 0x00


	//----- nvinfo : EIATTR_KPARAM_INFO
	.align		4
.L_248:
        /*0018*/ 	.byte	0x04, 0x17
        /*001a*/ 	.short	(.L_250 - .L_249)
.L_249:
        /*001c*/ 	.word	0x00000000
        /*0020*/ 	.short	0x0004
        /*0022*/ 	.short	0x0030
        /*0024*/ 	.byte	0x00, 0xf0, 0x41, 0x00


	//----- nvinfo : EIATTR_KPARAM_INFO
	.align		4
.L_250:
        /*0028*/ 	.byte	0x04, 0x17
        /*002a*/ 	.short	(.L_252 - .L_251)
.L_251:
        /*002c*/ 	.word	0x00000000
        /*0030*/ 	.short	0x0003
        /*0032*/ 	.short	0x002c
        /*0034*/ 	.byte	0x00, 0xf0, 0x05, 0x00


	//----- nvinfo : EIATTR_KPARAM_INFO
	.align		4
.L_252:
        /*0038*/ 	.byte	0x04, 0x17
        /*003a*/ 	.short	(.L_254 - .L_253)
.L_253:
        /*003c*/ 	.word	0x00000000
        /*0040*/ 	.short	0x0002
        /*0042*/ 	.short	0x0028
        /*0044*/ 	.byte	0x00, 0xf0, 0x11, 0x00


	//----- nvinfo : EIATTR_KPARAM_INFO
	.align		4
.L_254:
        /*0048*/ 	.byte	0x04, 0x17
        /*004a*/ 	.short	(.L_256 - .L_255)
.L_255:
        /*004c*/ 	.word	0x00000000
        /*0050*/ 	.short	0x0001
        /*0052*/ 	.short	0x0020
        /*0054*/ 	.byte	0x00, 0xf5, 0x21, 0x00


	//----- nvinfo : EIATTR_KPARAM_INFO
	.align		4
.L_256:
        /*0058*/ 	.byte	0x04, 0x17
        /*005a*/ 	.short	(.L_258 - .L_257)
.L_257:
        /*005c*/ 	.word	0x00000000
        /*0060*/ 	.short	0x0000
        /*0062*/ 	.short	0x0000
        /*0064*/ 	.byte	0x00, 0xf0, 0x81, 0x00


	//----- nvinfo : EIATTR_SPARSE_MMA_MASK
	.align		4
.L_258:
        /*0068*/ 	.byte	0x03, 0x50
        /*006a*/ 	.short	0x0000


	//----- nvinfo : EIATTR_MAXREG_COUNT
	.align		4
        /*006c*/ 	.byte	0x03, 0x1b
        /*006e*/ 	.short	0x00ff


	//----- nvinfo : EIATTR_NUM_BARRIERS
	.align		4
        /*0070*/ 	.byte	0x02, 0x4c
        /*0072*/ 	.byte	0x01
	.zero		1


	//----- nvinfo : EIATTR_MERCURY_ISA_VERSION
	.align		4
        /*0074*/ 	.byte	0x03, 0x5f
        /*0076*/ 	.short	0x0101


	//----- nvinfo : EIATTR_COOP_GROUP_MASK_REGIDS
	.align		4
        /*0078*/ 	.byte	0x04, 0x29
        /*007a*/ 	.short	(.L_260 - .L_259)


	//   ....[0]....
.L_259:
        /*007c*/ 	.word	0xffffffff


	//   ....[1]....
        /*0080*/ 	.word	0xffffffff


	//   ....[2]....
        /*0084*/ 	.word	0xffffffff


	//   ....[3]....
        /*0088*/ 	.word	0xffffffff


	//   ....[4]....
        /*008c*/ 	.word	0xffffffff


	//   ....[5]....
        /*0090*/ 	.word	0xffffffff


	//   ....[6]....
        /*0094*/ 	.word	0xffffffff


	//   ....[7]....
        /*0098*/ 	.word	0xffffffff


	//   ....[8]....
        /*009c*/ 	.word	0xffffffff


	//   ....[9]....
        /*00a0*/ 	.word	0xffffffff


	//   ....[10]....
        /*00a4*/ 	.word	0xffffffff


	//   ....[11]....
        /*00a8*/ 	.word	0xffffffff


	//   ....[12]....
        /*00ac*/ 	.word	0xffffffff


	//   ....[13]....
        /*00b0*/ 	.word	0xffffffff


	//   ....[14]....
        /*00b4*/ 	.word	0xffffffff


	//   ....[15]....
        /*00b8*/ 	.word	0xffffffff


	//   ....[16]....
        /*00bc*/ 	.word	0xffffffff


	//   ....[17]....
        /*00c0*/ 	.word	0xffffffff


	//   ....[18]....
        /*00c4*/ 	.word	0xffffffff


	//   ....[19]....
        /*00c8*/ 	.word	0xffffffff


	//   ....[20]....
        /*00cc*/ 	.word	0xffffffff


	//   ....[21]....
        /*00d0*/ 	.word	0xffffffff


	//   ....[22]....
        /*00d4*/ 	.word	0xffffffff


	//   ....[23]....
        /*00d8*/ 	.word	0xffffffff


	//   ....[24]....
        /*00dc*/ 	.word	0xffffffff


	//   ....[25]....
        /*00e0*/ 	.word	0xffffffff


	//   ....[26]....
        /*00e4*/ 	.word	0xffffffff


	//   ....[27]....
        /*00e8*/ 	.word	0xffffffff


	//   ....[28]....
        /*00ec*/ 	.word	0xffffffff


	//   ....[29]....
        /*00f0*/ 	.word	0xffffffff


	//   ....[30]....
        /*00f4*/ 	.word	0xffffffff


	//   ....[31]....
        /*00f8*/ 	.word	0xffffffff


	//   ....[32]....
        /*00fc*/ 	.word	0xffffffff


	//   ....[33]....
        /*0100*/ 	.word	0xffffffff


	//   ....[34]....
        /*0104*/ 	.word	0xffffffff


	//   ....[35]....
        /*0108*/ 	.word	0xffffffff


	//   ....[36]....
        /*010c*/ 	.word	0xffffffff


	//   ....[37]....
        /*0110*/ 	.word	0xffffffff


	//   ....[38]....
        /*0114*/ 	.word	0xffffffff


	//   ....[39]....
        /*0118*/ 	.word	0xffffffff


	//   ....[40]....
        /*011c*/ 	.word	0xffffffff


	//   ....[41]....
        /*0120*/ 	.word	0xffffffff


	//   ....[42]....
        /*0124*/ 	.word	0xffffffff


	//   ....[43]....
        /*0128*/ 	.word	0xffffffff


	//   ....[44]....
        /*012c*/ 	.word	0xffffffff


	//----- nvinfo : EIATTR_COOP_GROUP_INSTR_OFFSETS
	.align		4
.L_260:
        /*0130*/ 	.byte	0x04, 0x28
        /*0132*/ 	.short	(.L_262 - .L_261)


	//   ....[0]....
.L_261:
        /*0134*/ 	.word	0x00001350


	//   ....[1]....
        /*0138*/ 	.word	0x00001360


	//   ....[2]....
        /*013c*/ 	.word	0x00001370


	//   ....[3]....
        /*0140*/ 	.word	0x000014c0


	//   ....[4]....
        /*0144*/ 	.word	0x000014f0


	//   ....[5]....
        /*0148*/ 	.word	0x00001520


	//   ....[6]....
        /*014c*/ 	.word	0x00001640


	//   ....[7]....
        /*0150*/ 	.word	0x00001660


	//   ....[8]....
        /*0154*/ 	.word	0x00001670


	//   ....[9]....
        /*0158*/ 	.word	0x00001790


	//   ....[10]....
        /*015c*/ 	.word	0x000017b0


	//   ....[11]....
        /*0160*/ 	.word	0x000017c0


	//   ....[12]....
        /*0164*/ 	.word	0x000018e0


	//   ....[13]....
        /*0168*/ 	.word	0x00001900


	//   ....[14]....
        /*016c*/ 	.word	0x00001910


	//   ....[15]....
        /*0170*/ 	.word	0x00002090


	//   ....[16]....
        /*0174*/ 	.word	0x00002120


	//   ....[17]....
        /*0178*/ 	.word	0x00002150


	//   ....[18]....
        /*017c*/ 	.word	0x00002270


	//   ....[19]....
        /*0180*/ 	.word	0x000022a0


	//   ....[20]....
        /*0184*/ 	.word	0x000022b0


	//   ....[21]....
        /*0188*/ 	.word	0x000023d0


	//   ....[22]....
        /*018c*/ 	.word	0x000023f0


	//   ....[23]....
        /*0190*/ 	.word	0x00002400


	//   ....[24]....
        /*0194*/ 	.word	0x00002520


	//   ....[25]....
        /*0198*/ 	.word	0x00002540


	//   ....[26]....
        /*019c*/ 	.word	0x00002550


	//   ....[27]....
        /*01a0*/ 	.word	0x00002670


	//   ....[28]....
        /*01a4*/ 	.word	0x00002690


	//   ....[29]....
        /*01a8*/ 	.word	0x000026a0


	//   ....[30]....
        /*01ac*/ 	.word	0x00004a00


	//   ....[31]....
        /*01b0*/ 	.word	0x00004a10


	//   ....[32]....
        /*01b4*/ 	.word	0x00004a20


	//   ....[33]....
        /*01b8*/ 	.word	0x00004b70


	//   ....[34]....
        /*01bc*/ 	.word	0x00004ba0


	//   ....[35]....
        /*01c0*/ 	.word	0x00004bd0


	//   ....[36]....
        /*01c4*/ 	.word	0x00004cf0


	//   ....[37]....
        /*01c8*/ 	.word	0x00004d10


	//   ....[38]....
        /*01cc*/ 	.word	0x00004d20


	//   ....[39]....
        /*01d0*/ 	.word	0x00004e40


	//   ....[40]....
        /*01d4*/ 	.word	0x00004e60


	//   ....[41]....
        /*01d8*/ 	.word	0x00004e70


	//   ....[42]....
        /*01dc*/ 	.word	0x00004f90


	//   ....[43]....
        /*01e0*/ 	.word	0x00004fb0


	//   ....[44]....
        /*01e4*/ 	.word	0x00004fc0


	//----- nvinfo : EIATTR_VRC_CTA_INIT_COUNT
	.align		4
.L_262:
        /*01e8*/ 	.byte	0x02, 0x4a
	.zero		1
	.zero		1


	//----- nvinfo : EIATTR_EXIT_INSTR_OFFSETS
	.align		4
        /*01ec*/ 	.byte	0x04, 0x1c
        /*01ee*/ 	.short	(.L_264 - .L_263)


	//   ....[0]....
.L_263:
        /*01f0*/ 	.word	0x00000080


	//   ....[1]....
        /*01f4*/ 	.word	0x000000d0


	//   ....[2]....
        /*01f8*/ 	.word	0x000056c0


	//   ....[3]....
        /*01fc*/ 	.word	0x000057b0


	//----- nvinfo : EIATTR_MAX_THREADS
	.align		4
.L_264:
        /*0200*/ 	.byte	0x04, 0x05
        /*0202*/ 	.short	(.L_266 - .L_265)
.L_265:
        /*0204*/ 	.word	0x00000100
        /*0208*/ 	.word	0x00000001
        /*020c*/ 	.word	0x00000001


	//----- nvinfo : EIATTR_CRS_STACK_SIZE
	.align		4
.L_266:
        /*0210*/ 	.byte	0x04, 0x1e
        /*0212*/ 	.short	(.L_268 - .L_267)
.L_267:
        /*0214*/ 	.word	0x00000000


	//----- nvinfo : EIATTR_CBANK_PARAM_SIZE
	.align		4
.L_268:
        /*0218*/ 	.byte	0x03, 0x19
        /*021a*/ 	.short	0x0041


	//----- nvinfo : EIATTR_PARAM_CBANK
	.align		4
        /*021c*/ 	.byte	0x04, 0x0a
        /*021e*/ 	.short	(.L_270 - .L_269)
	.align		4
.L_269:
        /*0220*/ 	.word	index@(.nv.constant0._ZN3cub18CUB_300001_SM_10006detail6reduce28DeviceReduceSingleTileKernelINS2_10policy_hubIN4cuda3std3__45tupleIJblEEEjN6thrust24THRUST_300001_SM_1000_NS8cuda_cub9__find_if7functorIS9_EEE10Policy1000ENSB_12zip_iteratorINS8_IJNSD_26transform_input_iterator_tIbNSB_6detail15normal_iteratorINSB_10device_ptrIcEEEENSK_10functional5actorINSP_9compositeIJNSP_16operator_adaptorINS7_8equal_toIvEEEENSQ_INSP_8argumentILj0EEEEENSQ_INSP_5valueINSB_16device_referenceIcEEEEEEEEEEEEENSB_17counting_iteratorIlNSB_11use_defaultES18_S18_EEEEEEEPS9_jSF_S9_S9_NS7_10__identityEEEvT0_T1_T2_T3_T4_T6_)
        /*0224*/ 	.short	0x0380
        /*0226*/ 	.short	0x0041


	//----- nvinfo : EIATTR_SW_WAR
	.align		4
.L_270:
        /*0228*/ 	.byte	0x04, 0x36
        /*022a*/ 	.short	(.L_272 - .L_271)
.L_271:
        /*022c*/ 	.word	0x00000008
.L_272:


//--------------------- .nv.info._ZN3cub18CUB_300001_SM_10006detail8for_each13static_kernelINS2_12policy_hub_t12policy_500_tElN6thrust24THRUST_300001_SM_1000_NS8cuda_cub10__tabulate7functorINS7_6detail15normal_iteratorINS7_10device_ptrIcEEEENS7_6system6detail7generic6detail22compute_sequence_valueIcvEElEEEEvT0_T1_ --------------------------
	.section	.nv.info._ZN3cub18CUB_300001_SM_10006detail8for_each13static_kernelINS2_12policy_hub_t12policy_500_tElN6thrust24THRUST_300001_SM_1000_NS8cuda_cub10__tabulate7functorINS7_6detail15normal_iteratorINS7_10device_ptrIcEEEENS7_6system6detail7generic6detail22compute_sequence_valueIcvEElEEEEvT0_T1_,"",@"SHT_CUDA_INFO"
	.sectionflags	@""
	.align	4


	//----- nvinfo : EIATTR_CUDA_API_VERSION
	.align		4
        /*0000*/ 	.byte	0x04, 0x37
        /*0002*/ 	.short	(.L_274 - .L_273)
.L_273:
        /*0004*/ 	.word	0x00000082


	//----- nvinfo : EIATTR_KPARAM_INFO
	.align		4
.L_274:
        /*0008*/ 	.byte	0x04, 0x17
        /*000a*/ 	.short	(.L_276 - .L_275)
.L_275:
        /*000c*/ 	.word	0x00000000
        /*0010*/ 	.short	0x0001
        /*0012*/ 	.short	0x0008
        /*0014*/ 	.byte	0x00, 0xf0, 0x41, 0x00


	//----- nvinfo : EIATTR_KPARAM_INFO
	.align		4
.L_276:
        /*0018*/ 	.byte	0x04, 0x17
        /*001a*/ 	.short	(.L_278 - .L_277)
.L_277:
        /*001c*/ 	.word	0x00000000
        /*0020*/ 	.short	0x0000
        /*0022*/ 	.short	0x0000
        /*0024*/ 	.byte	0x00, 0xf0, 0x21, 0x00


	//----- nvinfo : EIATTR_SPARSE_MMA_MASK
	.align		4
.L_278:
        /*0028*/ 	.byte	0x03, 0x50
        /*002a*/ 	.short	0x0000


	//----- nvinfo : EIATTR_MAXREG_COUNT
	.align		4
        /*002c*/ 	.byte	0x03, 0x1b
        /*002e*/ 	.short	0x00ff


	//----- nvinfo : EIATTR_MERCURY_ISA_VERSION
	.align		4
        /*0030*/ 	.byte	0x03, 0x5f
        /*0032*/ 	.short	0x0101


	//----- nvinfo : EIATTR_VRC_CTA_INIT_COUNT
	.align		4
        /*0034*/ 	.byte	0x02, 0x4a
	.zero		1
	.zero		1


	//----- nvinfo : EIATTR_EXIT_INSTR_OFFSETS
	.align		4
        /*0038*/ 	.byte	0x04, 0x1c
        /*003a*/ 	.short	(.L_280 - .L_279)


	//   ....[0]....
.L_279:
        /*003c*/ 	.word	0x00000150


	//   ....[1]....
        /*0040*/ 	.word	0x00000270


	//   ....[2]....
        /*0044*/ 	.word	0x00000290


	//----- nvinfo : EIATTR_MAX_THREADS
	.align		4
.L_280:
        /*0048*/ 	.byte	0x04, 0x05
        /*004a*/ 	.short	(.L_282 - .L_281)
.L_281:
        /*004c*/ 	.word	0x00000100
        /*0050*/ 	.word	0x00000001
        /*0054*/ 	.word	0x00000001


	//----- nvinfo : EIATTR_CBANK_PARAM_SIZE
	.align		4
.L_282:
        /*0058*/ 	.byte	0x03, 0x19
        /*005a*/ 	.short	0x0018


	//----- nvinfo : EIATTR_PARAM_CBANK
	.align		4
        /*005c*/ 	.byte	0x04, 0x0a
        /*005e*/ 	.short	(.L_284 - .L_283)
	.align		4
.L_283:
        /*0060*/ 	.word	index@(.nv.constant0._ZN3cub18CUB_300001_SM_10006detail8for_each13static_kernelINS2_12policy_hub_t12policy_500_tElN6thrust24THRUST_300001_SM_1000_NS8cuda_cub10__tabulate7functorINS7_6detail15normal_iteratorINS7_10device_ptrIcEEEENS7_6system6detail7generic6detail22compute_sequence_valueIcvEElEEEEvT0_T1_)
        /*0064*/ 	.short	0x0380
        /*0066*/ 	.short	0x0018


	//----- nvinfo : EIATTR_SW_WAR
	.align		4
.L_284:
        /*0068*/ 	.byte	0x04, 0x36
        /*006a*/ 	.short	(.L_286 - .L_285)
.L_285:
        /*006c*/ 	.word	0x00000008
.L_286:


//--------------------- .nv.info._ZN3cub18CUB_300001_SM_10006detail8for_each13static_kernelINS2_12policy_hub_t12policy_500_tEmN6thrust24THRUST_300001_SM_1000_NS8cuda_cub20__uninitialized_fill7functorINS7_10device_ptrIcEEcEEEEvT0_T1_ --------------------------
	.section	.nv.info._ZN3cub18CUB_300001_SM_10006detail8for_each13static_kernelINS2_12policy_hub_t12policy_500_tEmN6thrust24THRUST_300001_SM_1000_NS8cuda_cub20__uninitialized_fill7functorINS7_10device_ptrIcEEcEEEEvT0_T1_,"",@"SHT_CUDA_INFO"
	.sectionflags	@""
	.align	4


	//----- nvinfo : EIATTR_CUDA_API_VERSION
	.align		4
        /*0000*/ 	.byte	0x04, 0x37
        /*0002*/ 	.short	(.L_288 - .L_287)
.L_287:
        /*0004*/ 	.word	0x00000082


	//----- nvinfo : EIATTR_KPARAM_INFO
	.align		4
.L_288:
        /*0008*/ 	.byte	0x04, 0x17
        /*000a*/ 	.short	(.L_290 - .L_289)
.L_289:
        /*000c*/ 	.word	0x00000000
        /*0010*/ 	.short	0x0001
        /*0012*/ 	.short	0x0008
        /*0014*/ 	.byte	0x00, 0xf0, 0x41, 0x00


	//----- nvinfo : EIATTR_KPARAM_INFO
	.align		4
.L_290:
        /*0018*/ 	.byte	0x04, 0x17
        /*001a*/ 	.short	(.L_292 - .L_291)
.L_291:
        /*001c*/ 	.word	0x00000000
        /*0020*/ 	.short	0x0000
        /*0022*/ 	.short	0x0000
        /*0024*/ 	.byte	0x00, 0xf0, 0x21, 0x00


	//----- nvinfo : EIATTR_SPARSE_MMA_MASK
	.align		4
.L_292:
        /*0028*/ 	.byte	0x03, 0x50
        /*002a*/ 	.short	0x0000


	//----- nvinfo : EIATTR_MAXREG_COUNT
	.align		4
        /*002c*/ 	.byte	0x03, 0x1b
        /*002e*/ 	.short	0x00ff


	//----- nvinfo : EIATTR_MERCURY_ISA_VERSION
	.align		4
        /*0030*/ 	.byte	0x03, 0x5f
        /*0032*/ 	.short	0x0101


	//----- nvinfo : EIATTR_VRC_CTA_INIT_COUNT
	.align		4
        /*0034*/ 	.byte	0x02, 0x4a
	.zero		1
	.zero		1


	//----- nvinfo : EIATTR_EXIT_INSTR_OFFSETS
	.align		4
        /*0038*/ 	.byte	0x04, 0x1c
        /*003a*/ 	.short	(.L_294 - .L_293)


	//   ....[0]....
.L_293:
        /*003c*/ 	.word	0x00000120


	//   ....[1]....
        /*0040*/ 	.word	0x000001f0


	//   ....[2]....
        /*0044*/ 	.word	0x00000210


	//----- nvinfo : EIATTR_MAX_THREADS
	.align		4
.L_294:
        /*0048*/ 	.byte	0x04, 0x05
        /*004a*/ 	.short	(.L_296 - .L_295)
.L_295:
        /*004c*/ 	.word	0x00000100
        /*0050*/ 	.word	0x00000001
        /*0054*/ 	.word	0x00000001


	//----- nvinfo : EIATTR_CBANK_PARAM_SIZE
	.align		4
.L_296:
        /*0058*/ 	.byte	0x03, 0x19
        /*005a*/ 	.short	0x0018


	//----- nvinfo : EIATTR_PARAM_CBANK
	.align		4
        /*005c*/ 	.byte	0x04, 0x0a
        /*005e*/ 	.short	(.L_298 - .L_297)
	.align		4
.L_297:
        /*0060*/ 	.word	index@(.nv.constant0._ZN3cub18CUB_300001_SM_10006detail8for_each13static_kernelINS2_12policy_hub_t12policy_500_tEmN6thrust24THRUST_300001_SM_1000_NS8cuda_cub20__uninitialized_fill7functorINS7_10device_ptrIcEEcEEEEvT0_T1_)
        /*0064*/ 	.short	0x0380
        /*0066*/ 	.short	0x0018


	//----- nvinfo : EIATTR_SW_WAR
	.align		4
.L_298:
        /*0068*/ 	.byte	0x04, 0x36
        /*006a*/ 	.short	(.L_300 - .L_299)
.L_299:
        /*006c*/ 	.word	0x00000008
.L_300:


//--------------------- .nv.info._ZN3cub18CUB_300001_SM_10006detail11EmptyKernelIvEEvv --------------------------
	.section	.nv.info._ZN3cub18CUB_300001_SM_10006detail11EmptyKernelIvEEvv,"",@"SHT_CUDA_INFO"
	.sectionflags	@""
	.align	4


	//----- nvinfo : EIATTR_CUDA_API_VERSION
	.align		4
        /*0000*/ 	.byte	0x04, 0x37
        /*0002*/ 	.short	(.L_302 - .L_301)
.L_301:
        /*0004*/ 	.word	0x00000082


	//----- nvinfo : EIATTR_SPARSE_MMA_MASK
	.align		4
.L_302:
        /*0008*/ 	.byte	0x03, 0x50
        /*000a*/ 	.short	0x0000


	//----- nvinfo : EIATTR_MAXREG_COUNT
	.align		4
        /*000c*/ 	.byte	0x03, 0x1b
        /*000e*/ 	.short	0x00ff


	//----- nvinfo : EIATTR_MERCURY_ISA_VERSION
	.align		4
        /*0010*/ 	.byte	0x03, 0x5f
        /*0012*/ 	.short	0x0101


	//----- nvinfo : EIATTR_VRC_CTA_INIT_COUNT
	.align		4
        /*0014*/ 	.byte	0x02, 0x4a
	.zero		1
	.zero		1


	//----- nvinfo : EIATTR_EXIT_INSTR_OFFSETS
	.align		4
        /*0018*/ 	.byte	0x04, 0x1c
        /*001a*/ 	.short	(.L_304 - .L_303)


	//   ....[0]....
.L_303:
        /*001c*/ 	.word	0x00000010


	//----- nvinfo : EIATTR_SW_WAR
	.align		4
.L_304:
        /*0020*/ 	.byte	0x04, 0x36
        /*0022*/ 	.short	(.L_306 - .L_305)
.L_305:
        /*0024*/ 	.word	0x00000008
.L_306:


//--------------------- .nv.info._Z8fnSearchPcS_Pi --------------------------
	.section	.nv.info._Z8fnSearchPcS_Pi,"",@"SHT_CUDA_INFO"
	.sectionflags	@""
	.align	4


	//----- nvinfo : EIATTR_CUDA_API_VERSION
	.align		4
        /*0000*/ 	.byte	0x04, 0x37
        /*0002*/ 	.short	(.L_308 - .L_307)
.L_307:
        /*0004*/ 	.word	0x00000082


	//----- nvinfo : EIATTR_KPARAM_INFO
	.align		4
.L_308:
        /*0008*/ 	.byte	0x04, 0x17
        /*000a*/ 	.short	(.L_310 - .L_309)
.L_309:
        /*000c*/ 	.word	0x00000000
        /*0010*/ 	.short	0x0002
        /*0012*/ 	.short	0x0010
        /*0014*/ 	.byte	0x00, 0xf5, 0x21, 0x00


	//----- nvinfo : EIATTR_KPARAM_INFO
	.align		4
.L_310:
        /*0018*/ 	.byte	0x04, 0x17
        /*001a*/ 	.short	(.L_312 - .L_311)
.L_311:
        /*001c*/ 	.word	0x00000000
        /*0020*/ 	.short	0x0001
        /*0022*/ 	.short	0x0008
        /*0024*/ 	.byte	0x00, 0xf5, 0x21, 0x00


	//----- nvinfo : EIATTR_KPARAM_INFO
	.align		4
.L_312:
        /*0028*/ 	.byte	0x04, 0x17
        /*002a*/ 	.short	(.L_314 - .L_313)
.L_313:
        /*002c*/ 	.word	0x00000000
        /*0030*/ 	.short	0x0000
        /*0032*/ 	.short	0x0000
        /*0034*/ 	.byte	0x00, 0xf5, 0x21, 0x00


	//----- nvinfo : EIATTR_SPARSE_MMA_MASK
	.align		4
.L_314:
        /*0038*/ 	.byte	0x03, 0x50
        /*003a*/ 	.short	0x0000


	//----- nvinfo : EIATTR_MAXREG_COUNT
	.align		4
        /*003c*/ 	.byte	0x03, 0x1b
        /*003e*/ 	.short	0x00ff


	//----- nvinfo : EIATTR_MERCURY_ISA_VERSION
	.align		4
        /*0040*/ 	.byte	0x03, 0x5f
        /*0042*/ 	.short	0x0101


	//----- nvinfo : EIATTR_VRC_CTA_INIT_COUNT
	.align		4
        /*0044*/ 	.byte	0x02, 0x4a
	.zero		1
	.zero		1


	//----- nvinfo : EIATTR_EXIT_INSTR_OFFSETS
	.align		4
        /*0048*/ 	.byte	0x04, 0x1c
        /*004a*/ 	.short	(.L_316 - .L_315)


	//   ....[0]....
.L_315:
        /*004c*/ 	.word	0x000000f0


	//----- nvinfo : EIATTR_CBANK_PARAM_SIZE
	.align		4
.L_316:
        /*0050*/ 	.byte	0x03, 0x19
        /*0052*/ 	.short	0x0018


	//----- nvinfo : EIATTR_PARAM_CBANK
	.align		4
        /*0054*/ 	.byte	0x04, 0x0a
        /*0056*/ 	.short	(.L_318 - .L_317)
	.align		4
.L_317:
        /*0058*/ 	.word	index@(.nv.constant0._Z8fnSearchPcS_Pi)
        /*005c*/ 	.short	0x0380
        /*005e*/ 	.short	0x0018


	//----- nvinfo : EIATTR_SW_WAR
	.align		4
.L_318:
        /*0060*/ 	.byte	0x04, 0x36
        /*0062*/ 	.short	(.L_320 - .L_319)
.L_319:
        /*0064*/ 	.word	0x00000008
.L_320:


//--------------------- .nv.callgraph             --------------------------
	.section	.nv.callgraph,"",@"SHT_CUDA_CALLGRAPH"
	.align	4
	.sectionentsize	8
	.align		4
        /*0000*/ 	.word	0x00000000
	.align		4
        /*0004*/ 	.word	0xffffffff
	.align		4
        /*0008*/ 	.word	0x00000000
	.align		4
        /*000c*/ 	.word	0xfffffffe
	.align		4
        /*0010*/ 	.word	0x00000000
	.align		4
        /*0014*/ 	.word	0xfffffffd
	.align		4
        /*0018*/ 	.word	0x00000000
	.align		4
        /*001c*/ 	.word	0xfffffffc


//--------------------- .nv.constant4             --------------------------
	.section	.nv.constant4,"a",@progbits
	.align	8
	.align		8
.nv.constant4:
        /*0000*/ 	.dword	_ZN34_INTERNAL_61e59845_4_k_cu_740ee8cc4cuda3std3__45__cpo5beginE
	.align		8
        /*0008*/ 	.dword	_ZN34_INTERNAL_61e59845_4_k_cu_740ee8cc4cuda3std3__45__cpo3endE
	.align		8
        /*0010*/ 	.dword	_ZN34_INTERNAL_61e59845_4_k_cu_740ee8cc4cuda3std3__45__cpo6cbeginE
	.align		8
        /*0018*/ 	.dword	_ZN34_INTERNAL_61e59845_4_k_cu_740ee8cc4cuda3std3__45__cpo4cendE
	.align		8
        /*0020*/ 	.dword	_ZN34_INTERNAL_61e59845_4_k_cu_740ee8cc4cuda3std3__45__cpo6rbeginE
	.align		8
        /*0028*/ 	.dword	_ZN34_INTERNAL_61e59845_4_k_cu_740ee8cc4cuda3std3__45__cpo4rendE
	.align		8
        /*0030*/ 	.dword	_ZN34_INTERNAL_61e59845_4_k_cu_740ee8cc4cuda3std3__45__cpo7crbeginE
	.align		8
        /*0038*/ 	.dword	_ZN34_INTERNAL_61e59845_4_k_cu_740ee8cc4cuda3std3__45__cpo5crendE
	.align		8
        /*0040*/ 	.dword	_ZN34_INTERNAL_61e59845_4_k_cu_740ee8cc4cuda3std3__436_GLOBAL__N__61e59845_4_k_cu_740ee8cc6ignoreE
	.align		8
        /*0048*/ 	.dword	_ZN34_INTERNAL_61e59845_4_k_cu_740ee8cc4cuda3std3__419piecewise_constructE
	.align		8
        /*0050*/ 	.dword	_ZN34_INTERNAL_61e59845_4_k_cu_740ee8cc4cuda3std3__48in_placeE
	.align		8
        /*0058*/ 	.dword	_ZN34_INTERNAL_61e59845_4_k_cu_740ee8cc4cuda3std3__420unreachable_sentinelE
	.align		8
        /*0060*/ 	.dword	_ZN34_INTERNAL_61e59845_4_k_cu_740ee8cc4cuda3std3__47nulloptE
	.align		8
        /*0068*/ 	.dword	_ZN34_INTERNAL_61e59845_4_k_cu_740ee8cc4cuda3std3__48unexpectE
	.align		8
        /*0070*/ 	.dword	_ZN34_INTERNAL_61e59845_4_k_cu_740ee8cc4cuda3std6ranges3__45__cpo4swapE
	.align		8
        /*0078*/ 	.dword	_ZN34_INTERNAL_61e59845_4_k_cu_740ee8cc4cuda3std6ranges3__45__cpo9iter_moveE
	.align		8
        /*0080*/ 	.dword	_ZN34_INTERNAL_61e59845_4_k_cu_740ee8cc4cuda3std6ranges3__45__cpo5beginE
	.align		8
        /*0088*/ 	.dword	_ZN34_INTERNAL_61e59845_4_k_cu_740ee8cc4cuda3std6ranges3__45__cpo3endE
	.align		8
        /*0090*/ 	.dword	_ZN34_INTERNAL_61e59845_4_k_cu_740ee8cc4cuda3std6ranges3__45__cpo6cbeginE
	.align		8
        /*0098*/ 	.dword	_ZN34_INTERNAL_61e59845_4_k_cu_740ee8cc4cuda3std6ranges3__45__cpo4cendE
	.align		8
        /*00a0*/ 	.dword	_ZN34_INTERNAL_61e59845_4_k_cu_740ee8cc4cuda3std6ranges3__45__cpo7advanceE
	.align		8
        /*00a8*/ 	.dword	_ZN34_INTERNAL_61e59845_4_k_cu_740ee8cc4cuda3std6ranges3__45__cpo9iter_swapE
	.align		8
        /*00b0*/ 	.dword	_ZN34_INTERNAL_61e59845_4_k_cu_740ee8cc4cuda3std6ranges3__45__cpo4nextE
	.align		8
        /*00b8*/ 	.dword	_ZN34_INTERNAL_61e59845_4_k_cu_740ee8cc4cuda3std6ranges3__45__cpo4prevE
	.align		8
        /*00c0*/ 	.dword	_ZN34_INTERNAL_61e59845_4_k_cu_740ee8cc4cuda3std6ranges3__45__cpo4dataE
	.align		8
        /*00c8*/ 	.dword	_ZN34_INTERNAL_61e59845_4_k_cu_740ee8cc4cuda3std6ranges3__45__cpo5cdataE
	.align		8
        /*00d0*/ 	.dword	_ZN34_INTERNAL_61e59845_4_k_cu_740ee8cc4cuda3std6ranges3__45__cpo4sizeE
	.align		8
        /*00d8*/ 	.dword	_ZN34_INTERNAL_61e59845_4_k_cu_740ee8cc4cuda3std6ranges3__45__cpo5ssizeE
	.align		8
        /*00e0*/ 	.dword	_ZN34_INTERNAL_61e59845_4_k_cu_740ee8cc4cuda3std6ranges3__45__cpo8distanceE
	.align		8
        /*00e8*/ 	.dword	_ZN34_INTERNAL_61e59845_4_k_cu_740ee8cc6thrust24THRUST_300001_SM_1000_NS8cuda_cub3parE
	.align		8
        /*00f0*/ 	.dword	_ZN34_INTERNAL_61e59845_4_k_cu_740ee8cc6thrust24THRUST_300001_SM_1000_NS8cuda_cub10par_nosyncE
	.align		8
        /*00f8*/ 	.dword	_ZN34_INTERNAL_61e59845_4_k_cu_740ee8cc6thrust24THRUST_300001_SM_1000_NS6system6detail10sequential3seqE
	.align		8
        /*0100*/ 	.dword	_ZN34_INTERNAL_61e59845_4_k_cu_740ee8cc6thrust24THRUST_300001_SM_1000_NS6system3cpp3parE
	.align		8
        /*0108*/ 	.dword	_ZN34_INTERNAL_61e59845_4_k_cu_740ee8cc6thrust24THRUST_300001_SM_1000_NS12placeholders2_1E
	.align		8
        /*0110*/ 	.dword	_ZN34_INTERNAL_61e59845_4_k_cu_740ee8cc6thrust24THRUST_300001_SM_1000_NS12placeholders2_2E
	.align		8
        /*0118*/ 	.dword	_ZN34_INTERNAL_61e59845_4_k_cu_740ee8cc6thrust24THRUST_300001_SM_1000_NS12placeholders2_3E
	.align		8
        /*0120*/ 	.dword	_ZN34_INTERNAL_61e59845_4_k_cu_740ee8cc6thrust24THRUST_300001_SM_1000_NS12placeholders2_4E
	.align		8
        /*0128*/ 	.dword	_ZN34_INTERNAL_61e59845_4_k_cu_740ee8cc6thrust24THRUST_300001_SM_1000_NS12placeholders2_5E
	.align		8
        /*0130*/ 	.dword	_ZN34_INTERNAL_61e59845_4_k_cu_740ee8cc6thrust24THRUST_300001_SM_1000_NS12placeholders2_6E
	.align		8
        /*0138*/ 	.dword	_ZN34_INTERNAL_61e59845_4_k_cu_740ee8cc6thrust24THRUST_300001_SM_1000_NS12placeholders2_7E
	.align		8
        /*0140*/ 	.dword	_ZN34_INTERNAL_61e59845_4_k_cu_740ee8cc6thrust24THRUST_300001_SM_1000_NS12placeholders2_8E
	.align		8
        /*0148*/ 	.dword	_ZN34_INTERNAL_61e59845_4_k_cu_740ee8cc6thrust24THRUST_300001_SM_1000_NS12placeholders2_9E
	.align		8
        /*0150*/ 	.dword	_ZN34_INTERNAL_61e59845_4_k_cu_740ee8cc6thrust24THRUST_300001_SM_1000_NS12placeholders3_10E
	.align		8
        /*0158*/ 	.dword	_ZN34_INTERNAL_61e59845_4_k_cu_740ee8cc6thrust24THRUST_300001_SM_1000_NS3seqE
	.align		8
        /*0160*/ 	.dword	_ZN34_INTERNAL_61e59845_4_k_cu_740ee8cc6thrust24THRUST_300001_SM_1000_NS6deviceE


//--------------------- .text._ZN3cub18CUB_300001_SM_10006detail6reduce28DeviceReduceSingleTileKernelINS2_10policy_hubIN4cuda3std3__45tupleIJblEEEyN6thrust24THRUST_300001_SM_1000_NS8cuda_cub9__find_if7functorIS9_EEE10Policy1000EPS9_SI_iSF_S9_S9_NS7_10__identityEEEvT0_T1_T2_T3_T4_T6_ --------------------------
	.section	.text._ZN3cub18CUB_300001_SM_10006detail6reduce28DeviceReduceSingleTileKernelINS2_10policy_hubIN4cuda3std3__45tupleIJblEEEyN6thrust24THRUST_300001_SM_1000_NS8cuda_cub9__find_if7functorIS9_EEE10Policy1000EPS9_SI_iSF_S9_S9_NS7_10__identityEEEvT0_T1_T2_T3_T4_T6_,"ax",@progbits
	.align	128
        .global         _ZN3cub18CUB_300001_SM_10006detail6reduce28DeviceReduceSingleTileKernelINS2_10policy_hubIN4cuda3std3__45tupleIJblEEEyN6thrust24THRUST_300001_SM_1000_NS8cuda_cub9__find_if7functorIS9_EEE10Policy1000EPS9_SI_iSF_S9_S9_NS7_10__identityEEEvT0_T1_T2_T3_T4_T6_
        .type           _ZN3cub18CUB_300001_SM_10006detail6reduce28DeviceReduceSingleTileKernelINS2_10policy_hubIN4cuda3std3__45tupleIJblEEEyN6thrust24THRUST_300001_SM_1000_NS8cuda_cub9__find_if7functorIS9_EEE10Policy1000EPS9_SI_iSF_S9_S9_NS7_10__identityEEEvT0_T1_T2_T3_T4_T6_,@function
        .size           _ZN3cub18CUB_300001_SM_10006detail6reduce28DeviceReduceSingleTileKernelINS2_10policy_hubIN4cuda3std3__45tupleIJblEEEyN6thrust24THRUST_300001_SM_1000_NS8cuda_cub9__find_if7functorIS9_EEE10Policy1000EPS9_SI_iSF_S9_S9_NS7_10__identityEEEvT0_T1_T2_T3_T4_T6_,(.L_x_408 - _ZN3cub18CUB_300001_SM_10006detail6reduce28DeviceReduceSingleTileKernelINS2_10policy_hubIN4cuda3std3__45tupleIJblEEEyN6thrust24THRUST_300001_SM_1000_NS8cuda_cub9__find_if7functorIS9_EEE10Policy1000EPS9_SI_iSF_S9_S9_NS7_10__identityEEEvT0_T1_T2_T3_T4_T6_)
        .other          _ZN3cub18CUB_300001_SM_10006detail6reduce28DeviceReduceSingleTileKernelINS2_10policy_hubIN4cuda3std3__45tupleIJblEEEyN6thrust24THRUST_300001_SM_1000_NS8cuda_cub9__find_if7functorIS9_EEE10Policy1000EPS9_SI_iSF_S9_S9_NS7_10__identityEEEvT0_T1_T2_T3_T4_T6_,@"STO_CUDA_ENTRY STV_DEFAULT"
_ZN3cub18CUB_300001_SM_10006detail6reduce28DeviceReduceSingleTileKernelINS2_10policy_hubIN4cuda3std3__45tupleIJblEEEyN6thrust24THRUST_300001_SM_1000_NS8cuda_cub9__find_if7functorIS9_EEE10Policy1000EPS9_SI_iSF_S9_S9_NS7_10__identityEEEvT0_T1_T2_T3_T4_T6_:
.text._ZN3cub18CUB_300001_SM_10006detail6reduce28DeviceReduceSingleTileKernelINS2_10policy_hubIN4cuda3std3__45tupleIJblEEEyN6thrust24THRUST_300001_SM_1000_NS8cuda_cub9__find_if7functorIS9_EEE10Policy1000EPS9_SI_iSF_S9_S9_NS7_10__identityEEEvT0_T1_T2_T3_T4_T6_:
[----:B------:R-:W-:Y:S01]  /*0000*/  LDC R1, c[0x0][0x37c] ;  /* 0x0000df00ff017b82 */ /* 0x000fe20000000800 */
[----:B------:R-:W0:Y:S07]  /*0010*/  LDCU UR4, c[0x0][0x390] ;  /* 0x00007200ff0477ac */ /* 0x000e2e0008000800 */
[----:B------:R-:W1:Y:S01]  /*0020*/  LDC.U8 R0, c[0x0][0x398] ;  /* 0x0000e600ff007b82 */ /* 0x000e620000000000 */
[----:B------:R-:W2:Y:S01]  /*0030*/  LDCU.64 UR8, c[0x0][0x358] ;  /* 0x00006b00ff0877ac */ /* 0x000ea20008000a00 */
[----:B0-----:R-:W-:-:S09]  /*0040*/  UISETP.NE.AND UP0, UPT, UR4, URZ, UPT ;  /* 0x000000ff0400728c */ /* 0x001fd2000bf05270 */
[----:B--2---:R-:W-:Y:S05]  /*0050*/  BRA.U UP0, `(.L_x_0) ;  /* 0x0000000100207547 */ /* 0x004fea000b800000 */
[----:B------:R-:W0:Y:S02]  /*0060*/  S2R R2, SR_TID.X ;  /* 0x0000000000027919 */ /* 0x000e240000002100 */
[----:B0-----:R-:W-:-:S13]  /*0070*/  ISETP.NE.AND P0, PT, R2, RZ, PT ;  /* 0x000000ff0200720c */ /* 0x001fda0003f05270 */
[----:B------:R-:W-:Y:S05]  /*0080*/  @P0 EXIT ;  /* 0x000000000000094d */ /* 0x000fea0003800000 */
[----:B------:R-:W1:Y:S08]  /*0090*/  LDC.64 R2, c[0x0][0x388] ;  /* 0x0000e200ff027b82 */ /* 0x000e700000000a00 */
[----:B------:R-:W0:Y:S01]  /*00a0*/  LDC.64 R4, c[0x0][0x3a0] ;  /* 0x0000e800ff047b82 */ /* 0x000e220000000a00 */
[----:B-1----:R-:W-:Y:S04]  /*00b0*/  STG.E.U8 desc[UR8][R2.64], R0 ;  /* 0x0000000002007986 */ /* 0x002fe8000c101108 */
[----:B0-----:R-:W-:Y:S01]  /*00c0*/  STG.E.64 desc[UR8][R2.64+0x8], R4 ;  /* 0x0000080402007986 */ /* 0x001fe2000c101b08 */
[----:B------:R-:W-:Y:S05]  /*00d0*/  EXIT ;  /* 0x000000000000794d */ /* 0x000fea0003800000 */
.L_x_0:
[----:B------:R-:W-:Y:S01]  /*00e0*/  UISETP.GT.AND UP0, UPT, UR4, 0x3ff, UPT ;  /* 0x000003ff0400788c */ /* 0x000fe2000bf04270 */
[----:B------:R-:W-:Y:S08]  /*00f0*/  BSSY.RECONVERGENT B0, `(.L_x_1) ;  /* 0x00003d8000007945 */ /* 0x000ff00003800200 */
[----:B------:R-:W-:Y:S05]  /*0100*/  BRA.U UP0, `(.L_x_2) ;  /* 0x0000002100e47547 */ /* 0x000fea000b800000 */
[----:B------:R-:W0:Y:S01]  /*0110*/  S2R R5, SR_TID.X ;  /* 0x0000000000057919 */ /* 0x000e220000002100 */
[----:B------:R-:W-:Y:S01]  /*0120*/  BSSY.RECONVERGENT B1, `(.L_x_3) ;  /* 0x000000b000017945 */ /* 0x000fe20003800200 */
[----:B------:R-:W-:Y:S02]  /*0130*/  PRMT R4, RZ, 0x7610, R4 ;  /* 0x00007610ff047816 */ /* 0x000fe40000000004 */
[----:B------:R-:W-:Y:S02]  /*0140*/  CS2R R2, SRZ ;  /* 0x0000000000027805 */ /* 0x000fe4000001ff00 */
[----:B0-----:R-:W-:Y:S01]  /*0150*/  ISETP.GE.AND P0, PT, R5, UR4, PT ;  /* 0x0000000405007c0c */ /* 0x001fe2000bf06270 */
[----:B------:R-:W-:-:S12]  /*0160*/  IMAD.MOV.U32 R9, RZ, RZ, R5 ;  /* 0x000000ffff097224 */ /* 0x000fd800078e0005 */
[----:B------:R-:W-:Y:S05]  /*0170*/  @P0 BRA `(.L_x_4) ;  /* 0x0000000000140947 */ /* 0x000fea0003800000 */
[----:B------:R-:W0:Y:S02]  /*0180*/  LDC.64 R6, c[0x0][0x380] ;  /* 0x0000e000ff067b82 */ /* 0x000e240000000a00 */
[----:B0-----:R-:W-:-:S05]  /*0190*/  IMAD.WIDE.U32 R6, R5, 0x10, R6 ;  /* 0x0000001005067825 */ /* 0x001fca00078e0006 */
[----:B------:R0:W5:Y:S04]  /*01a0*/  LDG.E.U16.CONSTANT R4, desc[UR8][R6.64] ;  /* 0x0000000806047981 */ /* 0x000168000c1e9500 */
[----:B------:R0:W5:Y:S01]  /*01b0*/  LDG.E.64.CONSTANT R2, desc[UR8][R6.64+0x8] ;  /* 0x0000080806027981 */ /* 0x000162000c1e9b00 */
[----:B------:R-:W-:-:S07]  /*01c0*/  VIADD R9, R5, 0x100 ;  /* 0x0000010005097836 */ /* 0x000fce0000000000 */
.L_x_4:
[----:B------:R-:W-:Y:S05]  /*01d0*/  BSYNC.RECONVERGENT B1 ;  /* 0x0000000000017941 */ /* 0x000fea0003800200 */
.L_x_3:
[----:B------:R-:W-:Y:S01]  /*01e0*/  ISETP.GE.AND P0, PT, R9, UR4, PT ;  /* 0x0000000409007c0c */ /* 0x000fe2000bf06270 */
[----:B------:R-:W-:-:S12]  /*01f0*/  BSSY.RECONVERGENT B1, `(.L_x_5) ;  /* 0x0000058000017945 */ /* 0x000fd80003800200 */
[----:B------:R-:W-:Y:S05]  /*0200*/  @P0 BRA `(.L_x_6) ;  /* 0x0000000400580947 */ /* 0x000fea0003800000 */
[----:B------:R-:W-:Y:S01]  /*0210*/  LOP3.LUT R8, RZ, R9, RZ, 0x33, !PT ;  /* 0x00000009ff087212 */ /* 0x000fe200078e33ff */
[----:B0-----:R-:W0:Y:S01]  /*0220*/  LDC.64 R6, c[0x0][0x380] ;  /* 0x0000e000ff067b82 */ /* 0x001e220000000a00 */
[----:B------:R-:W-:Y:S03]  /*0230*/  BSSY.RECONVERGENT B2, `(.L_x_7) ;  /* 0x0000020000027945 */ /* 0x000fe60003800200 */
[----:B------:R-:W-:-:S05]  /*0240*/  VIADD R8, R8, UR4 ;  /* 0x0000000408087c36 */ /* 0x000fca0008000000 */
[C---:B------:R-:W-:Y:S02]  /*0250*/  LOP3.LUT R10, R8.reuse, 0x300, RZ, 0xc0, !PT ;  /* 0x00000300080a7812 */ /* 0x040fe400078ec0ff */
[----:B------:R-:W-:Y:S02]  /*0260*/  ISETP.GE.U32.AND P1, PT, R8, 0x300, PT ;  /* 0x000003000800780c */ /* 0x000fe40003f26070 */
[----:B------:R-:W-:-:S13]  /*0270*/  ISETP.NE.AND P0, PT, R10, 0x300, PT ;  /* 0x000003000a00780c */ /* 0x000fda0003f05270 */
[----:B------:R-:W-:Y:S05]  /*0280*/  @!P0 BRA `(.L_x_8) ;  /* 0x0000000000688947 */ /* 0x000fea0003800000 */
[----:B------:R-:W2:Y:S01]  /*0290*/  LDC.64 R10, c[0x0][0x380] ;  /* 0x0000e000ff0a7b82 */ /* 0x000ea20000000a00 */
[----:B------:R-:W-:-:S04]  /*02a0*/  LEA.HI R8, R8, 0x1, RZ, 0x18 ;  /* 0x0000000108087811 */ /* 0x000fc800078fc0ff */
[----:B------:R-:W-:-:S05]  /*02b0*/  LOP3.LUT R8, R8, 0x3, RZ, 0xc0, !PT ;  /* 0x0000000308087812 */ /* 0x000fca00078ec0ff */
[----:B------:R-:W-:Y:S02]  /*02c0*/  IMAD.MOV R8, RZ, RZ, -R8 ;  /* 0x000000ffff087224 */ /* 0x000fe400078e0a08 */
[----:B--2---:R-:W-:-:S04]  /*02d0*/  IMAD.WIDE.U32 R10, R9, 0x10, R10 ;  /* 0x00000010090a7825 */ /* 0x004fc800078e000a */
[----:B------:R-:W-:Y:S02]  /*02e0*/  IMAD.MOV.U32 R15, RZ, RZ, R10 ;  /* 0x000000ffff0f7224 */ /* 0x000fe400078e000a */
[----:B------:R-:W-:-:S07]  /*02f0*/  IMAD.MOV.U32 R13, RZ, RZ, R11 ;  /* 0x000000ffff0d7224 */ /* 0x000fce00078e000b */
.L_x_9:
[----:B------:R-:W-:-:S05]  /*0300*/  IMAD.MOV.U32 R12, RZ, RZ, R15 ;  /* 0x000000ffff0c7224 */ /* 0x000fca00078e000f */
[----:B------:R-:W2:Y:S04]  /*0310*/  LDG.E.U16.CONSTANT R14, desc[UR8][R12.64] ;  /* 0x000000080c0e7981 */ /* 0x000ea8000c1e9500 */
[----:B------:R3:W4:Y:S01]  /*0320*/  LDG.E.64.CONSTANT R10, desc[UR8][R12.64+0x8] ;  /* 0x000008080c0a7981 */ /* 0x000722000c1e9b00 */
[----:B------:R-:W-:Y:S01]  /*0330*/  VIADD R8, R8, 0x1 ;  /* 0x0000000108087836 */ /* 0x000fe20000000000 */
[----:B-----5:R-:W-:Y:S01]  /*0340*/  LOP3.LUT P2, RZ, R4, 0xff, RZ, 0xc0, !PT ;  /* 0x000000ff04ff7812 */ /* 0x020fe2000784c0ff */
[----:B------:R-:W-:Y:S01]  /*0350*/  VIADD R9, R9, 0x100 ;  /* 0x0000010009097836 */ /* 0x000fe20000000000 */
[----:B------:R-:W-:Y:S02]  /*0360*/  IADD3 R15, P5, PT, R12, 0x1000, RZ ;  /* 0x000010000c0f7810 */ /* 0x000fe40007fbe0ff */
[----:B------:R-:W-:-:S03]  /*0370*/  ISETP.NE.AND P4, PT, R8, RZ, PT ;  /* 0x000000ff0800720c */ /* 0x000fc60003f85270 */
[----:B---3--:R-:W-:Y:S01]  /*0380*/  IMAD.X R13, RZ, RZ, R13, P5 ;  /* 0x000000ffff0d7224 */ /* 0x008fe200028e060d */
[----:B--2---:R-:W-:Y:S02]  /*0390*/  LOP3.LUT P3, RZ, R14, 0xff, RZ, 0xc0, !PT ;  /* 0x000000ff0eff7812 */ /* 0x004fe4000786c0ff */
[----:B----4-:R-:W-:-:S03]  /*03a0*/  ISETP.LT.U32.AND P0, PT, R10, R2, PT ;  /* 0x000000020a00720c */ /* 0x010fc60003f01070 */
[----:B------:R-:W-:Y:S02]  /*03b0*/  @P2 SEL R14, R4, 0x1, !P3 ;  /* 0x00000001040e2807 */ /* 0x000fe40005800000 */
[----:B------:R-:W-:Y:S02]  /*03c0*/  ISETP.LT.AND.EX P0, PT, R11, R3, PT, P0 ;  /* 0x000000030b00720c */ /* 0x000fe40003f01300 */
[----:B------:R-:W-:-:S04]  /*03d0*/  PRMT R4, R14, 0x7610, R4 ;  /* 0x000076100e047816 */ /* 0x000fc80000000004 */
[C---:B------:R-:W-:Y:S02]  /*03e0*/  @P3 SEL R2, R10.reuse, R2, P0 ;  /* 0x000000020a023207 */ /* 0x040fe40000000000 */
[C---:B------:R-:W-:Y:S02]  /*03f0*/  @P3 SEL R3, R11.reuse, R3, P0 ;  /* 0x000000030b033207 */ /* 0x040fe40000000000 */
[----:B------:R-:W-:Y:S02]  /*0400*/  SEL R2, R10, R2, !P2 ;  /* 0x000000020a027207 */ /* 0x000fe40005000000 */
[----:B------:R-:W-:Y:S01]  /*0410*/  SEL R3, R11, R3, !P2 ;  /* 0x000000030b037207 */ /* 0x000fe20005000000 */
[----:B------:R-:W-:Y:S06]  /*0420*/  @P4 BRA `(.L_x_9) ;  /* 0xfffffffc00b44947 */ /* 0x000fec000383ffff */
.L_x_8:
[----:B------:R-:W-:Y:S05]  /*0430*/  BSYNC.RECONVERGENT B2 ;  /* 0x0000000000027941 */ /* 0x000fea0003800200 */
.L_x_7:
[----:B------:R-:W-:Y:S05]  /*0440*/  @!P1 BRA `(.L_x_6) ;  /* 0x0000000000c89947 */ /* 0x000fea0003800000 */
.L_x_10:
[----:B0-----:R-:W-:-:S05]  /*0450*/  IMAD.WIDE R20, R9, 0x10, R6 ;  /* 0x0000001009147825 */ /* 0x001fca00078e0206 */
[----:B------:R-:W2:Y:S04]  /*0460*/  LDG.E.U16.CONSTANT R19, desc[UR8][R20.64] ;  /* 0x0000000814137981 */ /* 0x000ea8000c1e9500 */
[----:B------:R-:W3:Y:S04]  /*0470*/  LDG.E.64.CONSTANT R10, desc[UR8][R20.64+0x8] ;  /* 0x00000808140a7981 */ /* 0x000ee8000c1e9b00 */
[----:B------:R-:W4:Y:S04]  /*0480*/  LDG.E.U16.CONSTANT R22, desc[UR8][R20.64+0x1000] ;  /* 0x0010000814167981 */ /* 0x000f28000c1e9500 */
[----:B------:R-:W4:Y:S04]  /*0490*/  LDG.E.64.CONSTANT R12, desc[UR8][R20.64+0x1008] ;  /* 0x00100808140c7981 */ /* 0x000f28000c1e9b00 */
[----:B------:R-:W4:Y:S04]  /*04a0*/  LDG.E.U16.CONSTANT R18, desc[UR8][R20.64+0x2000] ;  /* 0x0020000814127981 */ /* 0x000f28000c1e9500 */
[----:B------:R-:W4:Y:S04]  /*04b0*/  LDG.E.64.CONSTANT R14, desc[UR8][R20.64+0x2008] ;  /* 0x00200808140e7981 */ /* 0x000f28000c1e9b00 */
[----:B------:R-:W4:Y:S04]  /*04c0*/  LDG.E.U16.CONSTANT R8, desc[UR8][R20.64+0x3000] ;  /* 0x0030000814087981 */ /* 0x000f28000c1e9500 */
[----:B------:R-:W4:Y:S01]  /*04d0*/  LDG.E.64.CONSTANT R16, desc[UR8][R20.64+0x3008] ;  /* 0x0030080814107981 */ /* 0x000f22000c1e9b00 */
[----:B-----5:R-:W-:Y:S01]  /*04e0*/  LOP3.LUT P2, RZ, R4, 0xff, RZ, 0xc0, !PT ;  /* 0x000000ff04ff7812 */ /* 0x020fe2000784c0ff */
[----:B------:R-:W-:-:S02]  /*04f0*/  IMAD.MOV.U32 R23, RZ, RZ, R3 ;  /* 0x000000ffff177224 */ /* 0x000fc400078e0003 */
[----:B------:R-:W-:Y:S01]  /*0500*/  VIADD R9, R9, 0x400 ;  /* 0x0000040009097836 */ /* 0x000fe20000000000 */
[----:B--2---:R-:W-:Y:S02]  /*0510*/  LOP3.LUT P1, RZ, R19, 0xff, RZ, 0xc0, !PT ;  /* 0x000000ff13ff7812 */ /* 0x004fe4000782c0ff */
[----:B---3--:R-:W-:-:S07]  /*0520*/  ISETP.LT.U32.AND P0, PT, R10, R2, PT ;  /* 0x000000020a00720c */ /* 0x008fce0003f01070 */
[----:B------:R-:W-:Y:S02]  /*0530*/  @P2 SEL R19, R4, 0x1, !P1 ;  /* 0x0000000104132807 */ /* 0x000fe40004800000 */
[-C--:B------:R-:W-:Y:S02]  /*0540*/  ISETP.LT.AND.EX P0, PT, R11, R23.reuse, PT, P0 ;  /* 0x000000170b00720c */ /* 0x080fe40003f01300 */
[----:B------:R-:W-:Y:S02]  /*0550*/  LOP3.LUT P3, RZ, R19, 0xff, RZ, 0xc0, !PT ;  /* 0x000000ff13ff7812 */ /* 0x000fe4000786c0ff */
[----:B----4-:R-:W-:Y:S02]  /*0560*/  LOP3.LUT P4, RZ, R22, 0xff, RZ, 0xc0, !PT ;  /* 0x000000ff16ff7812 */ /* 0x010fe4000788c0ff */
[----:B------:R-:W-:Y:S02]  /*0570*/  @P1 SEL R2, R10, R2, P0 ;  /* 0x000000020a021207 */ /* 0x000fe40000000000 */
[----:B------:R-:W-:-:S02]  /*0580*/  @P1 SEL R23, R11, R23, P0 ;  /* 0x000000170b171207 */ /* 0x000fc40000000000 */
[----:B------:R-:W-:Y:S02]  /*0590*/  SEL R3, R10, R2, !P2 ;  /* 0x000000020a037207 */ /* 0x000fe40005000000 */
[----:B------:R-:W-:Y:S02]  /*05a0*/  SEL R11, R11, R23, !P2 ;  /* 0x000000170b0b7207 */ /* 0x000fe40005000000 */
[----:B------:R-:W-:Y:S02]  /*05b0*/  ISETP.LT.U32.AND P0, PT, R12, R3, PT ;  /* 0x000000030c00720c */ /* 0x000fe40003f01070 */
[----:B------:R-:W-:Y:S02]  /*05c0*/  @P3 SEL R22, R19, 0x1, !P4 ;  /* 0x0000000113163807 */ /* 0x000fe40006000000 */
[----:B------:R-:W-:Y:S02]  /*05d0*/  ISETP.LT.AND.EX P0, PT, R13, R11, PT, P0 ;  /* 0x0000000b0d00720c */ /* 0x000fe40003f01300 */
[----:B------:R-:W-:-:S02]  /*05e0*/  LOP3.LUT P2, RZ, R18, 0xff, RZ, 0xc0, !PT ;  /* 0x000000ff12ff7812 */ /* 0x000fc4000784c0ff */
[----:B------:R-:W-:Y:S02]  /*05f0*/  @P4 SEL R3, R12, R3, P0 ;  /* 0x000000030c034207 */ /* 0x000fe40000000000 */
[----:B------:R-:W-:Y:S02]  /*0600*/  LOP3.LUT P1, RZ, R22, 0xff, RZ, 0xc0, !PT ;  /* 0x000000ff16ff7812 */ /* 0x000fe4000782c0ff */
[C---:B------:R-:W-:Y:S02]  /*0610*/  @P4 SEL R11, R13.reuse, R11, P0 ;  /* 0x0000000b0d0b4207 */ /* 0x040fe40000000000 */
[----:B------:R-:W-:Y:S02]  /*0620*/  SEL R3, R12, R3, !P3 ;  /* 0x000000030c037207 */ /* 0x000fe40005800000 */
[----:B------:R-:W-:Y:S02]  /*0630*/  SEL R13, R13, R11, !P3 ;  /* 0x0000000b0d0d7207 */ /* 0x000fe40005800000 */
[----:B------:R-:W-:-:S02]  /*0640*/  ISETP.LT.U32.AND P0, PT, R14, R3, PT ;  /* 0x000000030e00720c */ /* 0x000fc40003f01070 */
[----:B------:R-:W-:Y:S02]  /*0650*/  LOP3.LUT P3, RZ, R8, 0xff, RZ, 0xc0, !PT ;  /* 0x000000ff08ff7812 */ /* 0x000fe4000786c0ff */
[C---:B------:R-:W-:Y:S02]  /*0660*/  ISETP.LT.AND.EX P0, PT, R15.reuse, R13, PT, P0 ;  /* 0x0000000d0f00720c */ /* 0x040fe40003f01300 */
[----:B------:R-:W-:Y:S02]  /*0670*/  @P1 SEL R18, R22, 0x1, !P2 ;  /* 0x0000000116121807 */ /* 0x000fe40005000000 */
[C---:B------:R-:W-:Y:S02]  /*0680*/  @P2 SEL R3, R14.reuse, R3, P0 ;  /* 0x000000030e032207 */ /* 0x040fe40000000000 */
[----:B------:R-:W-:Y:S02]  /*0690*/  @P2 SEL R13, R15, R13, P0 ;  /* 0x0000000d0f0d2207 */ /* 0x000fe40000000000 */
[----:B------:R-:W-:-:S02]  /*06a0*/  SEL R3, R14, R3, !P1 ;  /* 0x000000030e037207 */ /* 0x000fc40004800000 */
[----:B------:R-:W-:Y:S02]  /*06b0*/  LOP3.LUT P2, RZ, R18, 0xff, RZ, 0xc0, !PT ;  /* 0x000000ff12ff7812 */ /* 0x000fe4000784c0ff */
[----:B------:R-:W-:Y:S02]  /*06c0*/  SEL R15, R15, R13, !P1 ;  /* 0x0000000d0f0f7207 */ /* 0x000fe40004800000 */
[----:B------:R-:W-:Y:S02]  /*06d0*/  ISETP.GE.AND P1, PT, R9, UR4, PT ;  /* 0x0000000409007c0c */ /* 0x000fe4000bf26270 */
[----:B------:R-:W-:-:S04]  /*06e0*/  ISETP.LT.U32.AND P0, PT, R16, R3, PT ;  /* 0x000000031000720c */ /* 0x000fc80003f01070 */
[----:B------:R-:W-:-:S03]  /*06f0*/  ISETP.LT.AND.EX P0, PT, R17, R15, PT, P0 ;  /* 0x0000000f1100720c */ /* 0x000fc60003f01300 */
[----:B------:R-:W-:Y:S02]  /*0700*/  @P2 SEL R8, R18, 0x1, !P3 ;  /* 0x0000000112082807 */ /* 0x000fe40005800000 */
[C---:B------:R-:W-:Y:S02]  /*0710*/  @P3 SEL R3, R16.reuse, R3, P0 ;  /* 0x0000000310033207 */ /* 0x040fe40000000000 */
[C---:B------:R-:W-:Y:S02]  /*0720*/  @P3 SEL R15, R17.reuse, R15, P0 ;  /* 0x0000000f110f3207 */ /* 0x040fe40000000000 */
[----:B------:R-:W-:Y:S02]  /*0730*/  SEL R2, R16, R3, !P2 ;  /* 0x0000000310027207 */ /* 0x000fe40005000000 */
[----:B------:R-:W-:Y:S02]  /*0740*/  SEL R3, R17, R15, !P2 ;  /* 0x0000000f11037207 */ /* 0x000fe40005000000 */
[----:B------:R-:W-:Y:S01]  /*0750*/  PRMT R4, R8, 0x7610, R4 ;  /* 0x0000761008047816 */ /* 0x000fe20000000004 */
[----:B------:R-:W-:Y:S06]  /*0760*/  @!P1 BRA `(.L_x_10) ;  /* 0xfffffffc00389947 */ /* 0x000fec000383ffff */
.L_x_6:
[----:B------:R-:W-:Y:S05]  /*0770*/  BSYNC.RECONVERGENT B1 ;  /* 0x0000000000017941 */ /* 0x000fea0003800200 */
.L_x_5:
[----:B------:R-:W-:-:S09]  /*0780*/  UISETP.GE.AND UP0, UPT, UR4, 0x100, UPT ;  /* 0x000001000400788c */ /* 0x000fd2000bf06270 */
[----:B------:R-:W-:Y:S05]  /*0790*/  BRA.U !UP0, `(.L_x_11) ;  /* 0x0000000d08407547 */ /* 0x000fea000b800000 */
[----:B------:R-:W2:Y:S01]  /*07a0*/  S2R R10, SR_LANEID ;  /* 0x00000000000a7919 */ /* 0x000ea20000000000 */
[----:B0----5:R-:W-:Y:S01]  /*07b0*/  LOP3.LUT R6, R4, 0xff, RZ, 0xc0, !PT ;  /* 0x000000ff04067812 */ /* 0x021fe200078ec0ff */
[----:B------:R-:W-:Y:S01]  /*07c0*/  BSSY.RECONVERGENT B1, `(.L_x_12) ;  /* 0x0000016000017945 */ /* 0x000fe20003800200 */
[----:B------:R0:W3:Y:S04]  /*07d0*/  SHFL.DOWN PT, R9, R2, 0x1, 0x1f ;  /* 0x08201f0002097f89 */ /* 0x0000e800000e0000 */
[----:B------:R0:W4:Y:S04]  /*07e0*/  SHFL.DOWN PT, R8, R3, 0x1, 0x1f ;  /* 0x08201f0003087f89 */ /* 0x00012800000e0000 */
[----:B------:R0:W0:Y:S01]  /*07f0*/  SHFL.DOWN PT, R7, R6, 0x1, 0x1f ;  /* 0x08201f0006077f89 */ /* 0x00002200000e0000 */
[----:B--2---:R-:W-:-:S02]  /*0800*/  ISETP.GT.AND P0, PT, R10, 0x1e, PT ;  /* 0x0000001e0a00780c */ /* 0x004fc40003f04270 */
[C---:B------:R-:W-:Y:S02]  /*0810*/  ISETP.GT.AND P3, PT, R10.reuse, 0x1d, PT ;  /* 0x0000001d0a00780c */ /* 0x040fe40003f64270 */
[----:B------:R-:W-:-:S09]  /*0820*/  ISETP.GT.AND P2, PT, R10, 0x1b, PT ;  /* 0x0000001b0a00780c */ /* 0x000fd20003f44270 */
[----:B0--34-:R-:W-:Y:S05]  /*0830*/  @P0 BRA `(.L_x_13) ;  /* 0x0000000000380947 */ /* 0x019fea0003800000 */
[----:B------:R-:W-:Y:S01]  /*0840*/  LOP3.LUT P1, RZ, R7, 0xff, RZ, 0xc0, !PT ;  /* 0x000000ff07ff7812 */ /* 0x000fe2000782c0ff */
[----:B------:R-:W-:Y:S01]  /*0850*/  IMAD.MOV.U32 R11, RZ, RZ, 0x1 ;  /* 0x00000001ff0b7424 */ /* 0x000fe200078e00ff */
[----:B------:R-:W-:-:S04]  /*0860*/  LOP3.LUT P0, R6, R4, 0xff, RZ, 0xc0, !PT ;  /* 0x000000ff04067812 */ /* 0x000fc8000780c0ff */
[----:B------:R-:W-:-:S13]  /*0870*/  PLOP3.LUT P0, PT, P0, P1, PT, 0x2f, 0xf2 ;  /* 0x0000000000f2781c */ /* 0x000fda0000702577 */
[----:B------:R-:W-:Y:S02]  /*0880*/  @!P0 ISETP.LT.U32.AND P1, PT, R9, R2, PT ;  /* 0x000000020900820c */ /* 0x000fe40003f21070 */
[----:B------:R-:W-:Y:S02]  /*0890*/  @P0 ISETP.NE.AND P4, PT, R6, RZ, PT ;  /* 0x000000ff0600020c */ /* 0x000fe40003f85270 */
[----:B------:R-:W-:Y:S02]  /*08a0*/  @!P0 PRMT R4, R11, 0x7610, R4 ;  /* 0x000076100b048816 */ /* 0x000fe40000000004 */
[----:B------:R-:W-:Y:S02]  /*08b0*/  @!P0 ISETP.LT.AND.EX P1, PT, R8, R3, PT, P1 ;  /* 0x000000030800820c */ /* 0x000fe40003f21310 */
[----:B------:R-:W-:Y:S02]  /*08c0*/  @P0 SEL R6, R7, R4, !P4 ;  /* 0x0000000407060207 */ /* 0x000fe40006000000 */
[----:B------:R-:W-:-:S02]  /*08d0*/  @!P0 SEL R2, R9, R2, P1 ;  /* 0x0000000209028207 */ /* 0x000fc40000800000 */
[----:B------:R-:W-:Y:S02]  /*08e0*/  @!P0 SEL R3, R8, R3, P1 ;  /* 0x0000000308038207 */ /* 0x000fe40000800000 */
[----:B------:R-:W-:Y:S02]  /*08f0*/  @P0 PRMT R4, R6, 0x7610, R4 ;  /* 0x0000761006040816 */ /* 0x000fe40000000004 */
[----:B------:R-:W-:Y:S02]  /*0900*/  @P0 SEL R2, R9, R2, !P4 ;  /* 0x0000000209020207 */ /* 0x000fe40006000000 */
[----:B------:R-:W-:-:S07]  /*0910*/  @P0 SEL R3, R8, R3, !P4 ;  /* 0x0000000308030207 */ /* 0x000fce0006000000 */
.L_x_13:
[----:B------:R-:W-:Y:S05]  /*0920*/  BSYNC.RECONVERGENT B1 ;  /* 0x0000000000017941 */ /* 0x000fea0003800200 */
.L_x_12:
[----:B------:R-:W-:Y:S01]  /*0930*/  LOP3.LUT R7, R4, 0xff, RZ, 0xc0, !PT ;  /* 0x000000ff04077812 */ /* 0x000fe200078ec0ff */
[----:B------:R0:W2:Y:S01]  /*0940*/  SHFL.DOWN PT, R9, R2, 0x2, 0x1f ;  /* 0x08401f0002097f89 */ /* 0x0000a200000e0000 */
[----:B------:R-:W-:Y:S01]  /*0950*/  BSSY.RECONVERGENT B1, `(.L_x_14) ;  /* 0x0000015000017945 */ /* 0x000fe20003800200 */
[C---:B------:R-:W-:Y:S02]  /*0960*/  ISETP.GT.AND P5, PT, R10.reuse, 0x17, PT ;  /* 0x000000170a00780c */ /* 0x040fe40003fa4270 */
[----:B------:R0:W3:Y:S01]  /*0970*/  SHFL.DOWN PT, R8, R3, 0x2, 0x1f ;  /* 0x08401f0003087f89 */ /* 0x0000e200000e0000 */
[C---:B------:R-:W-:Y:S02]  /*0980*/  ISETP.GT.AND P4, PT, R10.reuse, 0xf, PT ;  /* 0x0000000f0a00780c */ /* 0x040fe40003f84270 */
[----:B------:R-:W-:Y:S01]  /*0990*/  ISETP.NE.AND P1, PT, R10, RZ, PT ;  /* 0x000000ff0a00720c */ /* 0x000fe20003f25270 */
[----:B------:R-:W4:Y:S01]  /*09a0*/  SHFL.DOWN PT, R7, R7, 0x2, 0x1f ;  /* 0x08401f0007077f89 */ /* 0x000f2200000e0000 */
[----:B------:R-:W-:Y:S11]  /*09b0*/  @P3 BRA `(.L_x_15) ;  /* 0x0000000000383947 */ /* 0x000ff60003800000 */
[----:B----4-:R-:W-:Y:S01]  /*09c0*/  LOP3.LUT P0, RZ, R7, 0xff, RZ, 0xc0, !PT ;  /* 0x000000ff07ff7812 */ /* 0x010fe2000780c0ff */
[----:B------:R-:W-:Y:S01]  /*09d0*/  IMAD.MOV.U32 R10, RZ, RZ, 0x1 ;  /* 0x00000001ff0a7424 */ /* 0x000fe200078e00ff */
[----:B------:R-:W-:-:S04]  /*09e0*/  LOP3.LUT P3, R6, R4, 0xff, RZ, 0xc0, !PT ;  /* 0x000000ff04067812 */ /* 0x000fc8000786c0ff */
[----:B------:R-:W-:-:S13]  /*09f0*/  PLOP3.LUT P0, PT, P3, P0, PT, 0x2f, 0xf2 ;  /* 0x0000000000f2781c */ /* 0x000fda0001f00577 */
[----:B--2---:R-:W-:Y:S02]  /*0a00*/  @!P0 ISETP.LT.U32.AND P3, PT, R9, R2, PT ;  /* 0x000000020900820c */ /* 0x004fe40003f61070 */
[----:B------:R-:W-:Y:S02]  /*0a10*/  @P0 ISETP.NE.AND P6, PT, R6, RZ, PT ;  /* 0x000000ff0600020c */ /* 0x000fe40003fc5270 */
[----:B------:R-:W-:Y:S02]  /*0a20*/  @!P0 PRMT R4, R10, 0x7610, R4 ;  /* 0x000076100a048816 */ /* 0x000fe40000000004 */
[----:B---3--:R-:W-:Y:S02]  /*0a30*/  @!P0 ISETP.LT.AND.EX P3, PT, R8, R3, PT, P3 ;  /* 0x000000030800820c */ /* 0x008fe40003f61330 */
[----:B------:R-:W-:Y:S02]  /*0a40*/  @P0 SEL R6, R7, R4, !P6 ;  /* 0x0000000407060207 */ /* 0x000fe40007000000 */
[----:B0-----:R-:W-:-:S02]  /*0a50*/  @!P0 SEL R2, R9, R2, P3 ;  /* 0x0000000209028207 */ /* 0x001fc40001800000 */
[----:B------:R-:W-:Y:S02]  /*0a60*/  @!P0 SEL R3, R8, R3, P3 ;  /* 0x0000000308038207 */ /* 0x000fe40001800000 */
[----:B------:R-:W-:Y:S02]  /*0a70*/  @P0 PRMT R4, R6, 0x7610, R4 ;  /* 0x0000761006040816 */ /* 0x000fe40000000004 */
[----:B------:R-:W-:Y:S02]  /*0a80*/  @P0 SEL R2, R9, R2, !P6 ;  /* 0x0000000209020207 */ /* 0x000fe40007000000 */
[----:B------:R-:W-:-:S07]  /*0a90*/  @P0 SEL R3, R8, R3, !P6 ;  /* 0x0000000308030207 */ /* 0x000fce0007000000 */
.L_x_15:
[----:B------:R-:W-:Y:S05]  /*0aa0*/  BSYNC.RECONVERGENT B1 ;  /* 0x0000000000017941 */ /* 0x000fea0003800200 */
.L_x_14:
[----:B----4-:R-:W-:Y:S01]  /*0ab0*/  LOP3.LUT R7, R4, 0xff, RZ, 0xc0, !PT ;  /* 0x000000ff04077812 */ /* 0x010fe200078ec0ff */
[----:B--2---:R2:W4:Y:S01]  /*0ac0*/  SHFL.DOWN PT, R9, R2, 0x4, 0x1f ;  /* 0x08801f0002097f89 */ /* 0x00452200000e0000 */
[----:B------:R-:W-:Y:S03]  /*0ad0*/  BSSY.RECONVERGENT B1, `(.L_x_16) ;  /* 0x0000012000017945 */ /* 0x000fe60003800200 */
[----:B---3--:R2:W3:Y:S04]  /*0ae0*/  SHFL.DOWN PT, R8, R3, 0x4, 0x1f ;  /* 0x08801f0003087f89 */ /* 0x0084e800000e0000 */
[----:B------:R-:W0:Y:S01]  /*0af0*/  SHFL.DOWN PT, R7, R7, 0x4, 0x1f ;  /* 0x08801f0007077f89 */ /* 0x000e2200000e0000 */
[----:B------:R-:W-:Y:S05]  /*0b00*/  @P2 BRA `(.L_x_17) ;  /* 0x0000000000382947 */ /* 0x000fea0003800000 */
[----:B0-----:R-:W-:Y:S01]  /*0b10*/  LOP3.LUT P0, RZ, R7, 0xff, RZ, 0xc0, !PT ;  /* 0x000000ff07ff7812 */ /* 0x001fe2000780c0ff */
[----:B------:R-:W-:Y:S01]  /*0b20*/  IMAD.MOV.U32 R10, RZ, RZ, 0x1 ;  /* 0x00000001ff0a7424 */ /* 0x000fe200078e00ff */
[----:B------:R-:W-:-:S04]  /*0b30*/  LOP3.LUT P2, R6, R4, 0xff, RZ, 0xc0, !PT ;  /* 0x000000ff04067812 */ /* 0x000fc8000784c0ff */
[----:B------:R-:W-:-:S13]  /*0b40*/  PLOP3.LUT P0, PT, P2, P0, PT, 0x2f, 0xf2 ;  /* 0x0000000000f2781c */ /* 0x000fda0001700577 */
[----:B----4-:R-:W-:Y:S02]  /*0b50*/  @!P0 ISETP.LT.U32.AND P2, PT, R9, R2, PT ;  /* 0x000000020900820c */ /* 0x010fe40003f41070 */
[----:B------:R-:W-:Y:S02]  /*0b60*/  @P0 ISETP.NE.AND P3, PT, R6, RZ, PT ;  /* 0x000000ff0600020c */ /* 0x000fe40003f65270 */
[----:B------:R-:W-:Y:S02]  /*0b70*/  @!P0 PRMT R4, R10, 0x7610, R4 ;  /* 0x000076100a048816 */ /* 0x000fe40000000004 */
[----:B---3--:R-:W-:Y:S02]  /*0b80*/  @!P0 ISETP.LT.AND.EX P2, PT, R8, R3, PT, P2 ;  /* 0x000000030800820c */ /* 0x008fe40003f41320 */
[----:B------:R-:W-:Y:S02]  /*0b90*/  @P0 SEL R6, R7, R4, !P3 ;  /* 0x0000000407060207 */ /* 0x000fe40005800000 */
[----:B--2---:R-:W-:-:S02]  /*0ba0*/  @!P0 SEL R2, R9, R2, P2 ;  /* 0x0000000209028207 */ /* 0x004fc40001000000 */
[----:B------:R-:W-:Y:S02]  /*0bb0*/  @!P0 SEL R3, R8, R3, P2 ;  /* 0x0000000308038207 */ /* 0x000fe40001000000 */
[----:B------:R-:W-:Y:S02]  /*0bc0*/  @P0 PRMT R4, R6, 0x7610, R4 ;  /* 0x0000761006040816 */ /* 0x000fe40000000004 */
[----:B------:R-:W-:Y:S02]  /*0bd0*/  @P0 SEL R2, R9, R2, !P3 ;  /* 0x0000000209020207 */ /* 0x000fe40005800000 */
[----:B------:R-:W-:-:S07]  /*0be0*/  @P0 SEL R3, R8, R3, !P3 ;  /* 0x0000000308030207 */ /* 0x000fce0005800000 */
.L_x_17:
[----:B------:R-:W-:Y:S05]  /*0bf0*/  BSYNC.RECONVERGENT B1 ;  /* 0x0000000000017941 */ /* 0x000fea0003800200 */
.L_x_16:
[----:B0-----:R-:W-:Y:S01]  /*0c00*/  LOP3.LUT R7, R4, 0xff, RZ, 0xc0, !PT ;  /* 0x000000ff04077812 */ /* 0x001fe200078ec0ff */
[----:B----4-:R0:W4:Y:S01]  /*0c10*/  SHFL.DOWN PT, R9, R2, 0x8, 0x1f ;  /* 0x09001f0002097f89 */ /* 0x01012200000e0000 */
        /* <DEDUP_REMOVED lines=18> */
.L_x_19:
[----:B------:R-:W-:Y:S05]  /*0d40*/  BSYNC.RECONVERGENT B1 ;  /* 0x0000000000017941 */ /* 0x000fea0003800200 */
.L_x_18:
        /* <DEDUP_REMOVED lines=20> */
.L_x_21:
[----:B------:R-:W-:Y:S05]  /*0e90*/  BSYNC.RECONVERGENT B1 ;  /* 0x0000000000017941 */ /* 0x000fea0003800200 */
.L_x_20:
[----:B------:R-:W-:Y:S04]  /*0ea0*/  BSSY.RECONVERGENT B1, `(.L_x_22) ;  /* 0x000000a000017945 */ /* 0x000fe80003800200 */
[----:B------:R-:W-:Y:S05]  /*0eb0*/  @P1 BRA `(.L_x_23) ;  /* 0x0000000000201947 */ /* 0x000fea0003800000 */
[----:B---3--:R-:W3:Y:S01]  /*0ec0*/  S2R R8, SR_CgaCtaId ;  /* 0x0000000000087919 */ /* 0x008ee20000008800 */
[----:B0-----:R-:W-:Y:S02]  /*0ed0*/  MOV R7, 0x400 ;  /* 0x0000040000077802 */ /* 0x001fe40000000f00 */
[----:B------:R-:W-:-:S04]  /*0ee0*/  SHF.R.U32.HI R6, RZ, 0x1, R5 ;  /* 0x00000001ff067819 */ /* 0x000fc80000011605 */
[----:B------:R-:W-:Y:S02]  /*0ef0*/  LOP3.LUT R6, R6, 0x1f0, RZ, 0xc0, !PT ;  /* 0x000001f006067812 */ /* 0x000fe400078ec0ff */
[----:B---3--:R-:W-:-:S05]  /*0f00*/  LEA R7, R8, R7, 0x18 ;  /* 0x0000000708077211 */ /* 0x008fca00078ec0ff */
[----:B------:R-:W-:-:S05]  /*0f10*/  IMAD.IADD R7, R6, 0x1, R7 ;  /* 0x0000000106077824 */ /* 0x000fca00078e0207 */
[----:B------:R0:W-:Y:S04]  /*0f20*/  STS.64 [R7+0x10], R2 ;  /* 0x0000100207007388 */ /* 0x0001e80000000a00 */
[----:B------:R0:W-:Y:S02]  /*0f30*/  STS.U8 [R7+0x8], R4 ;  /* 0x0000080407007388 */ /* 0x0001e40000000000 */
.L_x_23:
[----:B------:R-:W-:Y:S05]  /*0f40*/  BSYNC.RECONVERGENT B1 ;  /* 0x0000000000017941 */ /* 0x000fea0003800200 */
.L_x_22:
[----:B------:R-:W-:Y:S01]  /*0f50*/  BAR.SYNC.DEFER_BLOCKING 0x0 ;  /* 0x0000000000007b1d */ /* 0x000fe20000010000 */
[----:B------:R-:W-:-:S13]  /*0f60*/  ISETP.NE.AND P1, PT, R5, RZ, PT ;  /* 0x000000ff0500720c */ /* 0x000fda0003f25270 */
[----:B------:R-:W-:Y:S05]  /*0f70*/  @P1 BRA `(.L_x_24) ;  /* 0x0000002c00bc1947 */ /* 0x000fea0003800000 */
[----:B------:R-:W5:Y:S01]  /*0f80*/  S2UR UR6, SR_CgaCtaId ;  /* 0x00000000000679c3 */ /* 0x000f620000008800 */
[----:B------:R-:W-:Y:S01]  /*0f90*/  UMOV UR5, 0x400 ;  /* 0x0000040000057882 */ /* 0x000fe20000000000 */
[----:B------:R-:W-:Y:S01]  /*0fa0*/  LOP3.LUT P2, RZ, R4, 0xff, RZ, 0xc0, !PT ;  /* 0x000000ff04ff7812 */ /* 0x000fe2000784c0ff */
[----:B-----5:R-:W-:-:S09]  /*0fb0*/  ULEA UR5, UR6, UR5, 0x18 ;  /* 0x0000000506057291 */ /* 0x020fd2000f8ec0ff */
[----:B------:R-:W5:Y:S04]  /*0fc0*/  LDS.U8 R16, [UR5+0x18] ;  /* 0x00001805ff107984 */ /* 0x000f680008000000 */
[----:B0-----:R-:W0:Y:S04]  /*0fd0*/  LDS.64 R6, [UR5+0x20] ;  /* 0x00002005ff067984 */ /* 0x001e280008000a00 */
[----:B------:R-:W1:Y:S04]  /*0fe0*/  LDS.U8 R17, [UR5+0x28] ;  /* 0x00002805ff117984 */ /* 0x000e680008000000 */
[----:B------:R-:W2:Y:S04]  /*0ff0*/  LDS.64 R12, [UR5+0x30] ;  /* 0x00003005ff0c7984 */ /* 0x000ea80008000a00 */
[----:B------:R-:W2:Y:S04]  /*1000*/  LDS.U8 R18, [UR5+0x38] ;  /* 0x00003805ff127984 */ /* 0x000ea80008000000 */
[----:B------:R-:W2:Y:S04]  /*1010*/  LDS.64 R10, [UR5+0x40] ;  /* 0x00004005ff0a7984 */ /* 0x000ea80008000a00 */
[----:B------:R-:W2:Y:S04]  /*1020*/  LDS.U8 R14, [UR5+0x48] ;  /* 0x00004805ff0e7984 */ /* 0x000ea80008000000 */
[----:B---34-:R-:W3:Y:S01]  /*1030*/  LDS.64 R8, [UR5+0x50] ;  /* 0x00005005ff087984 */ /* 0x018ee20008000a00 */
[----:B-----5:R-:W-:-:S02]  /*1040*/  ISETP.NE.AND P4, PT, R16, RZ, PT ;  /* 0x000000ff1000720c */ /* 0x020fc40003f85270 */
[----:B0-----:R-:W-:Y:S02]  /*1050*/  ISETP.LT.U32.AND P0, PT, R6, R2, PT ;  /* 0x000000020600720c */ /* 0x001fe40003f01070 */
[----:B------:R-:W-:Y:S02]  /*1060*/  @P2 SEL R16, R4, 0x1, !P4 ;  /* 0x0000000104102807 */ /* 0x000fe40006000000 */
[----:B------:R-:W-:Y:S02]  /*1070*/  ISETP.LT.AND.EX P0, PT, R7, R3, PT, P0 ;  /* 0x000000030700720c */ /* 0x000fe40003f01300 */
[----:B------:R-:W-:Y:S02]  /*1080*/  LOP3.LUT P3, RZ, R16, 0xff, RZ, 0xc0, !PT ;  /* 0x000000ff10ff7812 */ /* 0x000fe4000786c0ff */
[----:B-1----:R-:W-:-:S03]  /*1090*/  ISETP.NE.AND P5, PT, R17, RZ, PT ;  /* 0x000000ff1100720c */ /* 0x002fc60003fa5270 */
[C---:B--2---:R-:W-:Y:S02]  /*10a0*/  @P4 SEL R2, R6.reuse, R2, P0 ;  /* 0x0000000206024207 */ /* 0x044fe40000000000 */
[C---:B------:R-:W-:Y:S02]  /*10b0*/  @P4 SEL R3, R7.reuse, R3, P0 ;  /* 0x0000000307034207 */ /* 0x040fe40000000000 */
[----:B------:R-:W-:Y:S02]  /*10c0*/  SEL R5, R6, R2, !P2 ;  /* 0x0000000206057207 */ /* 0x000fe40005000000 */
[----:B------:R-:W-:Y:S02]  /*10d0*/  SEL R15, R7, R3, !P2 ;  /* 0x00000003070f7207 */ /* 0x000fe40005000000 */
[----:B------:R-:W-:Y:S01]  /*10e0*/  ISETP.LT.U32.AND P0, PT, R12, R5, PT ;  /* 0x000000050c00720c */ /* 0x000fe20003f01070 */
[----:B------:R-:W-:Y:S01]  /*10f0*/  LDS.64 R6, [UR5+0x60] ;  /* 0x00006005ff067984 */ /* 0x000fe20008000a00 */
[----:B------:R-:W-:-:S02]  /*1100*/  @P3 SEL R17, R16, 0x1, !P5 ;  /* 0x0000000110113807 */ /* 0x000fc40006800000 */
[----:B------:R-:W-:Y:S01]  /*1110*/  ISETP.LT.AND.EX P0, PT, R13, R15, PT, P0 ;  /* 0x0000000f0d00720c */ /* 0x000fe20003f01300 */
[----:B------:R-:W0:Y:S01]  /*1120*/  LDS.U8 R16, [UR5+0x58] ;  /* 0x00005805ff107984 */ /* 0x000e220008000000 */
[----:B------:R-:W-:Y:S02]  /*1130*/  LOP3.LUT P2, RZ, R17, 0xff, RZ, 0xc0, !PT ;  /* 0x000000ff11ff7812 */ /* 0x000fe4000784c0ff */
[----:B------:R-:W-:Y:S02]  /*1140*/  @P5 SEL R5, R12, R5, P0 ;  /* 0x000000050c055207 */ /* 0x000fe40000000000 */
[----:B------:R-:W-:Y:S02]  /*1150*/  ISETP.NE.AND P4, PT, R18, RZ, PT ;  /* 0x000000ff1200720c */ /* 0x000fe40003f85270 */
[----:B------:R-:W-:Y:S02]  /*1160*/  @P5 SEL R15, R13, R15, P0 ;  /* 0x0000000f0d0f5207 */ /* 0x000fe40000000000 */
[----:B------:R-:W-:-:S02]  /*1170*/  SEL R3, R12, R5, !P3 ;  /* 0x000000050c037207 */ /* 0x000fc40005800000 */
[----:B------:R-:W-:Y:S01]  /*1180*/  SEL R15, R13, R15, !P3 ;  /* 0x0000000f0d0f7207 */ /* 0x000fe20005800000 */
[----:B------:R-:W1:Y:S01]  /*1190*/  LDS.U8 R12, [UR5+0x68] ;  /* 0x00006805ff0c7984 */ /* 0x000e620008000000 */
[----:B------:R-:W-:Y:S02]  /*11a0*/  ISETP.LT.U32.AND P0, PT, R10, R3, PT ;  /* 0x000000030a00720c */ /* 0x000fe40003f01070 */
[----:B------:R-:W-:Y:S01]  /*11b0*/  @P2 SEL R18, R17, 0x1, !P4 ;  /* 0x0000000111122807 */ /* 0x000fe20006000000 */
[----:B------:R-:W2:Y:S01]  /*11c0*/  LDS.64 R4, [UR5+0x70] ;  /* 0x00007005ff047984 */ /* 0x000ea20008000a00 */
[----:B------:R-:W-:Y:S02]  /*11d0*/  ISETP.LT.AND.EX P0, PT, R11, R15, PT, P0 ;  /* 0x0000000f0b00720c */ /* 0x000fe40003f01300 */
[----:B------:R-:W-:Y:S02]  /*11e0*/  LOP3.LUT P5, RZ, R18, 0xff, RZ, 0xc0, !PT ;  /* 0x000000ff12ff7812 */ /* 0x000fe400078ac0ff */
[----:B------:R-:W-:-:S02]  /*11f0*/  @P4 SEL R3, R10, R3, P0 ;  /* 0x000000030a034207 */ /* 0x000fc40000000000 */
[----:B------:R-:W-:Y:S02]  /*1200*/  ISETP.NE.AND P3, PT, R14, RZ, PT ;  /* 0x000000ff0e00720c */ /* 0x000fe40003f65270 */
[C---:B------:R-:W-:Y:S02]  /*1210*/  @P4 SEL R15, R11.reuse, R15, P0 ;  /* 0x0000000f0b0f4207 */ /* 0x040fe40000000000 */
[----:B------:R-:W-:Y:S02]  /*1220*/  SEL R13, R10, R3, !P2 ;  /* 0x000000030a0d7207 */ /* 0x000fe40005000000 */
[----:B------:R-:W-:Y:S01]  /*1230*/  SEL R15, R11, R15, !P2 ;  /* 0x0000000f0b0f7207 */ /* 0x000fe20005000000 */
[----:B------:R-:W4:Y:S01]  /*1240*/  LDS.U8 R10, [UR5+0x78] ;  /* 0x00007805ff0a7984 */ /* 0x000f220008000000 */
[----:B---3--:R-:W-:Y:S02]  /*1250*/  ISETP.LT.U32.AND P0, PT, R8, R13, PT ;  /* 0x0000000d0800720c */ /* 0x008fe40003f01070 */
[----:B------:R-:W-:Y:S01]  /*1260*/  @P5 SEL R14, R18, 0x1, !P3 ;  /* 0x00000001120e5807 */ /* 0x000fe20005800000 */
[----:B------:R-:W3:Y:S01]  /*1270*/  LDS.64 R2, [UR5+0x80] ;  /* 0x00008005ff027984 */ /* 0x000ee20008000a00 */
[----:B------:R-:W-:-:S02]  /*1280*/  ISETP.LT.AND.EX P0, PT, R9, R15, PT, P0 ;  /* 0x0000000f0900720c */ /* 0x000fc40003f01300 */
[----:B------:R-:W-:Y:S02]  /*1290*/  LOP3.LUT P4, RZ, R14, 0xff, RZ, 0xc0, !PT ;  /* 0x000000ff0eff7812 */ /* 0x000fe4000788c0ff */
[----:B------:R-:W-:Y:S02]  /*12a0*/  @P3 SEL R13, R8, R13, P0 ;  /* 0x0000000d080d3207 */ /* 0x000fe40000000000 */
[----:B0-----:R-:W-:Y:S02]  /*12b0*/  ISETP.NE.AND P2, PT, R16, RZ, PT ;  /* 0x000000ff1000720c */ /* 0x001fe40003f45270 */
[C---:B------:R-:W-:Y:S02]  /*12c0*/  @P3 SEL R15, R9.reuse, R15, P0 ;  /* 0x0000000f090f3207 */ /* 0x040fe40000000000 */
[----:B------:R-:W-:Y:S02]  /*12d0*/  SEL R11, R8, R13, !P5 ;  /* 0x0000000d080b7207 */ /* 0x000fe40006800000 */
[----:B------:R-:W-:-:S02]  /*12e0*/  SEL R13, R9, R15, !P5 ;  /* 0x0000000f090d7207 */ /* 0x000fc40006800000 */
[----:B------:R-:W-:Y:S02]  /*12f0*/  ISETP.LT.U32.AND P0, PT, R6, R11, PT ;  /* 0x0000000b0600720c */ /* 0x000fe40003f01070 */
[----:B------:R-:W-:Y:S02]  /*1300*/  @P4 SEL R16, R14, 0x1, !P2 ;  /* 0x000000010e104807 */ /* 0x000fe40005000000 */
[----:B------:R-:W-:Y:S02]  /*1310*/  ISETP.LT.AND.EX P0, PT, R7, R13, PT, P0 ;  /* 0x0000000d0700720c */ /* 0x000fe40003f01300 */
[----:B------:R-:W-:Y:S02]  /*1320*/  LOP3.LUT P5, RZ, R16, 0xff, RZ, 0xc0, !PT ;  /* 0x000000ff10ff7812 */ /* 0x000fe400078ac0ff */
[----:B------:R-:W-:Y:S02]  /*1330*/  @P2 SEL R11, R6, R11, P0 ;  /* 0x0000000b060b2207 */ /* 0x000fe40000000000 */
[----:B-1----:R-:W-:-:S02]  /*1340*/  ISETP.NE.AND P3, PT, R12, RZ, PT ;  /* 0x000000ff0c00720c */ /* 0x002fc40003f65270 */
[C---:B------:R-:W-:Y:S02]  /*1350*/  @P2 SEL R13, R7.reuse, R13, P0 ;  /* 0x0000000d070d2207 */ /* 0x040fe40000000000 */
[----:B------:R-:W-:Y:S02]  /*1360*/  SEL R9, R6, R11, !P4 ;  /* 0x0000000b06097207 */ /* 0x000fe40006000000 */
[----:B------:R-:W-:Y:S02]  /*1370*/  SEL R11, R7, R13, !P4 ;  /* 0x0000000d070b7207 */ /* 0x000fe40006000000 */
[----:B--2---:R-:W-:Y:S02]  /*1380*/  ISETP.LT.U32.AND P0, PT, R4, R9, PT ;  /* 0x000000090400720c */ /* 0x004fe40003f01070 */
[----:B------:R-:W-:Y:S02]  /*1390*/  @P5 SEL R12, R16, 0x1, !P3 ;  /* 0x00000001100c5807 */ /* 0x000fe40005800000 */
[----:B------:R-:W-:-:S02]  /*13a0*/  ISETP.LT.AND.EX P0, PT, R5, R11, PT, P0 ;  /* 0x0000000b0500720c */ /* 0x000fc40003f01300 */
[----:B----4-:R-:W-:Y:S02]  /*13b0*/  ISETP.NE.AND P4, PT, R10, RZ, PT ;  /* 0x000000ff0a00720c */ /* 0x010fe40003f85270 */
[----:B------:R-:W-:Y:S02]  /*13c0*/  @P3 SEL R9, R4, R9, P0 ;  /* 0x0000000904093207 */ /* 0x000fe40000000000 */
[----:B------:R-:W-:Y:S02]  /*13d0*/  LOP3.LUT P2, RZ, R12, 0xff, RZ, 0xc0, !PT ;  /* 0x000000ff0cff7812 */ /* 0x000fe4000784c0ff */
[C---:B------:R-:W-:Y:S02]  /*13e0*/  @P3 SEL R11, R5.reuse, R11, P0 ;  /* 0x0000000b050b3207 */ /* 0x040fe40000000000 */
[----:B------:R-:W-:Y:S02]  /*13f0*/  SEL R7, R4, R9, !P5 ;  /* 0x0000000904077207 */ /* 0x000fe40006800000 */
[----:B------:R-:W-:-:S02]  /*1400*/  SEL R5, R5, R11, !P5 ;  /* 0x0000000b05057207 */ /* 0x000fc40006800000 */
[----:B---3--:R-:W-:-:S04]  /*1410*/  ISETP.LT.U32.AND P0, PT, R2, R7, PT ;  /* 0x000000070200720c */ /* 0x008fc80003f01070 */
[C---:B------:R-:W-:Y:S02]  /*1420*/  ISETP.LT.AND.EX P0, PT, R3.reuse, R5, PT, P0 ;  /* 0x000000050300720c */ /* 0x040fe40003f01300 */
[----:B------:R-:W-:Y:S02]  /*1430*/  @P2 SEL R10, R12, 0x1, !P4 ;  /* 0x000000010c0a2807 */ /* 0x000fe40006000000 */
[----:B------:R-:W-:Y:S02]  /*1440*/  @P4 SEL R7, R2, R7, P0 ;  /* 0x0000000702074207 */ /* 0x000fe40000000000 */
[----:B------:R-:W-:Y:S02]  /*1450*/  @P4 SEL R5, R3, R5, P0 ;  /* 0x0000000503054207 */ /* 0x000fe40000000000 */
[----:B------:R-:W-:Y:S02]  /*1460*/  PRMT R4, R10, 0x7610, R4 ;  /* 0x000076100a047816 */ /* 0x000fe40000000004 */
[----:B------:R-:W-:-:S02]  /*1470*/  SEL R2, R2, R7, !P2 ;  /* 0x0000000702027207 */ /* 0x000fc40005000000 */
[----:B------:R-:W-:Y:S01]  /*1480*/  SEL R3, R3, R5, !P2 ;  /* 0x0000000503037207 */ /* 0x000fe20005000000 */
[----:B------:R-:W-:Y:S06]  /*1490*/  BRA `(.L_x_24) ;  /* 0x0000002800747947 */ /* 0x000fec0003800000 */
.L_x_11:
[----:B------:R-:W2:Y:S01]  /*14a0*/  S2R R13, SR_LANEID ;  /* 0x00000000000d7919 */ /* 0x000ea20000000000 */
[----:B0-----:R-:W-:Y:S01]  /*14b0*/  LOP3.LUT R6, R5, 0x3e0, RZ, 0xc0, !PT ;  /* 0x000003e005067812 */ /* 0x001fe200078ec0ff */
[----:B------:R-:W-:Y:S04]  /*14c0*/  BSSY.RECONVERGENT B1, `(.L_x_25) ;  /* 0x0000022000017945 */ /* 0x000fe80003800200 */
[----:B------:R-:W-:Y:S01]  /*14d0*/  VIADD R7, R6, 0x20 ;  /* 0x0000002006077836 */ /* 0x000fe20000000000 */
[----:B------:R-:W-:-:S04]  /*14e0*/  LOP3.LUT R6, RZ, R6, RZ, 0x33, !PT ;  /* 0x00000006ff067212 */ /* 0x000fc800078e33ff */
[----:B------:R-:W-:Y:S01]  /*14f0*/  ISETP.GT.AND P0, PT, R7, UR4, PT ;  /* 0x0000000407007c0c */ /* 0x000fe2000bf04270 */
[----:B------:R-:W-:-:S05]  /*1500*/  VIADD R6, R6, UR4 ;  /* 0x0000000406067c36 */ /* 0x000fca0008000000 */
[----:B------:R-:W-:-:S05]  /*1510*/  SEL R6, R6, 0x1f, P0 ;  /* 0x0000001f06067807 */ /* 0x000fca0000000000 */
[----:B-----5:R0:W3:Y:S01]  /*1520*/  SHFL.DOWN PT, R8, R3, 0x1, R6 ;  /* 0x0820000003087989 */ /* 0x0200e200000e0006 */
[C---:B--2---:R-:W-:Y:S01]  /*1530*/  VIADD R7, R13.reuse, 0x2 ;  /* 0x000000020d077836 */ /* 0x044fe20000000000 */
[CC--:B------:R-:W-:Y:S01]  /*1540*/  ISETP.GE.AND P0, PT, R13.reuse, R6.reuse, PT ;  /* 0x000000060d00720c */ /* 0x0c0fe20003f06270 */
[C---:B------:R-:W-:Y:S01]  /*1550*/  VIADD R11, R13.reuse, 0x8 ;  /* 0x000000080d0b7836 */ /* 0x040fe20000000000 */
[C---:B------:R-:W-:Y:S01]  /*1560*/  ISETP.NE.AND P1, PT, R13.reuse, RZ, PT ;  /* 0x000000ff0d00720c */ /* 0x040fe20003f25270 */
[----:B------:R-:W-:Y:S01]  /*1570*/  VIADD R9, R13, 0x4 ;  /* 0x000000040d097836 */ /* 0x000fe20000000000 */
[-C--:B------:R-:W-:Y:S02]  /*1580*/  ISETP.GT.AND P5, PT, R7, R6.reuse, PT ;  /* 0x000000060700720c */ /* 0x080fe40003fa4270 */
[----:B------:R-:W-:Y:S02]  /*1590*/  LOP3.LUT R7, R4, 0xff, RZ, 0xc0, !PT ;  /* 0x000000ff04077812 */ /* 0x000fe400078ec0ff */
[----:B------:R-:W-:-:S02]  /*15a0*/  ISETP.GT.AND P2, PT, R11, R6, PT ;  /* 0x000000060b00720c */ /* 0x000fc40003f44270 */
[----:B------:R0:W2:Y:S01]  /*15b0*/  SHFL.DOWN PT, R11, R2, 0x1, R6 ;  /* 0x08200000020b7989 */ /* 0x0000a200000e0006 */
[----:B------:R-:W-:Y:S01]  /*15c0*/  ISETP.GT.AND P3, PT, R9, R6, PT ;  /* 0x000000060900720c */ /* 0x000fe20003f64270 */
[----:B------:R-:W-:Y:S02]  /*15d0*/  VIADD R9, R13, 0x10 ;  /* 0x000000100d097836 */ /* 0x000fe40000000000 */
[----:B------:R0:W4:Y:S01]  /*15e0*/  SHFL.DOWN PT, R7, R7, 0x1, R6 ;  /* 0x0820000007077989 */ /* 0x00012200000e0006 */
[----:B---3--:R-:W-:Y:S09]  /*15f0*/  @P0 BRA `(.L_x_26) ;  /* 0x0000000000380947 */ /* 0x008ff20003800000 */
[----:B----4-:R-:W-:Y:S01]  /*1600*/  LOP3.LUT P0, RZ, R7, 0xff, RZ, 0xc0, !PT ;  /* 0x000000ff07ff7812 */ /* 0x010fe2000780c0ff */
[----:B------:R-:W-:Y:S01]  /*1610*/  IMAD.MOV.U32 R12, RZ, RZ, 0x1 ;  /* 0x00000001ff0c7424 */ /* 0x000fe200078e00ff */
[----:B------:R-:W-:-:S04]  /*1620*/  LOP3.LUT P4, R10, R4, 0xff, RZ, 0xc0, !PT ;  /* 0x000000ff040a7812 */ /* 0x000fc8000788c0ff */
[----:B------:R-:W-:-:S13]  /*1630*/  PLOP3.LUT P0, PT, P4, P0, PT, 0x2f, 0xf2 ;  /* 0x0000000000f2781c */ /* 0x000fda0002700577 */
[----:B--2---:R-:W-:Y:S02]  /*1640*/  @!P0 ISETP.LT.U32.AND P4, PT, R11, R2, PT ;  /* 0x000000020b00820c */ /* 0x004fe40003f81070 */
[----:B------:R-:W-:Y:S02]  /*1650*/  @P0 ISETP.NE.AND P6, PT, R10, RZ, PT ;  /* 0x000000ff0a00020c */ /* 0x000fe40003fc5270 */
[----:B------:R-:W-:Y:S02]  /*1660*/  @!P0 PRMT R4, R12, 0x7610, R4 ;  /* 0x000076100c048816 */ /* 0x000fe40000000004 */
[----:B------:R-:W-:Y:S02]  /*1670*/  @!P0 ISETP.LT.AND.EX P4, PT, R8, R3, PT, P4 ;  /* 0x000000030800820c */ /* 0x000fe40003f81340 */
[----:B------:R-:W-:Y:S02]  /*1680*/  @P0 SEL R7, R7, R4, !P6 ;  /* 0x0000000407070207 */ /* 0x000fe40007000000 */
[----:B0-----:R-:W-:-:S02]  /*1690*/  @!P0 SEL R2, R11, R2, P4 ;  /* 0x000000020b028207 */ /* 0x001fc40002000000 */
[C---:B------:R-:W-:Y:S02]  /*16a0*/  @!P0 SEL R3, R8.reuse, R3, P4 ;  /* 0x0000000308038207 */ /* 0x040fe40002000000 */
[----:B------:R-:W-:Y:S02]  /*16b0*/  @P0 PRMT R4, R7, 0x7610, R4 ;  /* 0x0000761007040816 */ /* 0x000fe40000000004 */
[----:B------:R-:W-:Y:S02]  /*16c0*/  @P0 SEL R2, R11, R2, !P6 ;  /* 0x000000020b020207 */ /* 0x000fe40007000000 */
[----:B------:R-:W-:-:S07]  /*16d0*/  @P0 SEL R3, R8, R3, !P6 ;  /* 0x0000000308030207 */ /* 0x000fce0007000000 */
.L_x_26:
[----:B------:R-:W-:Y:S05]  /*16e0*/  BSYNC.RECONVERGENT B1 ;  /* 0x0000000000017941 */ /* 0x000fea0003800200 */
.L_x_25:
[----:B----4-:R-:W-:Y:S01]  /*16f0*/  LOP3.LUT R7, R4, 0xff, RZ, 0xc0, !PT ;  /* 0x000000ff04077812 */ /* 0x010fe200078ec0ff */
[----:B------:R3:W4:Y:S01]  /*1700*/  SHFL.DOWN PT, R8, R3, 0x2, R6 ;  /* 0x0840000003087989 */ /* 0x00072200000e0006 */
[----:B------:R-:W-:Y:S01]  /*1710*/  ISETP.GT.AND P4, PT, R9, R6, PT ;  /* 0x000000060900720c */ /* 0x000fe20003f84270 */
[----:B------:R-:W-:Y:S02]  /*1720*/  BSSY.RECONVERGENT B1, `(.L_x_27) ;  /* 0x0000012000017945 */ /* 0x000fe40003800200 */
[----:B------:R3:W0:Y:S04]  /*1730*/  SHFL.DOWN PT, R9, R2, 0x2, R6 ;  /* 0x0840000002097989 */ /* 0x00062800000e0006 */
[----:B------:R3:W0:Y:S01]  /*1740*/  SHFL.DOWN PT, R7, R7, 0x2, R6 ;  /* 0x0840000007077989 */ /* 0x00062200000e0006 */
[----:B------:R-:W-:Y:S05]  /*1750*/  @P5 BRA `(.L_x_28) ;  /* 0x0000000000385947 */ /* 0x000fea0003800000 */
[----:B0-----:R-:W-:Y:S01]  /*1760*/  LOP3.LUT P0, RZ, R7, 0xff, RZ, 0xc0, !PT ;  /* 0x000000ff07ff7812 */ /* 0x001fe2000780c0ff */
[----:B--2---:R-:W-:Y:S01]  /*1770*/  IMAD.MOV.U32 R11, RZ, RZ, 0x1 ;  /* 0x00000001ff0b7424 */ /* 0x004fe200078e00ff */
[----:B------:R-:W-:-:S04]  /*1780*/  LOP3.LUT P5, R10, R4, 0xff, RZ, 0xc0, !PT ;  /* 0x000000ff040a7812 */ /* 0x000fc800078ac0ff */
[----:B------:R-:W-:-:S13]  /*1790*/  PLOP3.LUT P0, PT, P5, P0, PT, 0x2f, 0xf2 ;  /* 0x0000000000f2781c */ /* 0x000fda0002f00577 */
[----:B------:R-:W-:Y:S02]  /*17a0*/  @!P0 ISETP.LT.U32.AND P5, PT, R9, R2, PT ;  /* 0x000000020900820c */ /* 0x000fe40003fa1070 */
[----:B------:R-:W-:Y:S02]  /*17b0*/  @P0 ISETP.NE.AND P6, PT, R10, RZ, PT ;  /* 0x000000ff0a00020c */ /* 0x000fe40003fc5270 */
[----:B------:R-:W-:Y:S02]  /*17c0*/  @!P0 PRMT R4, R11, 0x7610, R4 ;  /* 0x000076100b048816 */ /* 0x000fe40000000004 */
[----:B----4-:R-:W-:Y:S02]  /*17d0*/  @!P0 ISETP.LT.AND.EX P5, PT, R8, R3, PT, P5 ;  /* 0x000000030800820c */ /* 0x010fe40003fa1350 */
[----:B------:R-:W-:Y:S02]  /*17e0*/  @P0 SEL R7, R7, R4, !P6 ;  /* 0x0000000407070207 */ /* 0x000fe40007000000 */
[----:B---3--:R-:W-:-:S02]  /*17f0*/  @!P0 SEL R2, R9, R2, P5 ;  /* 0x0000000209028207 */ /* 0x008fc40002800000 */
[C---:B------:R-:W-:Y:S02]  /*1800*/  @!P0 SEL R3, R8.reuse, R3, P5 ;  /* 0x0000000308038207 */ /* 0x040fe40002800000 */
[----:B------:R-:W-:Y:S02]  /*1810*/  @P0 PRMT R4, R7, 0x7610, R4 ;  /* 0x0000761007040816 */ /* 0x000fe40000000004 */
[----:B------:R-:W-:Y:S02]  /*1820*/  @P0 SEL R2, R9, R2, !P6 ;  /* 0x0000000209020207 */ /* 0x000fe40007000000 */
[----:B------:R-:W-:-:S07]  /*1830*/  @P0 SEL R3, R8, R3, !P6 ;  /* 0x0000000308030207 */ /* 0x000fce0007000000 */
.L_x_28:
[----:B------:R-:W-:Y:S05]  /*1840*/  BSYNC.RECONVERGENT B1 ;  /* 0x0000000000017941 */ /* 0x000fea0003800200 */
.L_x_27:
[----:B0-----:R-:W-:Y:S01]  /*1850*/  LOP3.LUT R7, R4, 0xff, RZ, 0xc0, !PT ;  /* 0x000000ff04077812 */ /* 0x001fe200078ec0ff */
[----:B------:R0:W0:Y:S01]  /*1860*/  SHFL.DOWN PT, R9, R2, 0x4, R6 ;  /* 0x0880000002097989 */ /* 0x00002200000e0006 */
[----:B------:R-:W-:Y:S03]  /*1870*/  BSSY.RECONVERGENT B1, `(.L_x_29) ;  /* 0x0000012000017945 */ /* 0x000fe60003800200 */
[----:B----4-:R4:W0:Y:S04]  /*1880*/  SHFL.DOWN PT, R8, R3, 0x4, R6 ;  /* 0x0880000003087989 */ /* 0x01082800000e0006 */
        /* <DEDUP_REMOVED lines=9> */
[----:B------:R-:W-:Y:S02]  /*1920*/  @!P0 ISETP.LT.AND.EX P3, PT, R8, R3, PT, P3 ;  /* 0x000000030800820c */ /* 0x000fe40003f61330 */
[----:B------:R-:W-:Y:S02]  /*1930*/  @P0 SEL R7, R7, R4, !P5 ;  /* 0x0000000407070207 */ /* 0x000fe40006800000 */
[----:B---3--:R-:W-:-:S02]  /*1940*/  @!P0 SEL R2, R9, R2, P3 ;  /* 0x0000000209028207 */ /* 0x008fc40001800000 */
[C---:B----4-:R-:W-:Y:S02]  /*1950*/  @!P0 SEL R3, R8.reuse, R3, P3 ;  /* 0x0000000308038207 */ /* 0x050fe40001800000 */
[----:B------:R-:W-:Y:S02]  /*1960*/  @P0 PRMT R4, R7, 0x7610, R4 ;  /* 0x0000761007040816 */ /* 0x000fe40000000004 */
[----:B------:R-:W-:Y:S02]  /*1970*/  @P0 SEL R2, R9, R2, !P5 ;  /* 0x0000000209020207 */ /* 0x000fe40006800000 */
[----:B------:R-:W-:-:S07]  /*1980*/  @P0 SEL R3, R8, R3, !P5 ;  /* 0x0000000308030207 */ /* 0x000fce0006800000 */
.L_x_30:
[----:B------:R-:W-:Y:S05]  /*1990*/  BSYNC.RECONVERGENT B1 ;  /* 0x0000000000017941 */ /* 0x000fea0003800200 */
.L_x_29:
[----:B0-----:R-:W-:Y:S01]  /*19a0*/  LOP3.LUT R7, R4, 0xff, RZ, 0xc0, !PT ;  /* 0x000000ff04077812 */ /* 0x001fe200078ec0ff */
[----:B------:R0:W0:Y:S01]  /*19b0*/  SHFL.DOWN PT, R9, R2, 0x8, R6 ;  /* 0x0900000002097989 */ /* 0x00002200000e0006 */
[----:B------:R-:W-:Y:S03]  /*19c0*/  BSSY.RECONVERGENT B1, `(.L_x_31) ;  /* 0x0000012000017945 */ /* 0x000fe60003800200 */
        /* <DEDUP_REMOVED lines=17> */
.L_x_32:
[----:B------:R-:W-:Y:S05]  /*1ae0*/  BSYNC.RECONVERGENT B1 ;  /* 0x0000000000017941 */ /* 0x000fea0003800200 */
.L_x_31:
[----:B0-----:R-:W-:Y:S01]  /*1af0*/  LOP3.LUT R7, R4, 0xff, RZ, 0xc0, !PT ;  /* 0x000000ff04077812 */ /* 0x001fe200078ec0ff */
[----:B------:R0:W0:Y:S01]  /*1b00*/  SHFL.DOWN PT, R9, R2, 0x10, R6 ;  /* 0x0a00000002097989 */ /* 0x00002200000e0006 */
[----:B------:R-:W-:Y:S03]  /*1b10*/  BSSY.RECONVERGENT B1, `(.L_x_33) ;  /* 0x0000012000017945 */ /* 0x000fe60003800200 */
[----:B------:R0:W0:Y:S04]  /*1b20*/  SHFL.DOWN PT, R8, R3, 0x10, R6 ;  /* 0x0a00000003087989 */ /* 0x00002800000e0006 */
[----:B------:R0:W0:Y:S01]  /*1b30*/  SHFL.DOWN PT, R7, R7, 0x10, R6 ;  /* 0x0a00000007077989 */ /* 0x00002200000e0006 */
[----:B------:R-:W-:Y:S05]  /*1b40*/  @P4 BRA `(.L_x_34) ;  /* 0x0000000000384947 */ /* 0x000fea0003800000 */
[----:B0-----:R-:W-:Y:S01]  /*1b50*/  LOP3.LUT P0, RZ, R7, 0xff, RZ, 0xc0, !PT ;  /* 0x000000ff07ff7812 */ /* 0x001fe2000780c0ff */
[----:B------:R-:W-:Y:S01]  /*1b60*/  IMAD.MOV.U32 R10, RZ, RZ, 0x1 ;  /* 0x00000001ff0a7424 */ /* 0x000fe200078e00ff */
[----:B---34-:R-:W-:-:S04]  /*1b70*/  LOP3.LUT P2, R6, R4, 0xff, RZ, 0xc0, !PT ;  /* 0x000000ff04067812 */ /* 0x018fc8000784c0ff */
        /* <DEDUP_REMOVED lines=11> */
.L_x_34:
[----:B------:R-:W-:Y:S05]  /*1c30*/  BSYNC.RECONVERGENT B1 ;  /* 0x0000000000017941 */ /* 0x000fea0003800200 */
.L_x_33:
[----:B------:R-:W-:Y:S04]  /*1c40*/  BSSY.RECONVERGENT B1, `(.L_x_35) ;  /* 0x000000a000017945 */ /* 0x000fe80003800200 */
[----:B------:R-:W-:Y:S05]  /*1c50*/  @P1 BRA `(.L_x_36) ;  /* 0x0000000000201947 */ /* 0x000fea0003800000 */
[----:B0-----:R-:W0:Y:S01]  /*1c60*/  S2R R8, SR_CgaCtaId ;  /* 0x0000000000087919 */ /* 0x001e220000008800 */
[----:B------:R-:W-:Y:S02]  /*1c70*/  MOV R7, 0x400 ;  /* 0x0000040000077802 */ /* 0x000fe40000000f00 */
[----:B---34-:R-:W-:-:S04]  /*1c80*/  SHF.R.U32.HI R6, RZ, 0x1, R5 ;  /* 0x00000001ff067819 */ /* 0x018fc80000011605 */
[----:B------:R-:W-:Y:S02]  /*1c90*/  LOP3.LUT R6, R6, 0x1f0, RZ, 0xc0, !PT ;  /* 0x000001f006067812 */ /* 0x000fe400078ec0ff */
[----:B0-----:R-:W-:-:S05]  /*1ca0*/  LEA R7, R8, R7, 0x18 ;  /* 0x0000000708077211 */ /* 0x001fca00078ec0ff */
[----:B------:R-:W-:-:S05]  /*1cb0*/  IMAD.IADD R7, R6, 0x1, R7 ;  /* 0x0000000106077824 */ /* 0x000fca00078e0207 */
[----:B------:R0:W-:Y:S04]  /*1cc0*/  STS.64 [R7+0x10], R2 ;  /* 0x0000100207007388 */ /* 0x0001e80000000a00 */
[----:B------:R0:W-:Y:S02]  /*1cd0*/  STS.U8 [R7+0x8], R4 ;  /* 0x0000080407007388 */ /* 0x0001e40000000000 */
.L_x_36:
[----:B------:R-:W-:Y:S05]  /*1ce0*/  BSYNC.RECONVERGENT B1 ;  /* 0x0000000000017941 */ /* 0x000fea0003800200 */
.L_x_35:
[----:B------:R-:W-:Y:S01]  /*1cf0*/  BAR.SYNC.DEFER_BLOCKING 0x0 ;  /* 0x0000000000007b1d */ /* 0x000fe20000010000 */
[----:B------:R-:W-:-:S13]  /*1d00*/  ISETP.NE.AND P1, PT, R5, RZ, PT ;  /* 0x000000ff0500720c */ /* 0x000fda0003f25270 */
[----:B------:R-:W-:Y:S05]  /*1d10*/  @P1 BRA `(.L_x_24) ;  /* 0x0000002000541947 */ /* 0x000fea0003800000 */
[----:B------:R-:W-:Y:S02]  /*1d20*/  UISETP.GE.AND UP0, UPT, UR4, 0x21, UPT ;  /* 0x000000210400788c */ /* 0x000fe4000bf06270 */
[----:B------:R-:W-:Y:S02]  /*1d30*/  UISETP.GE.AND UP1, UPT, UR4, 0x41, UPT ;  /* 0x000000410400788c */ /* 0x000fe4000bf26270 */
[----:B------:R-:W-:Y:S02]  /*1d40*/  UISETP.GE.AND UP2, UPT, UR4, 0x61, UPT ;  /* 0x000000610400788c */ /* 0x000fe4000bf46270 */
[----:B------:R-:W-:Y:S02]  /*1d50*/  UISETP.GE.AND UP3, UPT, UR4, 0x81, UPT ;  /* 0x000000810400788c */ /* 0x000fe4000bf66270 */
[----:B------:R-:W-:Y:S02]  /*1d60*/  UISETP.GE.AND UP4, UPT, UR4, 0xa1, UPT ;  /* 0x000000a10400788c */ /* 0x000fe4000bf86270 */
[----:B------:R-:W-:-:S02]  /*1d70*/  UISETP.GE.AND UP5, UPT, UR4, 0xc1, UPT ;  /* 0x000000c10400788c */ /* 0x000fc4000bfa6270 */
[----:B------:R-:W-:Y:S01]  /*1d80*/  UISETP.GE.AND UP6, UPT, UR4, 0xe1, UPT ;  /* 0x000000e10400788c */ /* 0x000fe2000bfc6270 */
[----:B------:R-:W-:Y:S10]  /*1d90*/  BRA.U !UP0, `(.L_x_37) ;  /* 0x00000001083c7547 */ /* 0x000ff4000b800000 */
[----:B------:R-:W5:Y:S01]  /*1da0*/  S2UR UR6, SR_CgaCtaId ;  /* 0x00000000000679c3 */ /* 0x000f620000008800 */
[----:B------:R-:W-:Y:S01]  /*1db0*/  UMOV UR5, 0x400 ;  /* 0x0000040000057882 */ /* 0x000fe20000000000 */
[----:B------:R-:W-:Y:S01]  /*1dc0*/  LOP3.LUT P3, RZ, R4, 0xff, RZ, 0xc0, !PT ;  /* 0x000000ff04ff7812 */ /* 0x000fe2000786c0ff */
[----:B-----5:R-:W-:-:S09]  /*1dd0*/  ULEA UR5, UR6, UR5, 0x18 ;  /* 0x0000000506057291 */ /* 0x020fd2000f8ec0ff */
[----:B------:R-:W5:Y:S04]  /*1de0*/  LDS.U8 R5, [UR5+0x18] ;  /* 0x00001805ff057984 */ /* 0x000f680008000000 */
[----:B0--34-:R-:W0:Y:S01]  /*1df0*/  LDS.64 R6, [UR5+0x20] ;  /* 0x00002005ff067984 */ /* 0x019e220008000a00 */
[----:B-----5:R-:W-:Y:S02]  /*1e00*/  ISETP.NE.AND P2, PT, R5, RZ, PT ;  /* 0x000000ff0500720c */ /* 0x020fe40003f45270 */
[----:B0-----:R-:W-:Y:S02]  /*1e10*/  ISETP.LT.U32.AND P0, PT, R6, R2, PT ;  /* 0x000000020600720c */ /* 0x001fe40003f01070 */
[----:B------:R-:W-:Y:S02]  /*1e20*/  @P3 SEL R5, R4, 0x1, !P2 ;  /* 0x0000000104053807 */ /* 0x000fe40005000000 */
[----:B------:R-:W-:-:S02]  /*1e30*/  ISETP.LT.AND.EX P0, PT, R7, R3, PT, P0 ;  /* 0x000000030700720c */ /* 0x000fc40003f01300 */
[----:B------:R-:W-:-:S05]  /*1e40*/  PRMT R4, R5, 0x7610, R4 ;  /* 0x0000761005047816 */ /* 0x000fca0000000004 */
[C---:B------:R-:W-:Y:S02]  /*1e50*/  @P2 SEL R2, R6.reuse, R2, P0 ;  /* 0x0000000206022207 */ /* 0x040fe40000000000 */
[C---:B------:R-:W-:Y:S02]  /*1e60*/  @P2 SEL R3, R7.reuse, R3, P0 ;  /* 0x0000000307032207 */ /* 0x040fe40000000000 */
[----:B------:R-:W-:Y:S02]  /*1e70*/  SEL R2, R6, R2, !P3 ;  /* 0x0000000206027207 */ /* 0x000fe40005800000 */
[----:B------:R-:W-:-:S07]  /*1e80*/  SEL R3, R7, R3, !P3 ;  /* 0x0000000307037207 */ /* 0x000fce0005800000 */
.L_x_37:
[----:B------:R-:W-:Y:S05]  /*1e90*/  BRA.U !UP1, `(.L_x_38) ;  /* 0x00000001093c7547 */ /* 0x000fea000b800000 */
        /* <DEDUP_REMOVED lines=15> */
.L_x_38:
        /* <DEDUP_REMOVED lines=16> */
.L_x_39:
        /* <DEDUP_REMOVED lines=16> */
.L_x_40:
        /* <DEDUP_REMOVED lines=16> */
.L_x_41:
        /* <DEDUP_REMOVED lines=16> */
.L_x_42:
        /* <DEDUP_REMOVED lines=15> */
[----:B------:R-:W-:Y:S01]  /*2480*/  SEL R3, R7, R3, !P3 ;  /* 0x0000000307037207 */ /* 0x000fe20005800000 */
[----:B------:R-:W-:Y:S06]  /*2490*/  BRA `(.L_x_24) ;  /* 0x0000001800747947 */ /* 0x000fec0003800000 */
.L_x_2:
[----:B------:R-:W0:Y:S01]  /*24a0*/  S2R R5, SR_TID.X ;  /* 0x0000000000057919 */ /* 0x000e220000002100 */
[----:B------:R-:W0:Y:S02]  /*24b0*/  LDC.64 R6, c[0x0][0x380] ;  /* 0x0000e000ff067b82 */ /* 0x000e240000000a00 */
[----:B0-----:R-:W-:-:S05]  /*24c0*/  IMAD.WIDE.U32 R6, R5, 0x10, R6 ;  /* 0x0000001005067825 */ /* 0x001fca00078e0006 */
[----:B------:R-:W2:Y:S04]  /*24d0*/  LDG.E.U16.CONSTANT R16, desc[UR8][R6.64] ;  /* 0x0000000806107981 */ /* 0x000ea8000c1e9500 */
[----:B------:R-:W3:Y:S04]  /*24e0*/  LDG.E.64.CONSTANT R12, desc[UR8][R6.64+0x8] ;  /* 0x00000808060c7981 */ /* 0x000ee8000c1e9b00 */
[----:B------:R-:W3:Y:S04]  /*24f0*/  LDG.E.64.CONSTANT R10, desc[UR8][R6.64+0x1008] ;  /* 0x00100808060a7981 */ /* 0x000ee8000c1e9b00 */
[----:B------:R-:W4:Y:S04]  /*2500*/  LDG.E.U16.CONSTANT R4, desc[UR8][R6.64+0x1000] ;  /* 0x0010000806047981 */ /* 0x000f28000c1e9500 */
[----:B------:R-:W5:Y:S04]  /*2510*/  LDG.E.U16.CONSTANT R14, desc[UR8][R6.64+0x2000] ;  /* 0x00200008060e7981 */ /* 0x000f68000c1e9500 */
[----:B------:R-:W5:Y:S04]  /*2520*/  LDG.E.64.CONSTANT R8, desc[UR8][R6.64+0x2008] ;  /* 0x0020080806087981 */ /* 0x000f68000c1e9b00 */
[----:B------:R-:W5:Y:S04]  /*2530*/  LDG.E.U16.CONSTANT R15, desc[UR8][R6.64+0x3000] ;  /* 0x00300008060f7981 */ /* 0x000f68000c1e9500 */
[----:B------:R-:W5:Y:S01]  /*2540*/  LDG.E.64.CONSTANT R2, desc[UR8][R6.64+0x3008] ;  /* 0x0030080806027981 */ /* 0x000f62000c1e9b00 */
[----:B------:R-:W-:Y:S01]  /*2550*/  UISETP.GE.U32.AND UP0, UPT, UR4, 0x800, UPT ;  /* 0x000008000400788c */ /* 0x000fe2000bf06070 */
[----:B--2---:R-:W-:-:S02]  /*2560*/  LOP3.LUT P1, RZ, R16, 0xff, RZ, 0xc0, !PT ;  /* 0x000000ff10ff7812 */ /* 0x004fc4000782c0ff */
[----:B---3--:R-:W-:-:S04]  /*2570*/  ISETP.LT.U32.AND P0, PT, R10, R12, PT ;  /* 0x0000000c0a00720c */ /* 0x008fc80003f01070 */
[CC--:B------:R-:W-:Y:S02]  /*2580*/  ISETP.LT.AND.EX P0, PT, R11.reuse, R13.reuse, PT, P0 ;  /* 0x0000000d0b00720c */ /* 0x0c0fe40003f01300 */
[----:B----4-:R-:W-:Y:S02]  /*2590*/  LOP3.LUT P2, RZ, R4, 0xff, RZ, 0xc0, !PT ;  /* 0x000000ff04ff7812 */ /* 0x010fe4000784c0ff */
[----:B------:R-:W-:Y:S02]  /*25a0*/  SEL R17, R10, R12, P0 ;  /* 0x0000000c0a117207 */ /* 0x000fe40000000000 */
[----:B------:R-:W-:Y:S02]  /*25b0*/  SEL R19, R11, R13, P0 ;  /* 0x0000000d0b137207 */ /* 0x000fe40000000000 */
[----:B------:R-:W-:Y:S02]  /*25c0*/  @P1 SEL R4, R16, 0x1, !P2 ;  /* 0x0000000110041807 */ /* 0x000fe40005000000 */
[----:B------:R-:W-:-:S02]  /*25d0*/  SEL R17, R12, R17, !P2 ;  /* 0x000000110c117207 */ /* 0x000fc40005000000 */
[----:B------:R-:W-:Y:S02]  /*25e0*/  SEL R19, R13, R19, !P2 ;  /* 0x000000130d137207 */ /* 0x000fe40005000000 */
[----:B-----5:R-:W-:Y:S02]  /*25f0*/  LOP3.LUT P3, RZ, R14, 0xff, RZ, 0xc0, !PT ;  /* 0x000000ff0eff7812 */ /* 0x020fe4000786c0ff */
[----:B------:R-:W-:Y:S02]  /*2600*/  LOP3.LUT P2, RZ, R4, 0xff, RZ, 0xc0, !PT ;  /* 0x000000ff04ff7812 */ /* 0x000fe4000784c0ff */
[----:B------:R-:W-:Y:S02]  /*2610*/  SEL R13, R10, R17, !P1 ;  /* 0x000000110a0d7207 */ /* 0x000fe40004800000 */
[----:B------:R-:W-:Y:S02]  /*2620*/  SEL R17, R11, R19, !P1 ;  /* 0x000000130b117207 */ /* 0x000fe40004800000 */
[----:B------:R-:W-:-:S02]  /*2630*/  ISETP.LT.U32.AND P0, PT, R8, R13, PT ;  /* 0x0000000d0800720c */ /* 0x000fc40003f01070 */
[----:B------:R-:W-:Y:S02]  /*2640*/  LOP3.LUT P4, RZ, R15, 0xff, RZ, 0xc0, !PT ;  /* 0x000000ff0fff7812 */ /* 0x000fe4000788c0ff */
[----:B------:R-:W-:-:S03]  /*2650*/  ISETP.LT.AND.EX P0, PT, R9, R17, PT, P0 ;  /* 0x000000110900720c */ /* 0x000fc60003f01300 */
[----:B------:R-:W-:Y:S02]  /*2660*/  @P2 SEL R14, R4, 0x1, !P3 ;  /* 0x00000001040e2807 */ /* 0x000fe40005800000 */
[C---:B------:R-:W-:Y:S02]  /*2670*/  @P3 SEL R13, R8.reuse, R13, P0 ;  /* 0x0000000d080d3207 */ /* 0x040fe40000000000 */
[C---:B------:R-:W-:Y:S02]  /*2680*/  @P3 SEL R17, R9.reuse, R17, P0 ;  /* 0x0000001109113207 */ /* 0x040fe40000000000 */
[----:B------:R-:W-:Y:S02]  /*2690*/  SEL R11, R8, R13, !P2 ;  /* 0x0000000d080b7207 */ /* 0x000fe40005000000 */
[----:B------:R-:W-:Y:S02]  /*26a0*/  LOP3.LUT P1, RZ, R14, 0xff, RZ, 0xc0, !PT ;  /* 0x000000ff0eff7812 */ /* 0x000fe4000782c0ff */
[----:B------:R-:W-:-:S02]  /*26b0*/  SEL R9, R9, R17, !P2 ;  /* 0x0000001109097207 */ /* 0x000fc40005000000 */
[----:B------:R-:W-:-:S04]  /*26c0*/  ISETP.LT.U32.AND P0, PT, R2, R11, PT ;  /* 0x0000000b0200720c */ /* 0x000fc80003f01070 */
[----:B------:R-:W-:-:S04]  /*26d0*/  ISETP.LT.AND.EX P0, PT, R3, R9, PT, P0 ;  /* 0x000000090300720c */ /* 0x000fc80003f01300 */
[C---:B------:R-:W-:Y:S02]  /*26e0*/  @P4 SEL R9, R3.reuse, R9, P0 ;  /* 0x0000000903094207 */ /* 0x040fe40000000000 */
[----:B------:R-:W-:Y:S02]  /*26f0*/  @P4 SEL R11, R2, R11, P0 ;  /* 0x0000000b020b4207 */ /* 0x000fe40000000000 */
[----:B------:R-:W-:Y:S02]  /*2700*/  @P1 SEL R15, R14, 0x1, !P4 ;  /* 0x000000010e0f1807 */ /* 0x000fe40006000000 */
[----:B------:R-:W-:Y:S01]  /*2710*/  SEL R3, R3, R9, !P1 ;  /* 0x0000000903037207 */ /* 0x000fe20004800000 */
[----:B------:R-:W-:Y:S01]  /*2720*/  IMAD.MOV.U32 R9, RZ, RZ, 0x400 ;  /* 0x00000400ff097424 */ /* 0x000fe200078e00ff */
[----:B------:R-:W-:Y:S02]  /*2730*/  SEL R2, R2, R11, !P1 ;  /* 0x0000000b02027207 */ /* 0x000fe40004800000 */
[----:B------:R-:W-:Y:S01]  /*2740*/  PRMT R4, R15, 0x7610, R4 ;  /* 0x000076100f047816 */ /* 0x000fe20000000004 */
[----:B------:R-:W-:Y:S06]  /*2750*/  BRA.U !UP0, `(.L_x_43) ;  /* 0x0000000108e47547 */ /* 0x000fec000b800000 */
[----:B------:R-:W-:Y:S01]  /*2760*/  IMAD.MOV.U32 R9, RZ, RZ, 0x400 ;  /* 0x00000400ff097424 */ /* 0x000fe200078e00ff */
[----:B------:R-:W0:Y:S01]  /*2770*/  LDCU UR5, c[0x0][0x390] ;  /* 0x00007200ff0577ac */ /* 0x000e220008000800 */
[----:B------:R-:W-:-:S12]  /*2780*/  UIADD3 UR6, UPT, UPT, UR4, -0x400, URZ ;  /* 0xfffffc0004067890 */ /* 0x000fd8000fffe0ff */
.L_x_45:
[----:B------:R-:W-:-:S05]  /*2790*/  IMAD.WIDE R20, R9, 0x10, R6 ;  /* 0x0000001009147825 */ /* 0x000fca00078e0206 */
[----:B------:R-:W2:Y:S04]  /*27a0*/  LDG.E.U16.CONSTANT R19, desc[UR8][R20.64] ;  /* 0x0000000814137981 */ /* 0x000ea8000c1e9500 */
[----:B------:R-:W3:Y:S04]  /*27b0*/  LDG.E.64.CONSTANT R10, desc[UR8][R20.64+0x8] ;  /* 0x00000808140a7981 */ /* 0x000ee8000c1e9b00 */
[----:B------:R-:W4:Y:S04]  /*27c0*/  LDG.E.U16.CONSTANT R22, desc[UR8][R20.64+0x1000] ;  /* 0x0010000814167981 */ /* 0x000f28000c1e9500 */
[----:B------:R-:W5:Y:S04]  /*27d0*/  LDG.E.64.CONSTANT R12, desc[UR8][R20.64+0x1008] ;  /* 0x00100808140c7981 */ /* 0x000f68000c1e9b00 */
[----:B------:R-:W5:Y:S04]  /*27e0*/  LDG.E.U16.CONSTANT R8, desc[UR8][R20.64+0x2000] ;  /* 0x0020000814087981 */ /* 0x000f68000c1e9500 */
[----:B------:R-:W5:Y:S04]  /*27f0*/  LDG.E.64.CONSTANT R14, desc[UR8][R20.64+0x2008] ;  /* 0x00200808140e7981 */ /* 0x000f68000c1e9b00 */
[----:B------:R-:W5:Y:S04]  /*2800*/  LDG.E.U16.CONSTANT R18, desc[UR8][R20.64+0x3000] ;  /* 0x0030000814127981 */ /* 0x000f68000c1e9500 */
[----:B------:R-:W5:Y:S01]  /*2810*/  LDG.E.64.CONSTANT R16, desc[UR8][R20.64+0x3008] ;  /* 0x0030080814107981 */ /* 0x000f62000c1e9b00 */
[----:B------:R-:W-:Y:S01]  /*2820*/  LOP3.LUT P2, RZ, R4, 0xff, RZ, 0xc0, !PT ;  /* 0x000000ff04ff7812 */ /* 0x000fe2000784c0ff */
[----:B------:R-:W-:Y:S01]  /*2830*/  IMAD.MOV.U32 R23, RZ, RZ, R3 ;  /* 0x000000ffff177224 */ /* 0x000fe200078e0003 */
[----:B0-----:R-:W-:Y:S01]  /*2840*/  UMOV UR4, UR5 ;  /* 0x0000000500047c82 */ /* 0x001fe20008000000 */
[----:B--2---:R-:W-:-:S02]  /*2850*/  LOP3.LUT P1, RZ, R19, 0xff, RZ, 0xc0, !PT ;  /* 0x000000ff13ff7812 */ /* 0x004fc4000782c0ff */
[----:B---3--:R-:W-:-:S08]  /*2860*/  ISETP.LT.U32.AND P0, PT, R10, R2, PT ;  /* 0x000000020a00720c */ /* 0x008fd00003f01070 */
        /* <DEDUP_REMOVED lines=8> */
[----:B-----5:R-:W-:Y:S02]  /*28f0*/  ISETP.LT.U32.AND P0, PT, R12, R3, PT ;  /* 0x000000030c00720c */ /* 0x020fe40003f01070 */
        /* <DEDUP_REMOVED lines=9> */
[----:B------:R-:W-:Y:S02]  /*2990*/  IADD3 R2, PT, PT, -R9, UR4, RZ ;  /* 0x0000000409027c10 */ /* 0x000fe4000fffe1ff */
[C---:B------:R-:W-:Y:S02]  /*29a0*/  ISETP.LT.AND.EX P0, PT, R15.reuse, R13, PT, P0 ;  /* 0x0000000d0f00720c */ /* 0x040fe40003f01300 */
[----:B------:R-:W-:Y:S02]  /*29b0*/  @P1 SEL R8, R22, 0x1, !P2 ;  /* 0x0000000116081807 */ /* 0x000fe40005000000 */
[----:B------:R-:W-:Y:S02]  /*29c0*/  @P2 SEL R3, R14, R3, P0 ;  /* 0x000000030e032207 */ /* 0x000fe40000000000 */
[----:B------:R-:W-:Y:S02]  /*29d0*/  @P2 SEL R13, R15, R13, P0 ;  /* 0x0000000d0f0d2207 */ /* 0x000fe40000000000 */
[----:B------:R-:W-:-:S02]  /*29e0*/  LOP3.LUT P3, RZ, R18, 0xff, RZ, 0xc0, !PT ;  /* 0x000000ff12ff7812 */ /* 0x000fc4000786c0ff */
[----:B------:R-:W-:Y:S02]  /*29f0*/  SEL R3, R14, R3, !P1 ;  /* 0x000000030e037207 */ /* 0x000fe40004800000 */
[----:B------:R-:W-:Y:S02]  /*2a00*/  LOP3.LUT P2, RZ, R8, 0xff, RZ, 0xc0, !PT ;  /* 0x000000ff08ff7812 */ /* 0x000fe4000784c0ff */
[----:B------:R-:W-:Y:S02]  /*2a10*/  SEL R15, R15, R13, !P1 ;  /* 0x0000000d0f0f7207 */ /* 0x000fe40004800000 */
[----:B------:R-:W-:Y:S02]  /*2a20*/  ISETP.GE.AND P1, PT, R2, 0x400, PT ;  /* 0x000004000200780c */ /* 0x000fe40003f26270 */
        /* <DEDUP_REMOVED lines=9> */
[----:B------:R-:W-:-:S05]  /*2ac0*/  VIADD R9, R9, 0x400 ;  /* 0x0000040009097836 */ /* 0x000fca0000000000 */
[----:B------:R-:W-:-:S13]  /*2ad0*/  ISETP.GT.AND P0, PT, R9, UR6, PT ;  /* 0x0000000609007c0c */ /* 0x000fda000bf04270 */
[----:B------:R-:W-:Y:S05]  /*2ae0*/  @!P0 BRA `(.L_x_45) ;  /* 0xfffffffc00288947 */ /* 0x000fea000383ffff */
.L_x_43:
[----:B------:R-:W-:-:S13]  /*2af0*/  ISETP.GE.AND P0, PT, R9, UR4, PT ;  /* 0x0000000409007c0c */ /* 0x000fda000bf06270 */
[----:B------:R-:W-:Y:S05]  /*2b00*/  @P0 BRA `(.L_x_44) ;  /* 0x00000004009c0947 */ /* 0x000fea0003800000 */
[----:B------:R-:W-:Y:S01]  /*2b10*/  IADD3 R19, PT, PT, -R9, UR4, RZ ;  /* 0x0000000409137c10 */ /* 0x000fe2000fffe1ff */
[----:B------:R-:W-:Y:S03]  /*2b20*/  BSSY.RECONVERGENT B1, `(.L_x_44) ;  /* 0x0000065000017945 */ /* 0x000fe60003800200 */
[----:B------:R-:W-:-:S13]  /*2b30*/  ISETP.GE.AND P0, PT, R5, R19, PT ;  /* 0x000000130500720c */ /* 0x000fda0003f06270 */
[----:B------:R-:W-:Y:S05]  /*2b40*/  @P0 BRA `(.L_x_46) ;  /* 0x0000000400880947 */ /* 0x000fea0003800000 */
[----:B------:R-:W-:Y:S01]  /*2b50*/  LOP3.LUT R6, RZ, R5, RZ, 0x33, !PT ;  /* 0x00000005ff067212 */ /* 0x000fe200078e33ff */
[----:B------:R-:W-:Y:S01]  /*2b60*/  BSSY.RECONVERGENT B2, `(.L_x_47) ;  /* 0x000001f000027945 */ /* 0x000fe20003800200 */
[----:B------:R-:W-:Y:S02]  /*2b70*/  IMAD.MOV.U32 R18, RZ, RZ, R5 ;  /* 0x000000ffff127224 */ /* 0x000fe400078e0005 */
[----:B------:R-:W-:-:S04]  /*2b80*/  IADD3 R8, PT, PT, -R9, UR4, R6 ;  /* 0x0000000409087c10 */ /* 0x000fc8000fffe106 */
[C---:B------:R-:W-:Y:S02]  /*2b90*/  LOP3.LUT R6, R8.reuse, 0x300, RZ, 0xc0, !PT ;  /* 0x0000030008067812 */ /* 0x040fe400078ec0ff */
[----:B------:R-:W-:Y:S02]  /*2ba0*/  ISETP.GE.U32.AND P2, PT, R8, 0x300, PT ;  /* 0x000003000800780c */ /* 0x000fe40003f46070 */
[----:B------:R-:W-:-:S13]  /*2bb0*/  ISETP.NE.AND P0, PT, R6, 0x300, PT ;  /* 0x000003000600780c */ /* 0x000fda0003f05270 */
[----:B------:R-:W-:Y:S05]  /*2bc0*/  @!P0 BRA `(.L_x_48) ;  /* 0x0000000000608947 */ /* 0x000fea0003800000 */
[----:B------:R-:W0:Y:S01]  /*2bd0*/  LDC.64 R6, c[0x0][0x380] ;  /* 0x0000e000ff067b82 */ /* 0x000e220000000a00 */
[----:B------:R-:W-:Y:S01]  /*2be0*/  LEA.HI R8, R8, 0x1, RZ, 0x18 ;  /* 0x0000000108087811 */ /* 0x000fe200078fc0ff */
[----:B------:R-:W-:Y:S02]  /*2bf0*/  IMAD.IADD R15, R5, 0x1, R9 ;  /* 0x00000001050f7824 */ /* 0x000fe400078e0209 */
[----:B------:R-:W-:Y:S01]  /*2c00*/  IMAD.MOV.U32 R18, RZ, RZ, R5 ;  /* 0x000000ffff127224 */ /* 0x000fe200078e0005 */
[----:B------:R-:W-:-:S05]  /*2c10*/  LOP3.LUT R8, R8, 0x3, RZ, 0xc0, !PT ;  /* 0x0000000308087812 */ /* 0x000fca00078ec0ff */
[----:B------:R-:W-:-:S07]  /*2c20*/  IMAD.MOV R8, RZ, RZ, -R8 ;  /* 0x000000ffff087224 */ /* 0x000fce00078e0a08 */
.L_x_49:
[----:B0-----:R-:W-:-:S05]  /*2c30*/  IMAD.WIDE.U32 R10, R15, 0x10, R6 ;  /* 0x000000100f0a7825 */ /* 0x001fca00078e0006 */
[----:B------:R-:W2:Y:S04]  /*2c40*/  LDG.E.U16.CONSTANT R14, desc[UR8][R10.64] ;  /* 0x000000080a0e7981 */ /* 0x000ea8000c1e9500 */
[----:B------:R-:W3:Y:S01]  /*2c50*/  LDG.E.64.CONSTANT R12, desc[UR8][R10.64+0x8] ;  /* 0x000008080a0c7981 */ /* 0x000ee2000c1e9b00 */
[----:B------:R-:W-:Y:S01]  /*2c60*/  VIADD R8, R8, 0x1 ;  /* 0x0000000108087836 */ /* 0x000fe20000000000 */
[----:B------:R-:W-:Y:S01]  /*2c70*/  LOP3.LUT P3, RZ, R4, 0xff, RZ, 0xc0, !PT ;  /* 0x000000ff04ff7812 */ /* 0x000fe2000786c0ff */
[----:B------:R-:W-:Y:S02]  /*2c80*/  VIADD R18, R18, 0x100 ;  /* 0x0000010012127836 */ /* 0x000fe40000000000 */
[----:B------:R-:W-:Y:S01]  /*2c90*/  VIADD R15, R15, 0x100 ;  /* 0x000001000f0f7836 */ /* 0x000fe20000000000 */
[----:B--2---:R-:W-:-:S02]  /*2ca0*/  LOP3.LUT P1, RZ, R14, 0xff, RZ, 0xc0, !PT ;  /* 0x000000ff0eff7812 */ /* 0x004fc4000782c0ff */
[----:B---3--:R-:W-:-:S07]  /*2cb0*/  ISETP.LT.U32.AND P0, PT, R12, R2, PT ;  /* 0x000000020c00720c */ /* 0x008fce0003f01070 */
[----:B------:R-:W-:Y:S02]  /*2cc0*/  @P3 SEL R14, R4, 0x1, !P1 ;  /* 0x00000001040e3807 */ /* 0x000fe40004800000 */
[CC--:B------:R-:W-:Y:S02]  /*2cd0*/  ISETP.LT.AND.EX P0, PT, R13.reuse, R3.reuse, PT, P0 ;  /* 0x000000030d00720c */ /* 0x0c0fe40003f01300 */
[----:B------:R-:W-:Y:S02]  /*2ce0*/  PRMT R4, R14, 0x7610, R4 ;  /* 0x000076100e047816 */ /* 0x000fe40000000004 */
[----:B------:R-:W-:Y:S02]  /*2cf0*/  @P1 SEL R2, R12, R2, P0 ;  /* 0x000000020c021207 */ /* 0x000fe40000000000 */
[----:B------:R-:W-:Y:S02]  /*2d00*/  @P1 SEL R3, R13, R3, P0 ;  /* 0x000000030d031207 */ /* 0x000fe40000000000 */
[----:B------:R-:W-:-:S02]  /*2d10*/  ISETP.NE.AND P0, PT, R8, RZ, PT ;  /* 0x000000ff0800720c */ /* 0x000fc40003f05270 */
[----:B------:R-:W-:Y:S02]  /*2d20*/  SEL R2, R12, R2, !P3 ;  /* 0x000000020c027207 */ /* 0x000fe40005800000 */
[----:B------:R-:W-:-:S09]  /*2d30*/  SEL R3, R13, R3, !P3 ;  /* 0x000000030d037207 */ /* 0x000fd20005800000 */
[----:B------:R-:W-:Y:S05]  /*2d40*/  @P0 BRA `(.L_x_49) ;  /* 0xfffffffc00b80947 */ /* 0x000fea000383ffff */
.L_x_48:
[----:B------:R-:W-:Y:S05]  /*2d50*/  BSYNC.RECONVERGENT B2 ;  /* 0x0000000000027941 */ /* 0x000fea0003800200 */
.L_x_47:
[----:B------:R-:W-:Y:S05]  /*2d60*/  @!P2 BRA `(.L_x_46) ;  /* 0x000000040000a947 */ /* 0x000fea0003800000 */
[----:B------:R-:W0:Y:S01]  /*2d70*/  LDCU.64 UR6, c[0x0][0x380] ;  /* 0x00007000ff0677ac */ /* 0x000e220008000a00 */
[----:B------:R-:W2:Y:S01]  /*2d80*/  LDC.64 R6, c[0x0][0x380] ;  /* 0x0000e000ff067b82 */ /* 0x000ea20000000a00 */
[C---:B------:R-:W-:Y:S01]  /*2d90*/  IADD3 R13, P0, PT, R18.reuse, R9, RZ ;  /* 0x00000009120d7210 */ /* 0x040fe20007f1e0ff */
[----:B------:R-:W-:-:S04]  /*2da0*/  IMAD.IADD R21, R18, 0x1, R9 ;  /* 0x0000000112157824 */ /* 0x000fc800078e0209 */
[----:B------:R-:W-:Y:S01]  /*2db0*/  IMAD.X R8, RZ, RZ, RZ, P0 ;  /* 0x000000ffff087224 */ /* 0x000fe200000e06ff */
[----:B0-----:R-:W-:-:S04]  /*2dc0*/  LEA R10, P1, R13, UR6, 0x4 ;  /* 0x000000060d0a7c11 */ /* 0x001fc8000f8220ff */
[----:B------:R-:W-:Y:S02]  /*2dd0*/  IADD3 R10, P0, PT, R10, 0x3008, RZ ;  /* 0x000030080a0a7810 */ /* 0x000fe40007f1e0ff */
[----:B------:R-:W-:-:S05]  /*2de0*/  LEA.HI.X R13, R13, UR7, R8, 0x4, P1 ;  /* 0x000000070d0d7c11 */ /* 0x000fca00088f2408 */
[----:B------:R-:W-:-:S07]  /*2df0*/  IMAD.X R13, RZ, RZ, R13, P0 ;  /* 0x000000ffff0d7224 */ /* 0x000fce00000e060d */
.L_x_50:
[----:B--2---:R-:W-:-:S05]  /*2e00*/  IMAD.WIDE.U32 R8, R21, 0x10, R6 ;  /* 0x0000001015087825 */ /* 0x004fca00078e0006 */
[----:B------:R-:W2:Y:S04]  /*2e10*/  LDG.E.U16.CONSTANT R23, desc[UR8][R8.64] ;  /* 0x0000000808177981 */ /* 0x000ea8000c1e9500 */
[----:B------:R0:W3:Y:S02]  /*2e20*/  LDG.E.64.CONSTANT R14, desc[UR8][R8.64+0x8] ;  /* 0x00000808080e7981 */ /* 0x0000e4000c1e9b00 */
[----:B0-----:R-:W-:Y:S02]  /*2e30*/  IMAD.MOV.U32 R8, RZ, RZ, R10 ;  /* 0x000000ffff087224 */ /* 0x001fe400078e000a */
[----:B------:R-:W-:-:S05]  /*2e40*/  IMAD.MOV.U32 R9, RZ, RZ, R13 ;  /* 0x000000ffff097224 */ /* 0x000fca00078e000d */
[----:B------:R-:W4:Y:S04]  /*2e50*/  LDG.E.U16.CONSTANT R24, desc[UR8][R8.64+-0x2008] ;  /* 0xffdff80808187981 */ /* 0x000f28000c1e9500 */
[----:B------:R-:W5:Y:S04]  /*2e60*/  LDG.E.64.CONSTANT R12, desc[UR8][R8.64+-0x2000] ;  /* 0xffe00008080c7981 */ /* 0x000f68000c1e9b00 */
[----:B------:R-:W5:Y:S04]  /*2e70*/  LDG.E.U16.CONSTANT R20, desc[UR8][R8.64+-0x1008] ;  /* 0xffeff80808147981 */ /* 0x000f68000c1e9500 */
[----:B------:R-:W5:Y:S04]  /*2e80*/  LDG.E.64.CONSTANT R10, desc[UR8][R8.64+-0x1000] ;  /* 0xfff00008080a7981 */ /* 0x000f68000c1e9b00 */
[----:B------:R-:W5:Y:S04]  /*2e90*/  LDG.E.U16.CONSTANT R22, desc[UR8][R8.64+-0x8] ;  /* 0xfffff80808167981 */ /* 0x000f68000c1e9500 */
[----:B------:R-:W5:Y:S01]  /*2ea0*/  LDG.E.64.CONSTANT R16, desc[UR8][R8.64] ;  /* 0x0000000808107981 */ /* 0x000f62000c1e9b00 */
[----:B------:R-:W-:Y:S01]  /*2eb0*/  LOP3.LUT P2, RZ, R4, 0xff, RZ, 0xc0, !PT ;  /* 0x000000ff04ff7812 */ /* 0x000fe2000784c0ff */
[----:B------:R-:W-:-:S02]  /*2ec0*/  IMAD.MOV.U32 R25, RZ, RZ, R3 ;  /* 0x000000ffff197224 */ /* 0x000fc400078e0003 */
[----:B------:R-:W-:Y:S02]  /*2ed0*/  VIADD R18, R18, 0x400 ;  /* 0x0000040012127836 */ /* 0x000fe40000000000 */
[----:B------:R-:W-:Y:S01]  /*2ee0*/  VIADD R21, R21, 0x400 ;  /* 0x0000040015157836 */ /* 0x000fe20000000000 */
[----:B--2---:R-:W-:Y:S02]  /*2ef0*/  LOP3.LUT P1, RZ, R23, 0xff, RZ, 0xc0, !PT ;  /* 0x000000ff17ff7812 */ /* 0x004fe4000782c0ff */
[----:B---3--:R-:W-:-:S05]  /*2f00*/  ISETP.LT.U32.AND P0, PT, R14, R2, PT ;  /* 0x000000020e00720c */ /* 0x008fca0003f01070 */
[----:B------:R-:W-:Y:S02]  /*2f10*/  @P2 SEL R23, R4, 0x1, !P1 ;  /* 0x0000000104172807 */ /* 0x000fe40004800000 */
[-C--:B------:R-:W-:Y:S02]  /*2f20*/  ISETP.LT.AND.EX P0, PT, R15, R25.reuse, PT, P0 ;  /* 0x000000190f00720c */ /* 0x080fe40003f01300 */
[----:B------:R-:W-:Y:S02]  /*2f30*/  LOP3.LUT P3, RZ, R23, 0xff, RZ, 0xc0, !PT ;  /* 0x000000ff17ff7812 */ /* 0x000fe4000786c0ff */
[C---:B------:R-:W-:Y:S02]  /*2f40*/  @P1 SEL R2, R14.reuse, R2, P0 ;  /* 0x000000020e021207 */ /* 0x040fe40000000000 */
[----:B------:R-:W-:Y:S02]  /*2f50*/  @P1 SEL R25, R15, R25, P0 ;  /* 0x000000190f191207 */ /* 0x000fe40000000000 */
[----:B------:R-:W-:-:S02]  /*2f60*/  SEL R3, R14, R2, !P2 ;  /* 0x000000020e037207 */ /* 0x000fc40005000000 */
[----:B------:R-:W-:Y:S02]  /*2f70*/  SEL R15, R15, R25, !P2 ;  /* 0x000000190f0f7207 */ /* 0x000fe40005000000 */
[----:B----4-:R-:W-:Y:S02]  /*2f80*/  LOP3.LUT P4, RZ, R24, 0xff, RZ, 0xc0, !PT ;  /* 0x000000ff18ff7812 */ /* 0x010fe4000788c0ff */
[----:B-----5:R-:W-:Y:S02]  /*2f90*/  ISETP.LT.U32.AND P0, PT, R12, R3, PT ;  /* 0x000000030c00720c */ /* 0x020fe40003f01070 */
[----:B------:R-:W-:Y:S02]  /*2fa0*/  @P3 SEL R24, R23, 0x1, !P4 ;  /* 0x0000000117183807 */ /* 0x000fe40006000000 */
[----:B------:R-:W-:Y:S02]  /*2fb0*/  ISETP.LT.AND.EX P0, PT, R13, R15, PT, P0 ;  /* 0x0000000f0d00720c */ /* 0x000fe40003f01300 */
[----:B------:R-:W-:-:S02]  /*2fc0*/  LOP3.LUT P2, RZ, R20, 0xff, RZ, 0xc0, !PT ;  /* 0x000000ff14ff7812 */ /* 0x000fc4000784c0ff */
[----:B------:R-:W-:-:S03]  /*2fd0*/  LOP3.LUT P1, RZ, R24, 0xff, RZ, 0xc0, !PT ;  /* 0x000000ff18ff7812 */ /* 0x000fc6000782c0ff */
[C---:B------:R-:W-:Y:S02]  /*2fe0*/  @P4 SEL R3, R12.reuse, R3, P0 ;  /* 0x000000030c034207 */ /* 0x040fe40000000000 */
[C---:B------:R-:W-:Y:S02]  /*2ff0*/  @P4 SEL R15, R13.reuse, R15, P0 ;  /* 0x0000000f0d0f4207 */ /* 0x040fe40000000000 */
[----:B------:R-:W-:Y:S02]  /*3000*/  SEL R3, R12, R3, !P3 ;  /* 0x000000030c037207 */ /* 0x000fe40005800000 */
[----:B------:R-:W-:Y:S02]  /*3010*/  SEL R13, R13, R15, !P3 ;  /* 0x0000000f0d0d7207 */ /* 0x000fe40005800000 */
[----:B------:R-:W-:Y:S02]  /*3020*/  ISETP.LT.U32.AND P0, PT, R10, R3, PT ;  /* 0x000000030a00720c */ /* 0x000fe40003f01070 */
[----:B------:R-:W-:-:S02]  /*3030*/  LOP3.LUT P3, RZ, R22, 0xff, RZ, 0xc0, !PT ;  /* 0x000000ff16ff7812 */ /* 0x000fc4000786c0ff */
[C---:B------:R-:W-:Y:S02]  /*3040*/  ISETP.LT.AND.EX P0, PT, R11.reuse, R13, PT, P0 ;  /* 0x0000000d0b00720c */ /* 0x040fe40003f01300 */
[----:B------:R-:W-:Y:S02]  /*3050*/  @P1 SEL R20, R24, 0x1, !P2 ;  /* 0x0000000118141807 */ /* 0x000fe40005000000 */
[C---:B------:R-:W-:Y:S02]  /*3060*/  @P2 SEL R3, R10.reuse, R3, P0 ;  /* 0x000000030a032207 */ /* 0x040fe40000000000 */
[----:B------:R-:W-:Y:S02]  /*3070*/  @P2 SEL R13, R11, R13, P0 ;  /* 0x0000000d0b0d2207 */ /* 0x000fe40000000000 */
[----:B------:R-:W-:Y:S02]  /*3080*/  SEL R3, R10, R3, !P1 ;  /* 0x000000030a037207 */ /* 0x000fe40004800000 */
[----:B------:R-:W-:-:S02]  /*3090*/  LOP3.LUT P2, RZ, R20, 0xff, RZ, 0xc0, !PT ;  /* 0x000000ff14ff7812 */ /* 0x000fc4000784c0ff */
[----:B------:R-:W-:Y:S02]  /*30a0*/  SEL R11, R11, R13, !P1 ;  /* 0x0000000d0b0b7207 */ /* 0x000fe40004800000 */
[----:B------:R-:W-:Y:S02]  /*30b0*/  ISETP.GE.AND P1, PT, R18, R19, PT ;  /* 0x000000131200720c */ /* 0x000fe40003f26270 */
[----:B------:R-:W-:Y:S02]  /*30c0*/  ISETP.LT.U32.AND P0, PT, R16, R3, PT ;  /* 0x000000031000720c */ /* 0x000fe40003f01070 */
[----:B------:R-:W-:Y:S02]  /*30d0*/  IADD3 R10, P4, PT, R8, 0x4000, RZ ;  /* 0x00004000080a7810 */ /* 0x000fe40007f9e0ff */
[----:B------:R-:W-:-:S03]  /*30e0*/  ISETP.LT.AND.EX P0, PT, R17, R11, PT, P0 ;  /* 0x0000000b1100720c */ /* 0x000fc60003f01300 */
[----:B------:R-:W-:Y:S01]  /*30f0*/  @P2 SEL R22, R20, 0x1, !P3 ;  /* 0x0000000114162807 */ /* 0x000fe20005800000 */
[----:B------:R-:W-:Y:S01]  /*3100*/  IMAD.X R13, RZ, RZ, R9, P4 ;  /* 0x000000ffff0d7224 */ /* 0x000fe200020e0609 */
[C---:B------:R-:W-:Y:S02]  /*3110*/  @P3 SEL R3, R16.reuse, R3, P0 ;  /* 0x0000000310033207 */ /* 0x040fe40000000000 */
[C---:B------:R-:W-:Y:S02]  /*3120*/  @P3 SEL R11, R17.reuse, R11, P0 ;  /* 0x0000000b110b3207 */ /* 0x040fe40000000000 */
[----:B------:R-:W-:Y:S02]  /*3130*/  SEL R2, R16, R3, !P2 ;  /* 0x0000000310027207 */ /* 0x000fe40005000000 */
[----:B------:R-:W-:Y:S02]  /*3140*/  SEL R3, R17, R11, !P2 ;  /* 0x0000000b11037207 */ /* 0x000fe40005000000 */
[----:B------:R-:W-:Y:S01]  /*3150*/  PRMT R4, R22, 0x7610, R4 ;  /* 0x0000761016047816 */ /* 0x000fe20000000004 */
[----:B------:R-:W-:Y:S06]  /*3160*/  @!P1 BRA `(.L_x_50) ;  /* 0xfffffffc00249947 */ /* 0x000fec000383ffff */
.L_x_46:
[----:B------:R-:W-:Y:S05]  /*3170*/  BSYNC.RECONVERGENT B1 ;  /* 0x0000000000017941 */ /* 0x000fea0003800200 */
.L_x_44:
[----:B------:R-:W0:Y:S01]  /*3180*/  S2R R10, SR_LANEID ;  /* 0x00000000000a7919 */ /* 0x000e220000000000 */
[----:B------:R-:W-:Y:S01]  /*3190*/  LOP3.LUT R7, R4, 0xff, RZ, 0xc0, !PT ;  /* 0x000000ff04077812 */ /* 0x000fe200078ec0ff */
[----:B------:R-:W-:Y:S01]  /*31a0*/  BSSY.RECONVERGENT B1, `(.L_x_51) ;  /* 0x0000016000017945 */ /* 0x000fe20003800200 */
[----:B------:R2:W3:Y:S04]  /*31b0*/  SHFL.DOWN PT, R9, R2, 0x1, 0x1f ;  /* 0x08201f0002097f89 */ /* 0x0004e800000e0000 */
[----:B------:R2:W4:Y:S04]  /*31c0*/  SHFL.DOWN PT, R8, R3, 0x1, 0x1f ;  /* 0x08201f0003087f89 */ /* 0x00052800000e0000 */
[----:B------:R-:W1:Y:S01]  /*31d0*/  SHFL.DOWN PT, R7, R7, 0x1, 0x1f ;  /* 0x08201f0007077f89 */ /* 0x000e6200000e0000 */
[----:B0-----:R-:W-:-:S02]  /*31e0*/  ISETP.GT.AND P0, PT, R10, 0x1e, PT ;  /* 0x0000001e0a00780c */ /* 0x001fc40003f04270 */
[C---:B------:R-:W-:Y:S02]  /*31f0*/  ISETP.GT.AND P5, PT, R10.reuse, 0x1d, PT ;  /* 0x0000001d0a00780c */ /* 0x040fe40003fa4270 */
[----:B------:R-:W-:-:S09]  /*3200*/  ISETP.GT.AND P2, PT, R10, 0x1b, PT ;  /* 0x0000001b0a00780c */ /* 0x000fd20003f44270 */
[----:B-1234-:R-:W-:Y:S05]  /*3210*/  @P0 BRA `(.L_x_52) ;  /* 0x0000000000380947 */ /* 0x01efea0003800000 */
        /* <DEDUP_REMOVED lines=14> */
.L_x_52:
[----:B------:R-:W-:Y:S05]  /*3300*/  BSYNC.RECONVERGENT B1 ;  /* 0x0000000000017941 */ /* 0x000fea0003800200 */
.L_x_51:
[----:B------:R-:W-:Y:S01]  /*3310*/  LOP3.LUT R7, R4, 0xff, RZ, 0xc0, !PT ;  /* 0x000000ff04077812 */ /* 0x000fe200078ec0ff */
[----:B------:R0:W1:Y:S01]  /*3320*/  SHFL.DOWN PT, R9, R2, 0x2, 0x1f ;  /* 0x08401f0002097f89 */ /* 0x00006200000e0000 */
[----:B------:R-:W-:Y:S01]  /*3330*/  BSSY.RECONVERGENT B1, `(.L_x_53) ;  /* 0x0000015000017945 */ /* 0x000fe20003800200 */
[C---:B------:R-:W-:Y:S02]  /*3340*/  ISETP.GT.AND P4, PT, R10.reuse, 0x17, PT ;  /* 0x000000170a00780c */ /* 0x040fe40003f84270 */
[----:B------:R0:W2:Y:S01]  /*3350*/  SHFL.DOWN PT, R8, R3, 0x2, 0x1f ;  /* 0x08401f0003087f89 */ /* 0x0000a200000e0000 */
[C---:B------:R-:W-:Y:S02]  /*3360*/  ISETP.GT.AND P3, PT, R10.reuse, 0xf, PT ;  /* 0x0000000f0a00780c */ /* 0x040fe40003f64270 */
[----:B------:R-:W-:Y:S01]  /*3370*/  ISETP.NE.AND P1, PT, R10, RZ, PT ;  /* 0x000000ff0a00720c */ /* 0x000fe20003f25270 */
[----:B------:R-:W3:Y:S01]  /*3380*/  SHFL.DOWN PT, R7, R7, 0x2, 0x1f ;  /* 0x08401f0007077f89 */ /* 0x000ee200000e0000 */
[----:B------:R-:W-:Y:S11]  /*3390*/  @P5 BRA `(.L_x_54) ;  /* 0x0000000000385947 */ /* 0x000ff60003800000 */
[----:B---3--:R-:W-:Y:S01]  /*33a0*/  LOP3.LUT P0, RZ, R7, 0xff, RZ, 0xc0, !PT ;  /* 0x000000ff07ff7812 */ /* 0x008fe2000780c0ff */
[----:B------:R-:W-:Y:S01]  /*33b0*/  IMAD.MOV.U32 R10, RZ, RZ, 0x1 ;  /* 0x00000001ff0a7424 */ /* 0x000fe200078e00ff */
[----:B------:R-:W-:-:S04]  /*33c0*/  LOP3.LUT P5, R6, R4, 0xff, RZ, 0xc0, !PT ;  /* 0x000000ff04067812 */ /* 0x000fc800078ac0ff */
[----:B------:R-:W-:-:S13]  /*33d0*/  PLOP3.LUT P0, PT, P5, P0, PT, 0x2f, 0xf2 ;  /* 0x0000000000f2781c */ /* 0x000fda0002f00577 */
[----:B-1----:R-:W-:Y:S02]  /*33e0*/  @!P0 ISETP.LT.U32.AND P5, PT, R9, R2, PT ;  /* 0x000000020900820c */ /* 0x002fe40003fa1070 */
[----:B------:R-:W-:Y:S02]  /*33f0*/  @P0 ISETP.NE.AND P6, PT, R6, RZ, PT ;  /* 0x000000ff0600020c */ /* 0x000fe40003fc5270 */
[----:B------:R-:W-:Y:S02]  /*3400*/  @!P0 PRMT R4, R10, 0x7610, R4 ;  /* 0x000076100a048816 */ /* 0x000fe40000000004 */
[----:B--2---:R-:W-:Y:S02]  /*3410*/  @!P0 ISETP.LT.AND.EX P5, PT, R8, R3, PT, P5 ;  /* 0x000000030800820c */ /* 0x004fe40003fa1350 */
[----:B------:R-:W-:Y:S02]  /*3420*/  @P0 SEL R6, R7, R4, !P6 ;  /* 0x0000000407060207 */ /* 0x000fe40007000000 */
[----:B0-----:R-:W-:-:S02]  /*3430*/  @!P0 SEL R2, R9, R2, P5 ;  /* 0x0000000209028207 */ /* 0x001fc40002800000 */
[----:B------:R-:W-:Y:S02]  /*3440*/  @!P0 SEL R3, R8, R3, P5 ;  /* 0x0000000308038207 */ /* 0x000fe40002800000 */
[----:B------:R-:W-:Y:S02]  /*3450*/  @P0 PRMT R4, R6, 0x7610, R4 ;  /* 0x0000761006040816 */ /* 0x000fe40000000004 */
[----:B------:R-:W-:Y:S02]  /*3460*/  @P0 SEL R2, R9, R2, !P6 ;  /* 0x0000000209020207 */ /* 0x000fe40007000000 */
[----:B------:R-:W-:-:S07]  /*3470*/  @P0 SEL R3, R8, R3, !P6 ;  /* 0x0000000308030207 */ /* 0x000fce0007000000 */
.L_x_54:
[----:B------:R-:W-:Y:S05]  /*3480*/  BSYNC.RECONVERGENT B1 ;  /* 0x0000000000017941 */ /* 0x000fea0003800200 */
.L_x_53:
[----:B---3--:R-:W-:Y:S01]  /*3490*/  LOP3.LUT R7, R4, 0xff, RZ, 0xc0, !PT ;  /* 0x000000ff04077812 */ /* 0x008fe200078ec0ff */
[----:B-1----:R1:W3:Y:S01]  /*34a0*/  SHFL.DOWN PT, R9, R2, 0x4, 0x1f ;  /* 0x08801f0002097f89 */ /* 0x0022e200000e0000 */
[----:B------:R-:W-:Y:S03]  /*34b0*/  BSSY.RECONVERGENT B1, `(.L_x_55) ;  /* 0x0000012000017945 */ /* 0x000fe60003800200 */
[----:B--2---:R1:W2:Y:S04]  /*34c0*/  SHFL.DOWN PT, R8, R3, 0x4, 0x1f ;  /* 0x08801f0003087f89 */ /* 0x0042a800000e0000 */
[----:B------:R-:W4:Y:S01]  /*34d0*/  SHFL.DOWN PT, R7, R7, 0x4, 0x1f ;  /* 0x08801f0007077f89 */ /* 0x000f2200000e0000 */
[----:B------:R-:W-:Y:S05]  /*34e0*/  @P2 BRA `(.L_x_56) ;  /* 0x0000000000382947 */ /* 0x000fea0003800000 */
[----:B----4-:R-:W-:Y:S01]  /*34f0*/  LOP3.LUT P0, RZ, R7, 0xff, RZ, 0xc0, !PT ;  /* 0x000000ff07ff7812 */ /* 0x010fe2000780c0ff */
[----:B------:R-:W-:Y:S01]  /*3500*/  IMAD.MOV.U32 R10, RZ, RZ, 0x1 ;  /* 0x00000001ff0a7424 */ /* 0x000fe200078e00ff */
[----:B------:R-:W-:-:S04]  /*3510*/  LOP3.LUT P2, R6, R4, 0xff, RZ, 0xc0, !PT ;  /* 0x000000ff04067812 */ /* 0x000fc8000784c0ff */
[----:B------:R-:W-:-:S13]  /*3520*/  PLOP3.LUT P0, PT, P2, P0, PT, 0x2f, 0xf2 ;  /* 0x0000000000f2781c */ /* 0x000fda0001700577 */
[----:B---3--:R-:W-:Y:S02]  /*3530*/  @!P0 ISETP.LT.U32.AND P2, PT, R9, R2, PT ;  /* 0x000000020900820c */ /* 0x008fe40003f41070 */
[----:B------:R-:W-:Y:S02]  /*3540*/  @P0 ISETP.NE.AND P5, PT, R6, RZ, PT ;  /* 0x000000ff0600020c */ /* 0x000fe40003fa5270 */
[----:B------:R-:W-:Y:S02]  /*3550*/  @!P0 PRMT R4, R10, 0x7610, R4 ;  /* 0x000076100a048816 */ /* 0x000fe40000000004 */
[----:B--2---:R-:W-:Y:S02]  /*3560*/  @!P0 ISETP.LT.AND.EX P2, PT, R8, R3, PT, P2 ;  /* 0x000000030800820c */ /* 0x004fe40003f41320 */
[----:B------:R-:W-:Y:S02]  /*3570*/  @P0 SEL R6, R7, R4, !P5 ;  /* 0x0000000407060207 */ /* 0x000fe40006800000 */
[----:B01----:R-:W-:-:S02]  /*3580*/  @!P0 SEL R2, R9, R2, P2 ;  /* 0x0000000209028207 */ /* 0x003fc40001000000 */
[----:B------:R-:W-:Y:S02]  /*3590*/  @!P0 SEL R3, R8, R3, P2 ;  /* 0x0000000308038207 */ /* 0x000fe40001000000 */
[----:B------:R-:W-:Y:S02]  /*35a0*/  @P0 PRMT R4, R6, 0x7610, R4 ;  /* 0x0000761006040816 */ /* 0x000fe40000000004 */
[----:B------:R-:W-:Y:S02]  /*35b0*/  @P0 SEL R2, R9, R2, !P5 ;  /* 0x0000000209020207 */ /* 0x000fe40006800000 */
[----:B------:R-:W-:-:S07]  /*35c0*/  @P0 SEL R3, R8, R3, !P5 ;  /* 0x0000000308030207 */ /* 0x000fce0006800000 */
.L_x_56:
[----:B------:R-:W-:Y:S05]  /*35d0*/  BSYNC.RECONVERGENT B1 ;  /* 0x0000000000017941 */ /* 0x000fea0003800200 */
.L_x_55:
[----:B----4-:R-:W-:Y:S01]  /*35e0*/  LOP3.LUT R7, R4, 0xff, RZ, 0xc0, !PT ;  /* 0x000000ff04077812 */ /* 0x010fe200078ec0ff */
[----:B---3--:R3:W4:Y:S01]  /*35f0*/  SHFL.DOWN PT, R9, R2, 0x8, 0x1f ;  /* 0x09001f0002097f89 */ /* 0x00872200000e0000 */
[----:B------:R-:W-:Y:S03]  /*3600*/  BSSY.RECONVERGENT B1, `(.L_x_57) ;  /* 0x0000012000017945 */ /* 0x000fe60003800200 */
[----:B--2---:R3:W2:Y:S04]  /*3610*/  SHFL.DOWN PT, R8, R3, 0x8, 0x1f ;  /* 0x09001f0003087f89 */ /* 0x0046a800000e0000 */
        /* <DEDUP_REMOVED lines=9> */
[----:B--2---:R-:W-:Y:S02]  /*36b0*/  @!P0 ISETP.LT.AND.EX P2, PT, R8, R3, PT, P2 ;  /* 0x000000030800820c */ /* 0x004fe40003f41320 */
[----:B------:R-:W-:Y:S02]  /*36c0*/  @P0 SEL R6, R7, R4, !P4 ;  /* 0x0000000407060207 */ /* 0x000fe40006000000 */
[----:B-1-3--:R-:W-:-:S02]  /*36d0*/  @!P0 SEL R2, R9, R2, P2 ;  /* 0x0000000209028207 */ /* 0x00afc40001000000 */
[----:B------:R-:W-:Y:S02]  /*36e0*/  @!P0 SEL R3, R8, R3, P2 ;  /* 0x0000000308038207 */ /* 0x000fe40001000000 */
[----:B------:R-:W-:Y:S02]  /*36f0*/  @P0 PRMT R4, R6, 0x7610, R4 ;  /* 0x0000761006040816 */ /* 0x000fe40000000004 */
[----:B------:R-:W-:Y:S02]  /*3700*/  @P0 SEL R2, R9, R2, !P4 ;  /* 0x0000000209020207 */ /* 0x000fe40006000000 */
[----:B------:R-:W-:-:S07]  /*3710*/  @P0 SEL R3, R8, R3, !P4 ;  /* 0x0000000308030207 */ /* 0x000fce0006000000 */
.L_x_58:
[----:B------:R-:W-:Y:S05]  /*3720*/  BSYNC.RECONVERGENT B1 ;  /* 0x0000000000017941 */ /* 0x000fea0003800200 */
.L_x_57:
[----:B0-----:R-:W-:Y:S01]  /*3730*/  LOP3.LUT R7, R4, 0xff, RZ, 0xc0, !PT ;  /* 0x000000ff04077812 */ /* 0x001fe200078ec0ff */
[----:B----4-:R0:W4:Y:S01]  /*3740*/  SHFL.DOWN PT, R9, R2, 0x10, 0x1f ;  /* 0x0a001f0002097f89 */ /* 0x01012200000e0000 */
        /* <DEDUP_REMOVED lines=18> */
.L_x_60:
[----:B------:R-:W-:Y:S05]  /*3870*/  BSYNC.RECONVERGENT B1 ;  /* 0x0000000000017941 */ /* 0x000fea0003800200 */
.L_x_59:
[----:B------:R-:W-:Y:S04]  /*3880*/  BSSY.RECONVERGENT B1, `(.L_x_61) ;  /* 0x000000a000017945 */ /* 0x000fe80003800200 */
[----:B------:R-:W-:Y:S05]  /*3890*/  @P1 BRA `(.L_x_62) ;  /* 0x0000000000201947 */ /* 0x000fea0003800000 */
[----:B--2---:R-:W2:Y:S01]  /*38a0*/  S2R R8, SR_CgaCtaId ;  /* 0x0000000000087919 */ /* 0x004ea20000008800 */
[----:B0-----:R-:W-:Y:S02]  /*38b0*/  MOV R7, 0x400 ;  /* 0x0000040000077802 */ /* 0x001fe40000000f00 */
[----:B------:R-:W-:-:S04]  /*38c0*/  SHF.R.U32.HI R6, RZ, 0x1, R5 ;  /* 0x00000001ff067819 */ /* 0x000fc80000011605 */
[----:B------:R-:W-:Y:S02]  /*38d0*/  LOP3.LUT R6, R6, 0x1f0, RZ, 0xc0, !PT ;  /* 0x000001f006067812 */ /* 0x000fe400078ec0ff */
[----:B--2---:R-:W-:-:S05]  /*38e0*/  LEA R7, R8, R7, 0x18 ;  /* 0x0000000708077211 */ /* 0x004fca00078ec0ff */
[----:B------:R-:W-:-:S05]  /*38f0*/  IMAD.IADD R7, R6, 0x1, R7 ;  /* 0x0000000106077824 */ /* 0x000fca00078e0207 */
[----:B------:R0:W-:Y:S04]  /*3900*/  STS.64 [R7+0x10], R2 ;  /* 0x0000100207007388 */ /* 0x0001e80000000a00 */
[----:B------:R0:W-:Y:S02]  /*3910*/  STS.U8 [R7+0x8], R4 ;  /* 0x0000080407007388 */ /* 0x0001e40000000000 */
.L_x_62:
[----:B------:R-:W-:Y:S05]  /*3920*/  BSYNC.RECONVERGENT B1 ;  /* 0x0000000000017941 */ /* 0x000fea0003800200 */
.L_x_61:
        /* <DEDUP_REMOVED lines=10> */
[----:B------:R-:W3:Y:S04]  /*39d0*/  LDS.64 R12, [UR5+0x30] ;  /* 0x00003005ff0c7984 */ /* 0x000ee80008000a00 */
[----:B------:R-:W3:Y:S04]  /*39e0*/  LDS.U8 R18, [UR5+0x38] ;  /* 0x00003805ff127984 */ /* 0x000ee80008000000 */
[----:B------:R-:W3:Y:S04]  /*39f0*/  LDS.64 R10, [UR5+0x40] ;  /* 0x00004005ff0a7984 */ /* 0x000ee80008000a00 */
[----:B------:R-:W3:Y:S04]  /*3a00*/  LDS.U8 R14, [UR5+0x48] ;  /* 0x00004805ff0e7984 */ /* 0x000ee80008000000 */
[----:B--2-4-:R-:W2:Y:S01]  /*3a10*/  LDS.64 R8, [UR5+0x50] ;  /* 0x00005005ff087984 */ /* 0x014ea20008000a00 */
[----:B-----5:R-:W-:-:S02]  /*3a20*/  ISETP.NE.AND P2, PT, R16, RZ, PT ;  /* 0x000000ff1000720c */ /* 0x020fc40003f45270 */
[----:B0-----:R-:W-:Y:S02]  /*3a30*/  ISETP.LT.U32.AND P0, PT, R6, R2, PT ;  /* 0x000000020600720c */ /* 0x001fe40003f01070 */
[----:B------:R-:W-:Y:S02]  /*3a40*/  @P4 SEL R16, R4, 0x1, !P2 ;  /* 0x0000000104104807 */ /* 0x000fe40005000000 */
[----:B------:R-:W-:Y:S02]  /*3a50*/  ISETP.LT.AND.EX P0, PT, R7, R3, PT, P0 ;  /* 0x000000030700720c */ /* 0x000fe40003f01300 */
[----:B------:R-:W-:Y:S02]  /*3a60*/  LOP3.LUT P3, RZ, R16, 0xff, RZ, 0xc0, !PT ;  /* 0x000000ff10ff7812 */ /* 0x000fe4000786c0ff */
[----:B-1----:R-:W-:-:S03]  /*3a70*/  ISETP.NE.AND P5, PT, R17, RZ, PT ;  /* 0x000000ff1100720c */ /* 0x002fc60003fa5270 */
[C---:B---3--:R-:W-:Y:S02]  /*3a80*/  @P2 SEL R2, R6.reuse, R2, P0 ;  /* 0x0000000206022207 */ /* 0x048fe40000000000 */
        /* <DEDUP_REMOVED lines=17> */
[----:B------:R-:W3:Y:S01]  /*3ba0*/  LDS.64 R4, [UR5+0x70] ;  /* 0x00007005ff047984 */ /* 0x000ee20008000a00 */
        /* <DEDUP_REMOVED lines=8> */
[----:B--2---:R-:W-:Y:S02]  /*3c30*/  ISETP.LT.U32.AND P0, PT, R8, R13, PT ;  /* 0x0000000d0800720c */ /* 0x004fe40003f01070 */
[----:B------:R-:W-:Y:S01]  /*3c40*/  @P5 SEL R14, R18, 0x1, !P3 ;  /* 0x00000001120e5807 */ /* 0x000fe20005800000 */
[----:B------:R-:W2:Y:S01]  /*3c50*/  LDS.64 R2, [UR5+0x80] ;  /* 0x00008005ff027984 */ /* 0x000ea20008000a00 */
        /* <DEDUP_REMOVED lines=16> */
[----:B---3--:R-:W-:Y:S02]  /*3d60*/  ISETP.LT.U32.AND P0, PT, R4, R9, PT ;  /* 0x000000090400720c */ /* 0x008fe40003f01070 */
        /* <DEDUP_REMOVED lines=8> */
[----:B--2---:R-:W-:-:S04]  /*3df0*/  ISETP.LT.U32.AND P0, PT, R2, R7, PT ;  /* 0x000000070200720c */ /* 0x004fc80003f01070 */
[C---:B------:R-:W-:Y:S02]  /*3e00*/  ISETP.LT.AND.EX P0, PT, R3.reuse, R5, PT, P0 ;  /* 0x000000050300720c */ /* 0x040fe40003f01300 */
[----:B------:R-:W-:Y:S02]  /*3e10*/  @P2 SEL R10, R12, 0x1, !P4 ;  /* 0x000000010c0a2807 */ /* 0x000fe40006000000 */
[----:B------:R-:W-:Y:S02]  /*3e20*/  @P4 SEL R7, R2, R7, P0 ;  /* 0x0000000702074207 */ /* 0x000fe40000000000 */
[----:B------:R-:W-:Y:S02]  /*3e30*/  @P4 SEL R5, R3, R5, P0 ;  /* 0x0000000503054207 */ /* 0x000fe40000000000 */
[----:B------:R-:W-:Y:S02]  /*3e40*/  PRMT R4, R10, 0x7610, R4 ;  /* 0x000076100a047816 */ /* 0x000fe40000000004 */
[----:B------:R-:W-:-:S02]  /*3e50*/  SEL R2, R2, R7, !P2 ;  /* 0x0000000702027207 */ /* 0x000fc40005000000 */
[----:B------:R-:W-:-:S07]  /*3e60*/  SEL R3, R3, R5, !P2 ;  /* 0x0000000503037207 */ /* 0x000fce0005000000 */
.L_x_24:
[----:B------:R-:W-:Y:S05]  /*3e70*/  BSYNC.RECONVERGENT B0 ;  /* 0x0000000000007941 */ /* 0x000fea0003800200 */
.L_x_1:
[----:B------:R-:W-:Y:S05]  /*3e80*/  @P1 EXIT ;  /* 0x000000000000194d */ /* 0x000fea0003800000 */
[----:B0-234-:R-:W0:Y:S01]  /*3e90*/  LDC.64 R8, c[0x0][0x3a0] ;  /* 0x0000e800ff087b82 */ /* 0x01de220000000a00 */
[----:B------:R-:W-:Y:S02]  /*3ea0*/  PRMT R7, R4, 0x7610, R7 ;  /* 0x0000761004077816 */ /* 0x000fe40000000007 */
[----:B-1----:R-:W-:Y:S02]  /*3eb0*/  ISETP.NE.AND P1, PT, R0, RZ, PT ;  /* 0x000000ff0000720c */ /* 0x002fe40003f25270 */
[----:B------:R-:W-:-:S03]  /*3ec0*/  LOP3.LUT P2, RZ, R7, 0xff, RZ, 0xc0, !PT ;  /* 0x000000ff07ff7812 */ /* 0x000fc6000784c0ff */
[----:B------:R-:W1:Y:S08]  /*3ed0*/  LDC.64 R4, c[0x0][0x388] ;  /* 0x0000e200ff047b82 */ /* 0x000e700000000a00 */
[----:B------:R-:W-:Y:S02]  /*3ee0*/  @P1 SEL R7, R0, 0x1, !P2 ;  /* 0x0000000100071807 */ /* 0x000fe40005000000 */
[----:B0-----:R-:W-:-:S04]  /*3ef0*/  ISETP.LT.U32.AND P0, PT, R2, R8, PT ;  /* 0x000000080200720c */ /* 0x001fc80003f01070 */
[----:B------:R-:W-:-:S04]  /*3f00*/  ISETP.LT.AND.EX P0, PT, R3, R9, PT, P0 ;  /* 0x000000090300720c */ /* 0x000fc80003f01300 */
[C---:B------:R-:W-:Y:S01]  /*3f10*/  @P2 SEL R8, R2.reuse, R8, P0 ;  /* 0x0000000802082207 */ /* 0x040fe20000000000 */
[----:B-1----:R-:W-:Y:S01]  /*3f20*/  STG.E.U8 desc[UR8][R4.64], R7 ;  /* 0x0000000704007986 */ /* 0x002fe2000c101108 */
[C---:B------:R-:W-:Y:S02]  /*3f30*/  @P2 SEL R9, R3.reuse, R9, P0 ;  /* 0x0000000903092207 */ /* 0x040fe40000000000 */
[----:B------:R-:W-:Y:S02]  /*3f40*/  SEL R2, R2, R8, !P1 ;  /* 0x0000000802027207 */ /* 0x000fe40004800000 */
[----:B------:R-:W-:-:S05]  /*3f50*/  SEL R3, R3, R9, !P1 ;  /* 0x0000000903037207 */ /* 0x000fca0004800000 */
[----:B------:R-:W-:Y:S01]  /*3f60*/  STG.E.64 desc[UR8][R4.64+0x8], R2 ;  /* 0x0000080204007986 */ /* 0x000fe2000c101b08 */
[----:B------:R-:W-:Y:S05]  /*3f70*/  EXIT ;  /* 0x000000000000794d */ /* 0x000fea0003800000 */
.L_x_63:
[----:B------:R-:W-:-:S00]  /*3f80*/  BRA `(.L_x_63) ;  /* 0xfffffffc00fc7947 */ /* 0x000fc0000383ffff */
[----:B------:R-:W-:-:S00]  /*3f90*/  NOP ;  /* 0x0000000000007918 */ /* 0x000fc00000000000 */
        /* <DEDUP_REMOVED lines=14> */
.L_x_408:


//--------------------- .text._ZN3cub18CUB_300001_SM_10006detail6reduce18DeviceReduceKernelINS2_10policy_hubIN4cuda3std3__45tupleIJblEEEyN6thrust24THRUST_300001_SM_1000_NS8cuda_cub9__find_if7functorIS9_EEE10Policy1000ENSB_12zip_iteratorINS8_IJNSD_26transform_input_iterator_tIbNSB_6detail15normal_iteratorINSB_10device_ptrIcEEEENSK_10functional5actorINSP_9compositeIJNSP_16operator_adaptorINS7_8equal_toIvEEEENSQ_INSP_8argumentILj0EEEEENSQ_INSP_5valueINSB_16device_referenceIcEEEEEEEEEEEEENSB_17counting_iteratorIlNSB_11use_defaultES18_S18_EEEEEEEySF_S9_NS7_10__identityEEEvT0_PT3_T1_NS0_13GridEvenShareIS1G_EET2_T4_ --------------------------
	.section	.text._ZN3cub18CUB_300001_SM_10006detail6reduce18DeviceReduceKernelINS2_10policy_hubIN4cuda3std3__45tupleIJblEEEyN6thrust24THRUST_300001_SM_1000_NS8cuda_cub9__find_if7functorIS9_EEE10Policy1000ENSB_12zip_iteratorINS8_IJNSD_26transform_input_iterator_tIbNSB_6detail15normal_iteratorINSB_10device_ptrIcEEEENSK_10functional5actorINSP_9compositeIJNSP_16operator_adaptorINS7_8equal_toIvEEEENSQ_INSP_8argumentILj0EEEEENSQ_INSP_5valueINSB_16device_referenceIcEEEEEEEEEEEEENSB_17counting_iteratorIlNSB_11use_defaultES18_S18_EEEEEEEySF_S9_NS7_10__identityEEEvT0_PT3_T1_NS0_13GridEvenShareIS1G_EET2_T4_,"ax",@progbits
	.align	128
        .global         _ZN3cub18CUB_300001_SM_10006detail6reduce18DeviceReduceKernelINS2_10policy_hubIN4cuda3std3__45tupleIJblEEEyN6thrust24THRUST_300001_SM_1000_NS8cuda_cub9__find_if7functorIS9_EEE10Policy1000ENSB_12zip_iteratorINS8_IJNSD_26transform_input_iterator_tIbNSB_6detail15normal_iteratorINSB_10device_ptrIcEEEENSK_10functional5actorINSP_9compositeIJNSP_16operator_adaptorINS7_8equal_toIvEEEENSQ_INSP_8argumentILj0EEEEENSQ_INSP_5valueINSB_16device_referenceIcEEEEEEEEEEEEENSB_17counting_iteratorIlNSB_11use_defaultES18_S18_EEEEEEEySF_S9_NS7_10__identityEEEvT0_PT3_T1_NS0_13GridEvenShareIS1G_EET2_T4_
        .type           _ZN3cub18CUB_300001_SM_10006detail6reduce18DeviceReduceKernelINS2_10policy_hubIN4cuda3std3__45tupleIJblEEEyN6thrust24THRUST_300001_SM_1000_NS8cuda_cub9__find_if7functorIS9_EEE10Policy1000ENSB_12zip_iteratorINS8_IJNSD_26transform_input_iterator_tIbNSB_6detail15normal_iteratorINSB_10device_ptrIcEEEENSK_10functional5actorINSP_9compositeIJNSP_16operator_adaptorINS7_8equal_toIvEEEENSQ_INSP_8argumentILj0EEEEENSQ_INSP_5valueINSB_16device_referenceIcEEEEEEEEEEEEENSB_17counting_iteratorIlNSB_11use_defaultES18_S18_EEEEEEEySF_S9_NS7_10__identityEEEvT0_PT3_T1_NS0_13GridEvenShareIS1G_EET2_T4_,@function
        .size           _ZN3cub18CUB_300001_SM_10006detail6reduce18DeviceReduceKernelINS2_10policy_hubIN4cuda3std3__45tupleIJblEEEyN6thrust24THRUST_300001_SM_1000_NS8cuda_cub9__find_if7functorIS9_EEE10Policy1000ENSB_12zip_iteratorINS8_IJNSD_26transform_input_iterator_tIbNSB_6detail15normal_iteratorINSB_10device_ptrIcEEEENSK_10functional5actorINSP_9compositeIJNSP_16operator_adaptorINS7_8equal_toIvEEEENSQ_INSP_8argumentILj0EEEEENSQ_INSP_5valueINSB_16device_referenceIcEEEEEEEEEEEEENSB_17counting_iteratorIlNSB_11use_defaultES18_S18_EEEEEEEySF_S9_NS7_10__identityEEEvT0_PT3_T1_NS0_13GridEvenShareIS1G_EET2_T4_,(.L_x_409 - _ZN3cub18CUB_300001_SM_10006detail6reduce18DeviceReduceKernelINS2_10policy_hubIN4cuda3std3__45tupleIJblEEEyN6thrust24THRUST_300001_SM_1000_NS8cuda_cub9__find_if7functorIS9_EEE10Policy1000ENSB_12zip_iteratorINS8_IJNSD_26transform_input_iterator_tIbNSB_6detail15normal_iteratorINSB_10device_ptrIcEEEENSK_10functional5actorINSP_9compositeIJNSP_16operator_adaptorINS7_8equal_toIvEEEENSQ_INSP_8argumentILj0EEEEENSQ_INSP_5valueINSB_16device_referenceIcEEEEEEEEEEEEENSB_17counting_iteratorIlNSB_11use_defaultES18_S18_EEEEEEEySF_S9_NS7_10__identityEEEvT0_PT3_T1_NS0_13GridEvenShareIS1G_EET2_T4_)
        .other          _ZN3cub18CUB_300001_SM_10006detail6reduce18DeviceReduceKernelINS2_10policy_hubIN4cuda3std3__45tupleIJblEEEyN6thrust24THRUST_300001_SM_1000_NS8cuda_cub9__find_if7functorIS9_EEE10Policy1000ENSB_12zip_iteratorINS8_IJNSD_26transform_input_iterator_tIbNSB_6detail15normal_iteratorINSB_10device_ptrIcEEEENSK_10functional5actorINSP_9compositeIJNSP_16operator_adaptorINS7_8equal_toIvEEEENSQ_INSP_8argumentILj0EEEEENSQ_INSP_5valueINSB_16device_referenceIcEEEEEEEEEEEEENSB_17counting_iteratorIlNSB_11use_defaultES18_S18_EEEEEEEySF_S9_NS7_10__identityEEEvT0_PT3_T1_NS0_13GridEvenShareIS1G_EET2_T4_,@"STO_CUDA_ENTRY STV_DEFAULT"
_ZN3cub18CUB_300001_SM_10006detail6reduce18DeviceReduceKernelINS2_10policy_hubIN4cuda3std3__45tupleIJblEEEyN6thrust24THRUST_300001_SM_1000_NS8cuda_cub9__find_if7functorIS9_EEE10Policy1000ENSB_12zip_iteratorINS8_IJNSD_26transform_input_iterator_tIbNSB_6detail15normal_iteratorINSB_10device_ptrIcEEEENSK_10functional5actorINSP_9compositeIJNSP_16operator_adaptorINS7_8equal_toIvEEEENSQ_INSP_8argumentILj0EEEEENSQ_INSP_5valueINSB_16device_referenceIcEEEEEEEEEEEEENSB_17counting_iteratorIlNSB_11use_defaultES18_S18_EEEEEEEySF_S9_NS7_10__identityEEEvT0_PT3_T1_NS0_13GridEvenShareIS1G_EET2_T4_:
.text._ZN3cub18CUB_300001_SM_10006detail6reduce18DeviceReduceKernelINS2_10policy_hubIN4cuda3std3__45tupleIJblEEEyN6thrust24THRUST_300001_SM_1000_NS8cuda_cub9__find_if7functorIS9_EEE10Policy1000ENSB_12zip_iteratorINS8_IJNSD_26transform_input_iterator_tIbNSB_6detail15normal_iteratorINSB_10device_ptrIcEEEENSK_10functional5actorINSP_9compositeIJNSP_16operator_adaptorINS7_8equal_toIvEEEENSQ_INSP_8argumentILj0EEEEENSQ_INSP_5valueINSB_16device_referenceIcEEEEEEEEEEEEENSB_17counting_iteratorIlNSB_11use_defaultES18_S18_EEEEEEEySF_S9_NS7_10__identityEEEvT0_PT3_T1_NS0_13GridEvenShareIS1G_EET2_T4_:
[----:B------:R-:W-:Y:S01]  /*0000*/  LDC R1, c[0x0][0x37c] ;  /* 0x0000df00ff017b82 */ /* 0x000fe20000000800 */
[----:B------:R-:W0:Y:S01]  /*0010*/  S2R R0, SR_CTAID.X ;  /* 0x0000000000007919 */ /* 0x000e220000002500 */
[----:B------:R-:W1:Y:S01]  /*0020*/  LDCU.64 UR6, c[0x0][0x3d0] ;  /* 0x00007a00ff0677ac */ /* 0x000e620008000a00 */
[----:B------:R-:W-:Y:S01]  /*0030*/  BSSY.RECONVERGENT B0, `(.L_x_64) ;  /* 0x000058c000007945 */ /* 0x000fe20003800200 */
[----:B------:R-:W2:Y:S01]  /*0040*/  LDCU UR5, c[0x0][0x3d8] ;  /* 0x00007b00ff0577ac */ /* 0x000ea20008000800 */
[----:B------:R-:W3:Y:S01]  /*0050*/  LDCU.64 UR10, c[0x0][0x358] ;  /* 0x00006b00ff0a77ac */ /* 0x000ee20008000a00 */
[----:B-1----:R-:W-:Y:S02]  /*0060*/  IMAD.U32 R2, RZ, RZ, UR6 ;  /* 0x00000006ff027e24 */ /* 0x002fe4000f8e00ff */
[----:B------:R-:W-:Y:S01]  /*0070*/  IMAD.U32 R3, RZ, RZ, UR7 ;  /* 0x00000007ff037e24 */ /* 0x000fe2000f8e00ff */
[----:B--2---:R-:W-:-:S04]  /*0080*/  USHF.L.U32 UR5, UR5, 0xa, URZ ;  /* 0x0000000a05057899 */ /* 0x004fc800080006ff */
[----:B------:R-:W-:Y:S01]  /*0090*/  USHF.R.S32.HI UR4, URZ, 0x1f, UR5 ;  /* 0x0000001fff047899 */ /* 0x000fe20008011405 */
[----:B0-----:R-:W-:-:S05]  /*00a0*/  IMAD.SHL.U32 R7, R0, 0x400, RZ ;  /* 0x0000040000077824 */ /* 0x001fca00078e00ff */
[----:B------:R-:W-:-:S04]  /*00b0*/  IADD3 R19, P1, PT, -R7, R2, RZ ;  /* 0x0000000207137210 */ /* 0x000fc80007f3e1ff */
[----:B------:R-:W-:Y:S02]  /*00c0*/  ISETP.GT.U32.AND P0, PT, R19, 0x3ff, PT ;  /* 0x000003ff1300780c */ /* 0x000fe40003f04070 */
[----:B------:R-:W-:-:S04]  /*00d0*/  IADD3.X R20, PT, PT, R3, -0x1, RZ, P1, !PT ;  /* 0xffffffff03147810 */ /* 0x000fc80000ffe4ff */
[----:B------:R-:W-:-:S13]  /*00e0*/  ISETP.GT.U32.AND.EX P0, PT, R20, RZ, PT, P0 ;  /* 0x000000ff1400720c */ /* 0x000fda0003f04100 */
[----:B---3--:R-:W-:Y:S05]  /*00f0*/  @P0 BRA `(.L_x_65) ;  /* 0x0000003000540947 */ /* 0x008fea0003800000 */
[----:B------:R-:W0:Y:S01]  /*0100*/  S2R R8, SR_TID.X ;  /* 0x0000000000087919 */ /* 0x000e220000002100 */
[----:B------:R-:W-:Y:S01]  /*0110*/  IMAD.IADD R9, R2, 0x1, -R7 ;  /* 0x0000000102097824 */ /* 0x000fe200078e0a07 */
[----:B------:R-:W1:Y:S01]  /*0120*/  LDCU.64 UR4, c[0x0][0x380] ;  /* 0x00007000ff0477ac */ /* 0x000e620008000a00 */
[----:B------:R-:W-:Y:S01]  /*0130*/  IMAD.MOV.U32 R6, RZ, RZ, RZ ;  /* 0x000000ffff067224 */ /* 0x000fe200078e00ff */
[----:B------:R-:W2:Y:S02]  /*0140*/  LDCU.64 UR6, c[0x0][0x398] ;  /* 0x00007300ff0677ac */ /* 0x000ea40008000a00 */
[----:B0-----:R-:W-:-:S13]  /*0150*/  ISETP.GE.AND P0, PT, R8, R9, PT ;  /* 0x000000090800720c */ /* 0x001fda0003f06270 */
[----:B------:R-:W0:Y:S01]  /*0160*/  @!P0 LDC.64 R12, c[0x0][0x380] ;  /* 0x0000e000ff0c8b82 */ /* 0x000e220000000a00 */
[----:B------:R-:W-:-:S07]  /*0170*/  @!P0 IMAD.IADD R3, R7, 0x1, R8 ;  /* 0x0000000107038824 */ /* 0x000fce00078e0208 */
[----:B------:R-:W3:Y:S08]  /*0180*/  @!P0 LDC.64 R10, c[0x0][0x390] ;  /* 0x0000e400ff0a8b82 */ /* 0x000ef00000000a00 */
[----:B------:R-:W4:Y:S01]  /*0190*/  @!P0 LDC.64 R16, c[0x0][0x398] ;  /* 0x0000e600ff108b82 */ /* 0x000f220000000a00 */
[----:B0-----:R-:W-:-:S05]  /*01a0*/  @!P0 IADD3 R12, P1, PT, R3, R12, RZ ;  /* 0x0000000c030c8210 */ /* 0x001fca0007f3e0ff */
[----:B------:R-:W-:Y:S01]  /*01b0*/  @!P0 IMAD.X R13, RZ, RZ, R13, P1 ;  /* 0x000000ffff0d8224 */ /* 0x000fe200008e060d */
[----:B---3--:R-:W3:Y:S04]  /*01c0*/  @!P0 LDG.E.U8 R11, desc[UR10][R10.64] ;  /* 0x0000000a0a0b8981 */ /* 0x008ee8000c1e1100 */
[----:B------:R-:W3:Y:S01]  /*01d0*/  @!P0 LDG.E.U8 R12, desc[UR10][R12.64] ;  /* 0x0000000a0c0c8981 */ /* 0x000ee2000c1e1100 */
[----:B------:R-:W-:Y:S01]  /*01e0*/  IMAD.MOV.U32 R14, RZ, RZ, R8 ;  /* 0x000000ffff0e7224 */ /* 0x000fe200078e0008 */
[----:B------:R-:W-:Y:S01]  /*01f0*/  PRMT R4, RZ, 0x7610, R4 ;  /* 0x00007610ff047816 */ /* 0x000fe20000000004 */
[----:B------:R-:W-:Y:S01]  /*0200*/  @!P0 VIADD R14, R8, 0x100 ;  /* 0x00000100080e8836 */ /* 0x000fe20000000000 */
[----:B----4-:R-:W-:Y:S01]  /*0210*/  @!P0 IADD3 R6, P3, PT, R3, R16, RZ ;  /* 0x0000001003068210 */ /* 0x010fe20007f7e0ff */
[----:B------:R-:W-:Y:S01]  /*0220*/  BSSY.RECONVERGENT B1, `(.L_x_66) ;  /* 0x000012e000017945 */ /* 0x000fe20003800200 */
[----:B------:R-:W-:-:S02]  /*0230*/  IMAD.MOV.U32 R5, RZ, RZ, RZ ;  /* 0x000000ffff057224 */ /* 0x000fc400078e00ff */
[----:B------:R-:W-:Y:S01]  /*0240*/  ISETP.GE.AND P2, PT, R14, R9, PT ;  /* 0x000000090e00720c */ /* 0x000fe20003f46270 */
[----:B------:R-:W-:Y:S01]  /*0250*/  @!P0 IMAD.X R5, RZ, RZ, R17, P3 ;  /* 0x000000ffff058224 */ /* 0x000fe200018e0611 */
[----:B---3--:R-:W-:-:S04]  /*0260*/  @!P0 ISETP.NE.AND P1, PT, R12, R11, PT ;  /* 0x0000000b0c00820c */ /* 0x008fc80003f25270 */
[----:B------:R-:W-:-:S04]  /*0270*/  @!P0 SEL R3, RZ, 0x1, P1 ;  /* 0x00000001ff038807 */ /* 0x000fc80000800000 */
[----:B------:R-:W-:-:S03]  /*0280*/  @!P0 PRMT R4, R3, 0x7610, R4 ;  /* 0x0000761003048816 */ /* 0x000fc60000000004 */
[----:B-12---:R-:W-:Y:S05]  /*0290*/  @P2 BRA `(.L_x_67) ;  /* 0x0000001000982947 */ /* 0x006fea0003800000 */
[----:B------:R-:W0:Y:S02]  /*02a0*/  LDC.64 R16, c[0x0][0x390] ;  /* 0x0000e400ff107b82 */ /* 0x000e240000000a00 */
[----:B0-----:R0:W5:Y:S01]  /*02b0*/  LDG.E.U8 R10, desc[UR10][R16.64] ;  /* 0x0000000a100a7981 */ /* 0x001162000c1e1100 */
[----:B------:R-:W-:Y:S01]  /*02c0*/  LOP3.LUT R3, RZ, R14, RZ, 0x33, !PT ;  /* 0x0000000eff037212 */ /* 0x000fe200078e33ff */
[----:B------:R-:W-:Y:S04]  /*02d0*/  BSSY.RECONVERGENT B2, `(.L_x_68) ;  /* 0x0000094000027945 */ /* 0x000fe80003800200 */
[----:B------:R-:W-:-:S04]  /*02e0*/  IMAD.IADD R12, R3, 0x1, R2 ;  /* 0x00000001030c7824 */ /* 0x000fc800078e0202 */
[----:B------:R-:W-:-:S05]  /*02f0*/  IMAD.IADD R11, R12, 0x1, -R7 ;  /* 0x000000010c0b7824 */ /* 0x000fca00078e0a07 */
[C---:B------:R-:W-:Y:S02]  /*0300*/  ISETP.GE.U32.AND P0, PT, R11.reuse, 0x700, PT ;  /* 0x000007000b00780c */ /* 0x040fe40003f06070 */
[----:B------:R-:W-:-:S04]  /*0310*/  LEA.HI R11, R11, 0x1, RZ, 0x18 ;  /* 0x000000010b0b7811 */ /* 0x000fc800078fc0ff */
[----:B------:R-:W-:-:S07]  /*0320*/  LOP3.LUT R13, R11, 0x7, RZ, 0xc0, !PT ;  /* 0x000000070b0d7812 */ /* 0x000fce00078ec0ff */
[----:B0-----:R-:W-:Y:S05]  /*0330*/  @!P0 BRA `(.L_x_69) ;  /* 0x0000000800348947 */ /* 0x001fea0003800000 */
[----:B------:R-:W-:Y:S01]  /*0340*/  LOP3.LUT R15, R11, 0x1fffff8, RZ, 0xc0, !PT ;  /* 0x01fffff80b0f7812 */ /* 0x000fe200078ec0ff */
[----:B------:R-:W-:Y:S01]  /*0350*/  BSSY.RECONVERGENT B3, `(.L_x_70) ;  /* 0x000008a000037945 */ /* 0x000fe20003800200 */
[----:B------:R-:W-:-:S03]  /*0360*/  VIADD R14, R14, 0x400 ;  /* 0x000004000e0e7836 */ /* 0x000fc60000000000 */
[----:B------:R-:W-:-:S07]  /*0370*/  IMAD.MOV R15, RZ, RZ, -R15 ;  /* 0x000000ffff0f7224 */ /* 0x000fce00078e0a0f */
.L_x_71:
[----:B------:R-:W-:-:S05]  /*0380*/  VIADD R2, R14, 0xfffffc00 ;  /* 0xfffffc000e027836 */ /* 0x000fca0000000000 */
[----:B------:R-:W-:-:S04]  /*0390*/  IADD3 R18, P0, PT, R7, R2, RZ ;  /* 0x0000000207127210 */ /* 0x000fc80007f1e0ff */
[----:B------:R-:W-:Y:S02]  /*03a0*/  LEA.HI.X.SX32 R20, R2, RZ, 0x1, P0 ;  /* 0x000000ff02147211 */ /* 0x000fe400000f0eff */
[----:B------:R-:W-:-:S04]  /*03b0*/  IADD3 R2, P0, PT, R18, UR4, RZ ;  /* 0x0000000412027c10 */ /* 0x000fc8000ff1e0ff */
[----:B------:R-:W-:-:S05]  /*03c0*/  IADD3.X R3, PT, PT, R20, UR5, RZ, P0, !PT ;  /* 0x0000000514037c10 */ /* 0x000fca00087fe4ff */
[----:B------:R-:W2:Y:S04]  /*03d0*/  LDG.E.U8 R16, desc[UR10][R2.64] ;  /* 0x0000000a02107981 */ /* 0x000ea8000c1e1100 */
[----:B------:R-:W3:Y:S04]  /*03e0*/  LDG.E.U8 R29, desc[UR10][R2.64+0x100] ;  /* 0x0001000a021d7981 */ /* 0x000ee8000c1e1100 */
[----:B------:R-:W4:Y:S04]  /*03f0*/  LDG.E.U8 R25, desc[UR10][R2.64+0x200] ;  /* 0x0002000a02197981 */ /* 0x000f28000c1e1100 */
[----:B------:R-:W4:Y:S04]  /*0400*/  LDG.E.U8 R23, desc[UR10][R2.64+0x300] ;  /* 0x0003000a02177981 */ /* 0x000f28000c1e1100 */
[----:B------:R-:W4:Y:S04]  /*0410*/  LDG.E.U8 R21, desc[UR10][R2.64+0x400] ;  /* 0x0004000a02157981 */ /* 0x000f28000c1e1100 */
[----:B------:R-:W4:Y:S04]  /*0420*/  LDG.E.U8 R19, desc[UR10][R2.64+0x500] ;  /* 0x0005000a02137981 */ /* 0x000f28000c1e1100 */
[----:B------:R-:W4:Y:S04]  /*0430*/  LDG.E.U8 R17, desc[UR10][R2.64+0x600] ;  /* 0x0006000a02117981 */ /* 0x000f28000c1e1100 */
[----:B------:R0:W4:Y:S01]  /*0440*/  LDG.E.U8 R27, desc[UR10][R2.64+0x700] ;  /* 0x0007000a021b7981 */ /* 0x000122000c1e1100 */
[----:B------:R-:W-:Y:S01]  /*0450*/  LOP3.LUT P2, RZ, R4, 0xff, RZ, 0xc0, !PT ;  /* 0x000000ff04ff7812 */ /* 0x000fe2000784c0ff */
[----:B------:R-:W-:Y:S01]  /*0460*/  VIADD R15, R15, 0x8 ;  /* 0x000000080f0f7836 */ /* 0x000fe20000000000 */
[----:B------:R-:W-:-:S04]  /*0470*/  IADD3 R18, P1, PT, R18, UR6, RZ ;  /* 0x0000000612127c10 */ /* 0x000fc8000ff3e0ff */
[----:B------:R-:W-:Y:S02]  /*0480*/  IADD3.X R20, PT, PT, R20, UR7, RZ, P1, !PT ;  /* 0x0000000714147c10 */ /* 0x000fe40008ffe4ff */
[CC--:B--2--5:R-:W-:Y:S02]  /*0490*/  ISETP.NE.AND P0, PT, R16.reuse, R10.reuse, PT ;  /* 0x0000000a1000720c */ /* 0x0e4fe40003f05270 */
[----:B------:R-:W-:Y:S01]  /*04a0*/  ISETP.EQ.AND P3, PT, R16, R10, P2 ;  /* 0x0000000a1000720c */ /* 0x000fe20001762270 */
[----:B------:R-:W-:Y:S02]  /*04b0*/  VIADD R16, R14, 0xfffffd00 ;  /* 0xfffffd000e107836 */ /* 0x000fe40000000000 */
[----:B------:R-:W-:Y:S02]  /*04c0*/  @!P2 SEL R4, RZ, 0x1, P0 ;  /* 0x00000001ff04a807 */ /* 0x000fe40000000000 */
[----:B------:R-:W-:Y:S02]  /*04d0*/  ISETP.LT.U32.AND P0, PT, R18, R6, PT ;  /* 0x000000061200720c */ /* 0x000fe40003f01070 */
[----:B------:R-:W-:-:S02]  /*04e0*/  SEL R4, R4, 0x1, !P3 ;  /* 0x0000000104047807 */ /* 0x000fc40005800000 */
[-C--:B------:R-:W-:Y:S02]  /*04f0*/  ISETP.LT.AND.EX P0, PT, R20, R5.reuse, PT, P0 ;  /* 0x000000051400720c */ /* 0x080fe40003f01300 */
[----:B------:R-:W-:Y:S02]  /*0500*/  LOP3.LUT P1, RZ, R4, 0xff, RZ, 0xc0, !PT ;  /* 0x000000ff04ff7812 */ /* 0x000fe4000782c0ff */
[----:B0-----:R-:W-:Y:S02]  /*0510*/  SEL R2, R18, R6, P0 ;  /* 0x0000000612027207 */ /* 0x001fe40000000000 */
[----:B------:R-:W-:Y:S02]  /*0520*/  SEL R3, R20, R5, P0 ;  /* 0x0000000514037207 */ /* 0x000fe40000000000 */
[----:B---3--:R-:W-:Y:S02]  /*0530*/  ISETP.NE.AND P0, PT, R29, R10, PT ;  /* 0x0000000a1d00720c */ /* 0x008fe40003f05270 */
[----:B------:R-:W-:-:S02]  /*0540*/  @!P3 SEL R2, R18, R6, !P2 ;  /* 0x000000061202b207 */ /* 0x000fc40005000000 */
[----:B------:R-:W-:Y:S02]  /*0550*/  @!P3 SEL R3, R20, R5, !P2 ;  /* 0x000000051403b207 */ /* 0x000fe40005000000 */
[----:B------:R-:W-:Y:S02]  /*0560*/  ISETP.EQ.AND P3, PT, R29, R10, P1 ;  /* 0x0000000a1d00720c */ /* 0x000fe40000f62270 */
[----:B------:R-:W-:Y:S02]  /*0570*/  @!P1 SEL R4, RZ, 0x1, P0 ;  /* 0x00000001ff049807 */ /* 0x000fe40000000000 */
[----:B------:R-:W-:Y:S02]  /*0580*/  SHF.R.S32.HI R6, RZ, 0x1f, R16 ;  /* 0x0000001fff067819 */ /* 0x000fe40000011410 */
[----:B------:R-:W-:Y:S02]  /*0590*/  IADD3 R16, P4, P5, R16, UR6, R7 ;  /* 0x0000000610107c10 */ /* 0x000fe4000fd9e007 */
[----:B------:R-:W-:-:S02]  /*05a0*/  SEL R5, R4, 0x1, !P3 ;  /* 0x0000000104057807 */ /* 0x000fc40005800000 */
[----:B------:R-:W-:Y:S01]  /*05b0*/  IADD3.X R18, PT, PT, R6, UR7, RZ, P4, P5 ;  /* 0x0000000706127c10 */ /* 0x000fe2000a7ea4ff */
[----:B------:R-:W-:Y:S01]  /*05c0*/  VIADD R6, R14, 0xfffffe00 ;  /* 0xfffffe000e067836 */ /* 0x000fe20000000000 */
[-C--:B------:R-:W-:Y:S02]  /*05d0*/  ISETP.LT.U32.AND P0, PT, R16, R2.reuse, PT ;  /* 0x000000021000720c */ /* 0x080fe40003f01070 */
[----:B------:R-:W-:Y:S02]  /*05e0*/  LOP3.LUT P2, RZ, R5, 0xff, RZ, 0xc0, !PT ;  /* 0x000000ff05ff7812 */ /* 0x000fe4000784c0ff */
[----:B------:R-:W-:Y:S02]  /*05f0*/  ISETP.LT.AND.EX P0, PT, R18, R3, PT, P0 ;  /* 0x000000031200720c */ /* 0x000fe40003f01300 */
[----:B------:R-:W-:Y:S02]  /*0600*/  IADD3 R29, P4, P5, R6, UR6, R7 ;  /* 0x00000006061d7c10 */ /* 0x000fe4000fd9e007 */
[----:B------:R-:W-:-:S02]  /*0610*/  SEL R4, R16, R2, P0 ;  /* 0x0000000210047207 */ /* 0x000fc40000000000 */
[----:B------:R-:W-:Y:S02]  /*0620*/  @!P3 SEL R4, R16, R2, !P1 ;  /* 0x000000021004b207 */ /* 0x000fe40004800000 */
[CC--:B------:R-:W-:Y:S02]  /*0630*/  SEL R2, R18.reuse, R3.reuse, P0 ;  /* 0x0000000312027207 */ /* 0x0c0fe40000000000 */
[CC--:B----4-:R-:W-:Y:S02]  /*0640*/  ISETP.NE.AND P0, PT, R25.reuse, R10.reuse, PT ;  /* 0x0000000a1900720c */ /* 0x0d0fe40003f05270 */
[----:B------:R-:W-:Y:S02]  /*0650*/  @!P3 SEL R2, R18, R3, !P1 ;  /* 0x000000031202b207 */ /* 0x000fe40004800000 */
[----:B------:R-:W-:Y:S02]  /*0660*/  ISETP.EQ.AND P3, PT, R25, R10, P2 ;  /* 0x0000000a1900720c */ /* 0x000fe40001762270 */
[----:B------:R-:W-:-:S02]  /*0670*/  @!P2 SEL R5, RZ, 0x1, P0 ;  /* 0x00000001ff05a807 */ /* 0x000fc40000000000 */
[----:B------:R-:W-:Y:S01]  /*0680*/  SHF.R.S32.HI R16, RZ, 0x1f, R6 ;  /* 0x0000001fff107819 */ /* 0x000fe20000011406 */
[----:B------:R-:W-:Y:S01]  /*0690*/  VIADD R6, R14, 0xffffff00 ;  /* 0xffffff000e067836 */ /* 0x000fe20000000000 */
[----:B------:R-:W-:Y:S02]  /*06a0*/  SEL R5, R5, 0x1, !P3 ;  /* 0x0000000105057807 */ /* 0x000fe40005800000 */
[----:B------:R-:W-:Y:S02]  /*06b0*/  IADD3.X R16, PT, PT, R16, UR7, RZ, P4, P5 ;  /* 0x0000000710107c10 */ /* 0x000fe4000a7ea4ff */
[----:B------:R-:W-:Y:S02]  /*06c0*/  ISETP.LT.U32.AND P0, PT, R29, R4, PT ;  /* 0x000000041d00720c */ /* 0x000fe40003f01070 */
[----:B------:R-:W-:Y:S02]  /*06d0*/  LOP3.LUT P1, RZ, R5, 0xff, RZ, 0xc0, !PT ;  /* 0x000000ff05ff7812 */ /* 0x000fe4000782c0ff */
[----:B------:R-:W-:-:S02]  /*06e0*/  ISETP.LT.AND.EX P0, PT, R16, R2, PT, P0 ;  /* 0x000000021000720c */ /* 0x000fc40003f01300 */
[----:B------:R-:W-:Y:S02]  /*06f0*/  SHF.R.S32.HI R3, RZ, 0x1f, R6 ;  /* 0x0000001fff037819 */ /* 0x000fe40000011406 */
[CC--:B------:R-:W-:Y:S02]  /*0700*/  SEL R25, R29.reuse, R4.reuse, P0 ;  /* 0x000000041d197207 */ /* 0x0c0fe40000000000 */
[----:B------:R-:W-:Y:S02]  /*0710*/  @!P3 SEL R25, R29, R4, !P2 ;  /* 0x000000041d19b207 */ /* 0x000fe40005000000 */
[C---:B------:R-:W-:Y:S02]  /*0720*/  SEL R29, R16.reuse, R2, P0 ;  /* 0x00000002101d7207 */ /* 0x040fe40000000000 */
[----:B------:R-:W-:Y:S02]  /*0730*/  ISETP.NE.AND P0, PT, R23, R10, PT ;  /* 0x0000000a1700720c */ /* 0x000fe40003f05270 */
[----:B------:R-:W-:-:S02]  /*0740*/  @!P3 SEL R29, R16, R2, !P2 ;  /* 0x00000002101db207 */ /* 0x000fc40005000000 */
[----:B------:R-:W-:Y:S02]  /*0750*/  ISETP.EQ.AND P3, PT, R23, R10, P1 ;  /* 0x0000000a1700720c */ /* 0x000fe40000f62270 */
[----:B------:R-:W-:Y:S02]  /*0760*/  @!P1 SEL R5, RZ, 0x1, P0 ;  /* 0x00000001ff059807 */ /* 0x000fe40000000000 */
[----:B------:R-:W-:Y:S02]  /*0770*/  IADD3 R6, P4, P5, R6, UR6, R7 ;  /* 0x0000000606067c10 */ /* 0x000fe4000fd9e007 */
[----:B------:R-:W-:Y:S02]  /*0780*/  SEL R5, R5, 0x1, !P3 ;  /* 0x0000000105057807 */ /* 0x000fe40005800000 */
[----:B------:R-:W-:Y:S02]  /*0790*/  IADD3.X R16, PT, PT, R3, UR7, RZ, P4, P5 ;  /* 0x0000000703107c10 */ /* 0x000fe4000a7ea4ff */
[----:B------:R-:W-:-:S02]  /*07a0*/  ISETP.LT.U32.AND P0, PT, R6, R25, PT ;  /* 0x000000190600720c */ /* 0x000fc40003f01070 */
[----:B------:R-:W-:Y:S02]  /*07b0*/  LOP3.LUT P2, RZ, R5, 0xff, RZ, 0xc0, !PT ;  /* 0x000000ff05ff7812 */ /* 0x000fe4000784c0ff */
[----:B------:R-:W-:Y:S02]  /*07c0*/  ISETP.LT.AND.EX P0, PT, R16, R29, PT, P0 ;  /* 0x0000001d1000720c */ /* 0x000fe40003f01300 */
[----:B------:R-:W-:Y:S02]  /*07d0*/  SHF.R.S32.HI R2, RZ, 0x1f, R14 ;  /* 0x0000001fff027819 */ /* 0x000fe4000001140e */
[----:B------:R-:W-:Y:S02]  /*07e0*/  SEL R4, R6, R25, P0 ;  /* 0x0000001906047207 */ /* 0x000fe40000000000 */
[----:B------:R-:W-:Y:S02]  /*07f0*/  SEL R23, R16, R29, P0 ;  /* 0x0000001d10177207 */ /* 0x000fe40000000000 */
[----:B------:R-:W-:-:S02]  /*0800*/  ISETP.NE.AND P0, PT, R21, R10, PT ;  /* 0x0000000a1500720c */ /* 0x000fc40003f05270 */
[----:B------:R-:W-:Y:S02]  /*0810*/  @!P3 SEL R4, R6, R25, !P1 ;  /* 0x000000190604b207 */ /* 0x000fe40004800000 */
[----:B------:R-:W-:Y:S02]  /*0820*/  @!P3 SEL R23, R16, R29, !P1 ;  /* 0x0000001d1017b207 */ /* 0x000fe40004800000 */
[----:B------:R-:W-:Y:S02]  /*0830*/  ISETP.EQ.AND P3, PT, R21, R10, P2 ;  /* 0x0000000a1500720c */ /* 0x000fe40001762270 */
[----:B------:R-:W-:Y:S02]  /*0840*/  @!P2 SEL R5, RZ, 0x1, P0 ;  /* 0x00000001ff05a807 */ /* 0x000fe40000000000 */
[----:B------:R-:W-:Y:S02]  /*0850*/  IADD3 R3, P4, P5, R14, UR6, R7 ;  /* 0x000000060e037c10 */ /* 0x000fe4000fd9e007 */
[----:B------:R-:W-:-:S02]  /*0860*/  SEL R5, R5, 0x1, !P3 ;  /* 0x0000000105057807 */ /* 0x000fc40005800000 */
[----:B------:R-:W-:Y:S01]  /*0870*/  IADD3.X R6, PT, PT, R2, UR7, RZ, P4, P5 ;  /* 0x0000000702067c10 */ /* 0x000fe2000a7ea4ff */
[----:B------:R-:W-:Y:S01]  /*0880*/  VIADD R2, R14, 0x100 ;  /* 0x000001000e027836 */ /* 0x000fe20000000000 */
[----:B------:R-:W-:Y:S02]  /*0890*/  ISETP.LT.U32.AND P0, PT, R3, R4, PT ;  /* 0x000000040300720c */ /* 0x000fe40003f01070 */
[----:B------:R-:W-:Y:S02]  /*08a0*/  LOP3.LUT P1, RZ, R5, 0xff, RZ, 0xc0, !PT ;  /* 0x000000ff05ff7812 */ /* 0x000fe4000782c0ff */
[----:B------:R-:W-:-:S04]  /*08b0*/  ISETP.LT.AND.EX P0, PT, R6, R23, PT, P0 ;  /* 0x000000170600720c */ /* 0x000fc80003f01300 */
[----:B------:R-:W-:Y:S02]  /*08c0*/  SEL R25, R3, R4, P0 ;  /* 0x0000000403197207 */ /* 0x000fe40000000000 */
[CC--:B------:R-:W-:Y:S02]  /*08d0*/  SEL R29, R6.reuse, R23.reuse, P0 ;  /* 0x00000017061d7207 */ /* 0x0c0fe40000000000 */
[----:B------:R-:W-:Y:S02]  /*08e0*/  ISETP.NE.AND P0, PT, R19, R10, PT ;  /* 0x0000000a1300720c */ /* 0x000fe40003f05270 */
[----:B------:R-:W-:Y:S02]  /*08f0*/  @!P3 SEL R25, R3, R4, !P2 ;  /* 0x000000040319b207 */ /* 0x000fe40005000000 */
[----:B------:R-:W-:Y:S02]  /*0900*/  @!P3 SEL R29, R6, R23, !P2 ;  /* 0x00000017061db207 */ /* 0x000fe40005000000 */
[----:B------:R-:W-:-:S02]  /*0910*/  ISETP.EQ.AND P3, PT, R19, R10, P1 ;  /* 0x0000000a1300720c */ /* 0x000fc40000f62270 */
[----:B------:R-:W-:Y:S02]  /*0920*/  @!P1 SEL R5, RZ, 0x1, P0 ;  /* 0x00000001ff059807 */ /* 0x000fe40000000000 */
[----:B------:R-:W-:Y:S02]  /*0930*/  SHF.R.S32.HI R3, RZ, 0x1f, R2 ;  /* 0x0000001fff037819 */ /* 0x000fe40000011402 */
[----:B------:R-:W-:Y:S01]  /*0940*/  IADD3 R4, P4, P5, R2, UR6, R7 ;  /* 0x0000000602047c10 */ /* 0x000fe2000fd9e007 */
[----:B------:R-:W-:Y:S01]  /*0950*/  VIADD R2, R14, 0x200 ;  /* 0x000002000e027836 */ /* 0x000fe20000000000 */
        /* <DEDUP_REMOVED lines=8> */
[----:B------:R-:W-:-:S02]  /*09e0*/  @!P3 SEL R21, R4, R25, !P1 ;  /* 0x000000190415b207 */ /* 0x000fc40004800000 */
[----:B------:R-:W-:Y:S02]  /*09f0*/  @!P3 SEL R23, R16, R29, !P1 ;  /* 0x0000001d1017b207 */ /* 0x000fe40004800000 */
[CC--:B------:R-:W-:Y:S02]  /*0a00*/  ISETP.NE.AND P1, PT, R17.reuse, R10.reuse, PT ;  /* 0x0000000a1100720c */ /* 0x0c0fe40003f25270 */
[----:B------:R-:W-:Y:S01]  /*0a10*/  IADD3 R6, P0, P4, R2, UR6, R7 ;  /* 0x0000000602067c10 */ /* 0x000fe2000fc1e007 */
[C---:B------:R-:W-:Y:S01]  /*0a20*/  VIADD R2, R14.reuse, 0x300 ;  /* 0x000003000e027836 */ /* 0x040fe20000000000 */
[----:B------:R-:W-:Y:S01]  /*0a30*/  ISETP.EQ.AND P3, PT, R17, R10, P2 ;  /* 0x0000000a1100720c */ /* 0x000fe20001762270 */
[----:B------:R-:W-:Y:S01]  /*0a40*/  VIADD R14, R14, 0x800 ;  /* 0x000008000e0e7836 */ /* 0x000fe20000000000 */
[----:B------:R-:W-:Y:S02]  /*0a50*/  @!P2 SEL R5, RZ, 0x1, P1 ;  /* 0x00000001ff05a807 */ /* 0x000fe40000800000 */
[----:B------:R-:W-:-:S02]  /*0a60*/  IADD3.X R16, PT, PT, R3, UR7, RZ, P0, P4 ;  /* 0x0000000703107c10 */ /* 0x000fc400087e84ff */
[----:B------:R-:W-:Y:S02]  /*0a70*/  SEL R3, R5, 0x1, !P3 ;  /* 0x0000000105037807 */ /* 0x000fe40005800000 */
[----:B------:R-:W-:Y:S02]  /*0a80*/  ISETP.LT.U32.AND P0, PT, R6, R21, PT ;  /* 0x000000150600720c */ /* 0x000fe40003f01070 */
[----:B------:R-:W-:Y:S02]  /*0a90*/  SHF.R.S32.HI R4, RZ, 0x1f, R2 ;  /* 0x0000001fff047819 */ /* 0x000fe40000011402 */
[----:B------:R-:W-:Y:S02]  /*0aa0*/  LOP3.LUT P1, RZ, R3, 0xff, RZ, 0xc0, !PT ;  /* 0x000000ff03ff7812 */ /* 0x000fe4000782c0ff */
[----:B------:R-:W-:Y:S02]  /*0ab0*/  ISETP.LT.AND.EX P0, PT, R16, R23, PT, P0 ;  /* 0x000000171000720c */ /* 0x000fe40003f01300 */
[----:B------:R-:W-:-:S02]  /*0ac0*/  IADD3 R2, P4, P5, R2, UR6, R7 ;  /* 0x0000000602027c10 */ /* 0x000fc4000fd9e007 */
[----:B------:R-:W-:Y:S02]  /*0ad0*/  SEL R17, R6, R21, P0 ;  /* 0x0000001506117207 */ /* 0x000fe40000000000 */
[----:B------:R-:W-:Y:S02]  /*0ae0*/  SEL R19, R16, R23, P0 ;  /* 0x0000001710137207 */ /* 0x000fe40000000000 */
[----:B------:R-:W-:Y:S02]  /*0af0*/  IADD3.X R4, PT, PT, R4, UR7, RZ, P4, P5 ;  /* 0x0000000704047c10 */ /* 0x000fe4000a7ea4ff */
[----:B------:R-:W-:Y:S02]  /*0b00*/  @!P3 SEL R17, R6, R21, !P2 ;  /* 0x000000150611b207 */ /* 0x000fe40005000000 */
[----:B------:R-:W-:Y:S02]  /*0b10*/  @!P3 SEL R19, R16, R23, !P2 ;  /* 0x000000171013b207 */ /* 0x000fe40005000000 */
[----:B------:R-:W-:-:S02]  /*0b20*/  ISETP.NE.AND P4, PT, R15, RZ, PT ;  /* 0x000000ff0f00720c */ /* 0x000fc40003f85270 */
[CC--:B------:R-:W-:Y:S02]  /*0b30*/  ISETP.EQ.AND P2, PT, R27.reuse, R10.reuse, P1 ;  /* 0x0000000a1b00720c */ /* 0x0c0fe40000f42270 */
[----:B------:R-:W-:Y:S02]  /*0b40*/  ISETP.NE.AND P3, PT, R27, R10, PT ;  /* 0x0000000a1b00720c */ /* 0x000fe40003f65270 */
[----:B------:R-:W-:Y:S02]  /*0b50*/  ISETP.LT.U32.AND P0, PT, R2, R17, PT ;  /* 0x000000110200720c */ /* 0x000fe40003f01070 */
[----:B------:R-:W-:Y:S02]  /*0b60*/  @!P1 SEL R3, RZ, 0x1, P3 ;  /* 0x00000001ff039807 */ /* 0x000fe40001800000 */
[----:B------:R-:W-:Y:S02]  /*0b70*/  ISETP.LT.AND.EX P0, PT, R4, R19, PT, P0 ;  /* 0x000000130400720c */ /* 0x000fe40003f01300 */
[----:B------:R-:W-:-:S02]  /*0b80*/  SEL R3, R3, 0x1, !P2 ;  /* 0x0000000103037807 */ /* 0x000fc40005000000 */
[----:B------:R-:W-:Y:S02]  /*0b90*/  SEL R5, R4, R19, P0 ;  /* 0x0000001304057207 */ /* 0x000fe40000000000 */
[----:B------:R-:W-:Y:S02]  /*0ba0*/  SEL R6, R2, R17, P0 ;  /* 0x0000001102067207 */ /* 0x000fe40000000000 */
[----:B------:R-:W-:Y:S02]  /*0bb0*/  @!P2 SEL R5, R4, R19, !P1 ;  /* 0x000000130405a207 */ /* 0x000fe40004800000 */
[----:B------:R-:W-:Y:S02]  /*0bc0*/  @!P2 SEL R6, R2, R17, !P1 ;  /* 0x000000110206a207 */ /* 0x000fe40004800000 */
[----:B------:R-:W-:Y:S01]  /*0bd0*/  PRMT R4, R3, 0x7610, R4 ;  /* 0x0000761003047816 */ /* 0x000fe20000000004 */
[----:B------:R-:W-:Y:S06]  /*0be0*/  @P4 BRA `(.L_x_71) ;  /* 0xfffffff400e44947 */ /* 0x000fec000383ffff */
[----:B------:R-:W-:Y:S05]  /*0bf0*/  BSYNC.RECONVERGENT B3 ;  /* 0x0000000000037941 */ /* 0x000fea0003800200 */
.L_x_70:
[----:B------:R-:W-:-:S07]  /*0c00*/  VIADD R14, R14, 0xfffffc00 ;  /* 0xfffffc000e0e7836 */ /* 0x000fce0000000000 */
.L_x_69:
[----:B------:R-:W-:Y:S05]  /*0c10*/  BSYNC.RECONVERGENT B2 ;  /* 0x0000000000027941 */ /* 0x000fea0003800200 */
.L_x_68:
[----:B------:R-:W-:-:S13]  /*0c20*/  ISETP.NE.AND P0, PT, R13, RZ, PT ;  /* 0x000000ff0d00720c */ /* 0x000fda0003f05270 */
[----:B------:R-:W-:Y:S05]  /*0c30*/  @!P0 BRA `(.L_x_67) ;  /* 0x0000000800308947 */ /* 0x000fea0003800000 */
[----:B------:R-:W-:Y:S01]  /*0c40*/  ISETP.GE.U32.AND P0, PT, R13, 0x4, PT ;  /* 0x000000040d00780c */ /* 0x000fe20003f06070 */
[----:B------:R-:W-:Y:S01]  /*0c50*/  BSSY.RECONVERGENT B2, `(.L_x_72) ;  /* 0x0000048000027945 */ /* 0x000fe20003800200 */
[----:B------:R-:W-:-:S11]  /*0c60*/  LOP3.LUT P1, R11, R11, 0x3, RZ, 0xc0, !PT ;  /* 0x000000030b0b7812 */ /* 0x000fd6000782c0ff */
[----:B------:R-:W-:Y:S05]  /*0c70*/  @!P0 BRA `(.L_x_73) ;  /* 0x0000000400148947 */ /* 0x000fea0003800000 */
[----:B------:R-:W0:Y:S01]  /*0c80*/  LDCU.64 UR8, c[0x0][0x380] ;  /* 0x00007000ff0877ac */ /* 0x000e220008000a00 */
[----:B------:R-:W-:-:S04]  /*0c90*/  IADD3 R25, P0, PT, R7, R14, RZ ;  /* 0x0000000e07197210 */ /* 0x000fc80007f1e0ff */
[----:B------:R-:W-:Y:S02]  /*0ca0*/  LEA.HI.X.SX32 R16, R14, RZ, 0x1, P0 ;  /* 0x000000ff0e107211 */ /* 0x000fe400000f0eff */
[----:B0-----:R-:W-:-:S04]  /*0cb0*/  IADD3 R2, P0, PT, R25, UR8, RZ ;  /* 0x0000000819027c10 */ /* 0x001fc8000ff1e0ff */
[----:B------:R-:W-:Y:S01]  /*0cc0*/  IADD3.X R3, PT, PT, R16, UR9, RZ, P0, !PT ;  /* 0x0000000910037c10 */ /* 0x000fe200087fe4ff */
[----:B------:R-:W0:Y:S04]  /*0cd0*/  LDCU.64 UR8, c[0x0][0x398] ;  /* 0x00007300ff0877ac */ /* 0x000e280008000a00 */
[----:B------:R-:W2:Y:S04]  /*0ce0*/  LDG.E.U8 R17, desc[UR10][R2.64] ;  /* 0x0000000a02117981 */ /* 0x000ea8000c1e1100 */
[----:B------:R-:W3:Y:S04]  /*0cf0*/  LDG.E.U8 R19, desc[UR10][R2.64+0x100] ;  /* 0x0001000a02137981 */ /* 0x000ee8000c1e1100 */
[----:B------:R-:W4:Y:S04]  /*0d00*/  LDG.E.U8 R15, desc[UR10][R2.64+0x200] ;  /* 0x0002000a020f7981 */ /* 0x000f28000c1e1100 */
[----:B------:R1:W4:Y:S01]  /*0d10*/  LDG.E.U8 R13, desc[UR10][R2.64+0x300] ;  /* 0x0003000a020d7981 */ /* 0x000322000c1e1100 */
[----:B------:R-:W-:-:S02]  /*0d20*/  LOP3.LUT P3, RZ, R4, 0xff, RZ, 0xc0, !PT ;  /* 0x000000ff04ff7812 */ /* 0x000fc4000786c0ff */
[----:B0-----:R-:W-:-:S04]  /*0d30*/  IADD3 R25, P2, PT, R25, UR8, RZ ;  /* 0x0000000819197c10 */ /* 0x001fc8000ff5e0ff */
[----:B------:R-:W-:Y:S01]  /*0d40*/  IADD3.X R16, PT, PT, R16, UR9, RZ, P2, !PT ;  /* 0x0000000910107c10 */ /* 0x000fe200097fe4ff */
[----:B-1----:R-:W-:-:S05]  /*0d50*/  VIADD R2, R14, 0x100 ;  /* 0x000001000e027836 */ /* 0x002fca0000000000 */
[----:B------:R-:W-:Y:S02]  /*0d60*/  SHF.R.S32.HI R3, RZ, 0x1f, R2 ;  /* 0x0000001fff037819 */ /* 0x000fe40000011402 */
[CC--:B--2--5:R-:W-:Y:S02]  /*0d70*/  ISETP.NE.AND P0, PT, R17.reuse, R10.reuse, PT ;  /* 0x0000000a1100720c */ /* 0x0e4fe40003f05270 */
[----:B------:R-:W-:Y:S02]  /*0d80*/  ISETP.EQ.AND P4, PT, R17, R10, P3 ;  /* 0x0000000a1100720c */ /* 0x000fe40001f82270 */
[----:B------:R-:W-:Y:S02]  /*0d90*/  @!P3 SEL R4, RZ, 0x1, P0 ;  /* 0x00000001ff04b807 */ /* 0x000fe40000000000 */
[----:B------:R-:W-:Y:S02]  /*0da0*/  ISETP.LT.U32.AND P0, PT, R25, R6, PT ;  /* 0x000000061900720c */ /* 0x000fe40003f01070 */
[----:B------:R-:W-:-:S02]  /*0db0*/  SEL R4, R4, 0x1, !P4 ;  /* 0x0000000104047807 */ /* 0x000fc40006000000 */
[-C--:B------:R-:W-:Y:S02]  /*0dc0*/  ISETP.LT.AND.EX P0, PT, R16, R5.reuse, PT, P0 ;  /* 0x000000051000720c */ /* 0x080fe40003f01300 */
[----:B------:R-:W-:Y:S02]  /*0dd0*/  LOP3.LUT P2, RZ, R4, 0xff, RZ, 0xc0, !PT ;  /* 0x000000ff04ff7812 */ /* 0x000fe4000784c0ff */
[CC--:B------:R-:W-:Y:S02]  /*0de0*/  SEL R21, R25.reuse, R6.reuse, P0 ;  /* 0x0000000619157207 */ /* 0x0c0fe40000000000 */
[CC--:B------:R-:W-:Y:S02]  /*0df0*/  SEL R23, R16.reuse, R5.reuse, P0 ;  /* 0x0000000510177207 */ /* 0x0c0fe40000000000 */
[----:B------:R-:W-:Y:S02]  /*0e00*/  @!P4 SEL R21, R25, R6, !P3 ;  /* 0x000000061915c207 */ /* 0x000fe40005800000 */
[----:B------:R-:W-:-:S02]  /*0e10*/  @!P4 SEL R23, R16, R5, !P3 ;  /* 0x000000051017c207 */ /* 0x000fc40005800000 */
[CC--:B---3--:R-:W-:Y:S02]  /*0e20*/  ISETP.NE.AND P3, PT, R19.reuse, R10.reuse, PT ;  /* 0x0000000a1300720c */ /* 0x0c8fe40003f65270 */
[----:B------:R-:W-:Y:S02]  /*0e30*/  ISETP.EQ.AND P4, PT, R19, R10, P2 ;  /* 0x0000000a1300720c */ /* 0x000fe40001782270 */
[----:B------:R-:W-:Y:S02]  /*0e40*/  @!P2 SEL R4, RZ, 0x1, P3 ;  /* 0x00000001ff04a807 */ /* 0x000fe40001800000 */
[----:B------:R-:W-:Y:S01]  /*0e50*/  IADD3 R6, P5, P0, R2, UR8, R7 ;  /* 0x0000000802067c10 */ /* 0x000fe2000f8be007 */
[----:B------:R-:W-:Y:S01]  /*0e60*/  VIADD R2, R14, 0x200 ;  /* 0x000002000e027836 */ /* 0x000fe20000000000 */
[----:B------:R-:W-:Y:S02]  /*0e70*/  SEL R4, R4, 0x1, !P4 ;  /* 0x0000000104047807 */ /* 0x000fe40006000000 */
[----:B------:R-:W-:-:S02]  /*0e80*/  IADD3.X R16, PT, PT, R3, UR9, RZ, P5, P0 ;  /* 0x0000000903107c10 */ /* 0x000fc4000afe04ff */
[----:B------:R-:W-:Y:S02]  /*0e90*/  ISETP.LT.U32.AND P0, PT, R6, R21, PT ;  /* 0x000000150600720c */ /* 0x000fe40003f01070 */
[----:B------:R-:W-:Y:S02]  /*0ea0*/  LOP3.LUT P3, RZ, R4, 0xff, RZ, 0xc0, !PT ;  /* 0x000000ff04ff7812 */ /* 0x000fe4000786c0ff */
[----:B------:R-:W-:Y:S02]  /*0eb0*/  ISETP.LT.AND.EX P0, PT, R16, R23, PT, P0 ;  /* 0x000000171000720c */ /* 0x000fe40003f01300 */
[----:B------:R-:W-:Y:S02]  /*0ec0*/  SHF.R.S32.HI R3, RZ, 0x1f, R2 ;  /* 0x0000001fff037819 */ /* 0x000fe40000011402 */
[----:B------:R-:W-:Y:S02]  /*0ed0*/  SEL R18, R6, R21, P0 ;  /* 0x0000001506127207 */ /* 0x000fe40000000000 */
[----:B------:R-:W-:-:S02]  /*0ee0*/  SEL R17, R16, R23, P0 ;  /* 0x0000001710117207 */ /* 0x000fc40000000000 */
[----:B------:R-:W-:Y:S02]  /*0ef0*/  @!P4 SEL R18, R6, R21, !P2 ;  /* 0x000000150612c207 */ /* 0x000fe40005000000 */
[----:B------:R-:W-:Y:S02]  /*0f00*/  @!P4 SEL R17, R16, R23, !P2 ;  /* 0x000000171011c207 */ /* 0x000fe40005000000 */
[CC--:B----4-:R-:W-:Y:S02]  /*0f10*/  ISETP.NE.AND P4, PT, R15.reuse, R10.reuse, PT ;  /* 0x0000000a0f00720c */ /* 0x0d0fe40003f85270 */
[----:B------:R-:W-:Y:S01]  /*0f20*/  IADD3 R5, P5, P0, R2, UR8, R7 ;  /* 0x0000000802057c10 */ /* 0x000fe2000f8be007 */
[C---:B------:R-:W-:Y:S01]  /*0f30*/  VIADD R2, R14.reuse, 0x300 ;  /* 0x000003000e027836 */ /* 0x040fe20000000000 */
[----:B------:R-:W-:Y:S01]  /*0f40*/  ISETP.EQ.AND P2, PT, R15, R10, P3 ;  /* 0x0000000a0f00720c */ /* 0x000fe20001f42270 */
[----:B------:R-:W-:Y:S01]  /*0f50*/  VIADD R14, R14, 0x400 ;  /* 0x000004000e0e7836 */ /* 0x000fe20000000000 */
[----:B------:R-:W-:-:S02]  /*0f60*/  @!P3 SEL R4, RZ, 0x1, P4 ;  /* 0x00000001ff04b807 */ /* 0x000fc40002000000 */
[----:B------:R-:W-:Y:S02]  /*0f70*/  IADD3.X R6, PT, PT, R3, UR9, RZ, P5, P0 ;  /* 0x0000000903067c10 */ /* 0x000fe4000afe04ff */
[CC--:B------:R-:W-:Y:S02]  /*0f80*/  ISETP.LT.U32.AND P0, PT, R5.reuse, R18.reuse, PT ;  /* 0x000000120500720c */ /* 0x0c0fe40003f01070 */
[----:B------:R-:W-:Y:S02]  /*0f90*/  SEL R4, R4, 0x1, !P2 ;  /* 0x0000000104047807 */ /* 0x000fe40005000000 */
[----:B------:R-:W-:Y:S02]  /*0fa0*/  ISETP.LT.AND.EX P0, PT, R6, R17, PT, P0 ;  /* 0x000000110600720c */ /* 0x000fe40003f01300 */
[----:B------:R-:W-:Y:S02]  /*0fb0*/  LOP3.LUT P4, RZ, R4, 0xff, RZ, 0xc0, !PT ;  /* 0x000000ff04ff7812 */ /* 0x000fe4000788c0ff */
[----:B------:R-:W-:-:S02]  /*0fc0*/  SEL R15, R5, R18, P0 ;  /* 0x00000012050f7207 */ /* 0x000fc40000000000 */
[CC--:B------:R-:W-:Y:S02]  /*0fd0*/  SEL R16, R6.reuse, R17.reuse, P0 ;  /* 0x0000001106107207 */ /* 0x0c0fe40000000000 */
[----:B------:R-:W-:Y:S02]  /*0fe0*/  SHF.R.S32.HI R3, RZ, 0x1f, R2 ;  /* 0x0000001fff037819 */ /* 0x000fe40000011402 */
[----:B------:R-:W-:Y:S02]  /*0ff0*/  @!P2 SEL R15, R5, R18, !P3 ;  /* 0x00000012050fa207 */ /* 0x000fe40005800000 */
[----:B------:R-:W-:Y:S02]  /*1000*/  @!P2 SEL R16, R6, R17, !P3 ;  /* 0x000000110610a207 */ /* 0x000fe40005800000 */
[----:B------:R-:W-:Y:S02]  /*1010*/  IADD3 R2, P5, P6, R2, UR8, R7 ;  /* 0x0000000802027c10 */ /* 0x000fe4000febe007 */
[----:B------:R-:W-:-:S02]  /*1020*/  ISETP.EQ.AND P2, PT, R13, R10, P4 ;  /* 0x0000000a0d00720c */ /* 0x000fc40002742270 */
[----:B------:R-:W-:Y:S02]  /*1030*/  IADD3.X R3, PT, PT, R3, UR9, RZ, P5, P6 ;  /* 0x0000000903037c10 */ /* 0x000fe4000afec4ff */
[CC--:B------:R-:W-:Y:S02]  /*1040*/  ISETP.LT.U32.AND P0, PT, R2.reuse, R15.reuse, PT ;  /* 0x0000000f0200720c */ /* 0x0c0fe40003f01070 */
[----:B------:R-:W-:Y:S02]  /*1050*/  ISETP.NE.AND P3, PT, R13, R10, PT ;  /* 0x0000000a0d00720c */ /* 0x000fe40003f65270 */
[----:B------:R-:W-:Y:S02]  /*1060*/  ISETP.LT.AND.EX P0, PT, R3, R16, PT, P0 ;  /* 0x000000100300720c */ /* 0x000fe40003f01300 */
[----:B------:R-:W-:Y:S02]  /*1070*/  @!P4 SEL R4, RZ, 0x1, P3 ;  /* 0x00000001ff04c807 */ /* 0x000fe40001800000 */
[----:B------:R-:W-:-:S02]  /*1080*/  SEL R6, R2, R15, P0 ;  /* 0x0000000f02067207 */ /* 0x000fc40000000000 */
[CC--:B------:R-:W-:Y:S02]  /*1090*/  SEL R5, R3.reuse, R16.reuse, P0 ;  /* 0x0000001003057207 */ /* 0x0c0fe40000000000 */
[----:B------:R-:W-:Y:S02]  /*10a0*/  SEL R4, R4, 0x1, !P2 ;  /* 0x0000000104047807 */ /* 0x000fe40005000000 */
[----:B------:R-:W-:Y:S02]  /*10b0*/  @!P2 SEL R6, R2, R15, !P4 ;  /* 0x0000000f0206a207 */ /* 0x000fe40006000000 */
[----:B------:R-:W-:-:S07]  /*10c0*/  @!P2 SEL R5, R3, R16, !P4 ;  /* 0x000000100305a207 */ /* 0x000fce0006000000 */
.L_x_73:
[----:B------:R-:W-:Y:S05]  /*10d0*/  BSYNC.RECONVERGENT B2 ;  /* 0x0000000000027941 */ /* 0x000fea0003800200 */
.L_x_72:
[----:B------:R-:W-:Y:S05]  /*10e0*/  @!P1 BRA `(.L_x_67) ;  /* 0x0000000400049947 */ /* 0x000fea0003800000 */
[----:B------:R-:W-:Y:S01]  /*10f0*/  ISETP.NE.AND P0, PT, R11, 0x1, PT ;  /* 0x000000010b00780c */ /* 0x000fe20003f05270 */
[----:B------:R-:W-:Y:S01]  /*1100*/  BSSY.RECONVERGENT B2, `(.L_x_74) ;  /* 0x0000028000027945 */ /* 0x000fe20003800200 */
[----:B------:R-:W-:-:S11]  /*1110*/  LOP3.LUT P1, RZ, R12, 0x100, RZ, 0xc0, !PT ;  /* 0x000001000cff7812 */ /* 0x000fd6000782c0ff */
        /* <DEDUP_REMOVED lines=8> */
[----:B------:R1:W3:Y:S01]  /*11a0*/  LDG.E.U8 R17, desc[UR10][R2.64+0x100] ;  /* 0x0001000a02117981 */ /* 0x0002e2000c1e1100 */
[----:B------:R-:W-:Y:S01]  /*11b0*/  LOP3.LUT P2, RZ, R4, 0xff, RZ, 0xc0, !PT ;  /* 0x000000ff04ff7812 */ /* 0x000fe2000784c0ff */
[----:B------:R-:W-:-:S02]  /*11c0*/  VIADD R16, R14, 0x100 ;  /* 0x000001000e107836 */ /* 0x000fc40000000000 */
[----:B------:R-:W-:Y:S01]  /*11d0*/  VIADD R14, R14, 0x200 ;  /* 0x000002000e0e7836 */ /* 0x000fe20000000000 */
[----:B0-----:R-:W-:Y:S02]  /*11e0*/  IADD3 R11, P0, PT, R11, UR8, RZ ;  /* 0x000000080b0b7c10 */ /* 0x001fe4000ff1e0ff */
[----:B------:R-:W-:Y:S02]  /*11f0*/  IADD3 R15, P5, P6, R16, UR8, R7 ;  /* 0x00000008100f7c10 */ /* 0x000fe4000febe007 */
[----:B------:R-:W-:Y:S02]  /*1200*/  IADD3.X R12, PT, PT, R12, UR9, RZ, P0, !PT ;  /* 0x000000090c0c7c10 */ /* 0x000fe400087fe4ff */
[----:B------:R-:W-:-:S04]  /*1210*/  ISETP.LT.U32.AND P0, PT, R11, R6, PT ;  /* 0x000000060b00720c */ /* 0x000fc80003f01070 */
[----:B------:R-:W-:-:S04]  /*1220*/  ISETP.LT.AND.EX P0, PT, R12, R5, PT, P0 ;  /* 0x000000050c00720c */ /* 0x000fc80003f01300 */
[----:B-1----:R-:W-:Y:S02]  /*1230*/  SEL R2, R11, R6, P0 ;  /* 0x000000060b027207 */ /* 0x002fe40000000000 */
[----:B------:R-:W-:Y:S02]  /*1240*/  SEL R3, R12, R5, P0 ;  /* 0x000000050c037207 */ /* 0x000fe40000000000 */
[CC--:B--2--5:R-:W-:Y:S02]  /*1250*/  ISETP.NE.AND P4, PT, R13.reuse, R10.reuse, PT ;  /* 0x0000000a0d00720c */ /* 0x0e4fe40003f85270 */
[----:B------:R-:W-:Y:S02]  /*1260*/  ISETP.EQ.AND P3, PT, R13, R10, P2 ;  /* 0x0000000a0d00720c */ /* 0x000fe40001762270 */
[----:B------:R-:W-:Y:S02]  /*1270*/  @!P2 SEL R4, RZ, 0x1, P4 ;  /* 0x00000001ff04a807 */ /* 0x000fe40002000000 */
[----:B------:R-:W-:-:S02]  /*1280*/  SHF.R.S32.HI R13, RZ, 0x1f, R16 ;  /* 0x0000001fff0d7819 */ /* 0x000fc40000011410 */
[----:B------:R-:W-:-:S04]  /*1290*/  SEL R4, R4, 0x1, !P3 ;  /* 0x0000000104047807 */ /* 0x000fc80005800000 */
[----:B------:R-:W-:-:S03]  /*12a0*/  LOP3.LUT P4, RZ, R4, 0xff, RZ, 0xc0, !PT ;  /* 0x000000ff04ff7812 */ /* 0x000fc6000788c0ff */
[----:B------:R-:W-:Y:S02]  /*12b0*/  @!P3 SEL R2, R11, R6, !P2 ;  /* 0x000000060b02b207 */ /* 0x000fe40005000000 */
[----:B------:R-:W-:Y:S02]  /*12c0*/  @!P3 SEL R3, R12, R5, !P2 ;  /* 0x000000050c03b207 */ /* 0x000fe40005000000 */
[----:B---3--:R-:W-:Y:S02]  /*12d0*/  ISETP.EQ.AND P3, PT, R17, R10, P4 ;  /* 0x0000000a1100720c */ /* 0x008fe40002762270 */
[----:B------:R-:W-:Y:S02]  /*12e0*/  IADD3.X R12, PT, PT, R13, UR9, RZ, P5, P6 ;  /* 0x000000090d0c7c10 */ /* 0x000fe4000afec4ff */
[----:B------:R-:W-:Y:S02]  /*12f0*/  ISETP.LT.U32.AND P0, PT, R15, R2, PT ;  /* 0x000000020f00720c */ /* 0x000fe40003f01070 */
[----:B------:R-:W-:-:S02]  /*1300*/  ISETP.NE.AND P2, PT, R17, R10, PT ;  /* 0x0000000a1100720c */ /* 0x000fc40003f45270 */
[CC--:B------:R-:W-:Y:S02]  /*1310*/  ISETP.LT.AND.EX P0, PT, R12.reuse, R3.reuse, PT, P0 ;  /* 0x000000030c00720c */ /* 0x0c0fe40003f01300 */
[----:B------:R-:W-:Y:S02]  /*1320*/  @!P4 SEL R4, RZ, 0x1, P2 ;  /* 0x00000001ff04c807 */ /* 0x000fe40001000000 */
[CC--:B------:R-:W-:Y:S02]  /*1330*/  SEL R6, R15.reuse, R2.reuse, P0 ;  /* 0x000000020f067207 */ /* 0x0c0fe40000000000 */
[----:B------:R-:W-:Y:S02]  /*1340*/  SEL R5, R12, R3, P0 ;  /* 0x000000030c057207 */ /* 0x000fe40000000000 */
[----:B------:R-:W-:Y:S02]  /*1350*/  SEL R4, R4, 0x1, !P3 ;  /* 0x0000000104047807 */ /* 0x000fe40005800000 */
[----:B------:R-:W-:-:S02]  /*1360*/  @!P3 SEL R6, R15, R2, !P4 ;  /* 0x000000020f06b207 */ /* 0x000fc40006000000 */
[----:B------:R-:W-:-:S07]  /*1370*/  @!P3 SEL R5, R12, R3, !P4 ;  /* 0x000000030c05b207 */ /* 0x000fce0006000000 */
.L_x_75:
[----:B------:R-:W-:Y:S05]  /*1380*/  BSYNC.RECONVERGENT B2 ;  /* 0x0000000000027941 */ /* 0x000fea0003800200 */
.L_x_74:
[----:B------:R-:W-:Y:S05]  /*1390*/  @P1 BRA `(.L_x_67) ;  /* 0x0000000000581947 */ /* 0x000fea0003800000 */
[----:B------:R-:W0:Y:S01]  /*13a0*/  LDCU.64 UR8, c[0x0][0x380] ;  /* 0x00007000ff0877ac */ /* 0x000e220008000a00 */
[----:B------:R-:W-:-:S04]  /*13b0*/  IADD3 R7, P0, PT, R7, R14, RZ ;  /* 0x0000000e07077210 */ /* 0x000fc80007f1e0ff */
[----:B------:R-:W-:Y:S02]  /*13c0*/  LEA.HI.X.SX32 R12, R14, RZ, 0x1, P0 ;  /* 0x000000ff0e0c7211 */ /* 0x000fe400000f0eff */
[----:B0-----:R-:W-:-:S04]  /*13d0*/  IADD3 R2, P0, PT, R7, UR8, RZ ;  /* 0x0000000807027c10 */ /* 0x001fc8000ff1e0ff */
[----:B------:R-:W-:Y:S01]  /*13e0*/  IADD3.X R3, PT, PT, R12, UR9, RZ, P0, !PT ;  /* 0x000000090c037c10 */ /* 0x000fe200087fe4ff */
[----:B------:R-:W0:Y:S05]  /*13f0*/  LDCU.64 UR8, c[0x0][0x398] ;  /* 0x00007300ff0877ac */ /* 0x000e2a0008000a00 */
[----:B------:R-:W2:Y:S01]  /*1400*/  LDG.E.U8 R3, desc[UR10][R2.64] ;  /* 0x0000000a02037981 */ /* 0x000ea2000c1e1100 */
[----:B------:R-:W-:Y:S02]  /*1410*/  LOP3.LUT P3, RZ, R4, 0xff, RZ, 0xc0, !PT ;  /* 0x000000ff04ff7812 */ /* 0x000fe4000786c0ff */
[----:B0-----:R-:W-:-:S04]  /*1420*/  IADD3 R11, P0, PT, R7, UR8, RZ ;  /* 0x00000008070b7c10 */ /* 0x001fc8000ff1e0ff */
[----:B------:R-:W-:Y:S02]  /*1430*/  IADD3.X R12, PT, PT, R12, UR9, RZ, P0, !PT ;  /* 0x000000090c0c7c10 */ /* 0x000fe400087fe4ff */
[----:B------:R-:W-:-:S04]  /*1440*/  ISETP.LT.U32.AND P0, PT, R11, R6, PT ;  /* 0x000000060b00720c */ /* 0x000fc80003f01070 */
[----:B------:R-:W-:-:S04]  /*1450*/  ISETP.LT.AND.EX P0, PT, R12, R5, PT, P0 ;  /* 0x000000050c00720c */ /* 0x000fc80003f01300 */
[----:B------:R-:W-:Y:S02]  /*1460*/  SEL R7, R11, R6, P0 ;  /* 0x000000060b077207 */ /* 0x000fe40000000000 */
[CC--:B--2--5:R-:W-:Y:S02]  /*1470*/  ISETP.EQ.AND P1, PT, R3.reuse, R10.reuse, P3 ;  /* 0x0000000a0300720c */ /* 0x0e4fe40001f22270 */
[----:B------:R-:W-:Y:S02]  /*1480*/  ISETP.NE.AND P2, PT, R3, R10, PT ;  /* 0x0000000a0300720c */ /* 0x000fe40003f45270 */
[----:B------:R-:W-:Y:S02]  /*1490*/  SEL R10, R12, R5, P0 ;  /* 0x000000050c0a7207 */ /* 0x000fe40000000000 */
[----:B------:R-:W-:-:S04]  /*14a0*/  @!P3 SEL R4, RZ, 0x1, P2 ;  /* 0x00000001ff04b807 */ /* 0x000fc80001000000 */
[----:B------:R-:W-:-:S03]  /*14b0*/  SEL R4, R4, 0x1, !P1 ;  /* 0x0000000104047807 */ /* 0x000fc60004800000 */
[----:B------:R-:W-:Y:S02]  /*14c0*/  @!P1 SEL R7, R11, R6, !P3 ;  /* 0x000000060b079207 */ /* 0x000fe40005800000 */
[----:B------:R-:W-:-:S03]  /*14d0*/  @!P1 SEL R10, R12, R5, !P3 ;  /* 0x000000050c0a9207 */ /* 0x000fc60005800000 */
[----:B------:R-:W-:Y:S02]  /*14e0*/  IMAD.MOV.U32 R6, RZ, RZ, R7 ;  /* 0x000000ffff067224 */ /* 0x000fe400078e0007 */
[----:B------:R-:W-:-:S07]  /*14f0*/  IMAD.MOV.U32 R5, RZ, RZ, R10 ;  /* 0x000000ffff057224 */ /* 0x000fce00078e000a */
.L_x_67:
[----:B------:R-:W-:Y:S05]  /*1500*/  BSYNC.RECONVERGENT B1 ;  /* 0x0000000000017941 */ /* 0x000fea0003800200 */
.L_x_66:
[----:B------:R-:W-:-:S13]  /*1510*/  ISETP.GE.AND P0, PT, R9, 0x100, PT ;  /* 0x000001000900780c */ /* 0x000fda0003f06270 */
[----:B------:R-:W-:Y:S05]  /*1520*/  @!P0 BRA `(.L_x_76) ;  /* 0x0000000c00448947 */ /* 0x000fea0003800000 */
[----:B------:R-:W0:Y:S01]  /*1530*/  S2R R9, SR_LANEID ;  /* 0x0000000000097919 */ /* 0x000e220000000000 */
[----:B------:R-:W-:Y:S01]  /*1540*/  LOP3.LUT R2, R4, 0xff, RZ, 0xc0, !PT ;  /* 0x000000ff04027812 */ /* 0x000fe200078ec0ff */
[----:B------:R-:W-:Y:S01]  /*1550*/  BSSY.RECONVERGENT B1, `(.L_x_77) ;  /* 0x0000016000017945 */ /* 0x000fe20003800200 */
[----:B------:R1:W2:Y:S04]  /*1560*/  SHFL.DOWN PT, R7, R6, 0x1, 0x1f ;  /* 0x08201f0006077f89 */ /* 0x0002a800000e0000 */
[----:B-----5:R1:W3:Y:S04]  /*1570*/  SHFL.DOWN PT, R10, R5, 0x1, 0x1f ;  /* 0x08201f00050a7f89 */ /* 0x0202e800000e0000 */
[----:B------:R1:W4:Y:S01]  /*1580*/  SHFL.DOWN PT, R3, R2, 0x1, 0x1f ;  /* 0x08201f0002037f89 */ /* 0x00032200000e0000 */
        /* <DEDUP_REMOVED lines=18> */
.L_x_78:
[----:B------:R-:W-:Y:S05]  /*16b0*/  BSYNC.RECONVERGENT B1 ;  /* 0x0000000000017941 */ /* 0x000fea0003800200 */
.L_x_77:
        /* <DEDUP_REMOVED lines=23> */
.L_x_80:
[----:B------:R-:W-:Y:S05]  /*1830*/  BSYNC.RECONVERGENT B1 ;  /* 0x0000000000017941 */ /* 0x000fea0003800200 */
.L_x_79:
        /* <DEDUP_REMOVED lines=20> */
.L_x_82:
[----:B------:R-:W-:Y:S05]  /*1980*/  BSYNC.RECONVERGENT B1 ;  /* 0x0000000000017941 */ /* 0x000fea0003800200 */
.L_x_81:
        /* <DEDUP_REMOVED lines=20> */
.L_x_84:
[----:B------:R-:W-:Y:S05]  /*1ad0*/  BSYNC.RECONVERGENT B1 ;  /* 0x0000000000017941 */ /* 0x000fea0003800200 */
.L_x_83:
        /* <DEDUP_REMOVED lines=20> */
.L_x_86:
[----:B------:R-:W-:Y:S05]  /*1c20*/  BSYNC.RECONVERGENT B1 ;  /* 0x0000000000017941 */ /* 0x000fea0003800200 */
.L_x_85:
[----:B------:R-:W-:Y:S04]  /*1c30*/  BSSY.RECONVERGENT B1, `(.L_x_87) ;  /* 0x000000b000017945 */ /* 0x000fe80003800200 */
[----:B------:R-:W-:Y:S05]  /*1c40*/  @P1 BRA `(.L_x_88) ;  /* 0x0000000000241947 */ /* 0x000fea0003800000 */
[----:B--2---:R-:W2:Y:S01]  /*1c50*/  S2R R10, SR_CgaCtaId ;  /* 0x00000000000a7919 */ /* 0x004ea20000008800 */
[----:B0-----:R-:W-:Y:S01]  /*1c60*/  MOV R3, 0x400 ;  /* 0x0000040000037802 */ /* 0x001fe20000000f00 */
[----:B----4-:R-:W-:Y:S01]  /*1c70*/  IMAD.MOV.U32 R7, RZ, RZ, R5 ;  /* 0x000000ffff077224 */ /* 0x010fe200078e0005 */
[----:B------:R-:W-:-:S04]  /*1c80*/  SHF.R.U32.HI R2, RZ, 0x1, R8 ;  /* 0x00000001ff027819 */ /* 0x000fc80000011608 */
[----:B------:R-:W-:Y:S02]  /*1c90*/  LOP3.LUT R2, R2, 0x1f0, RZ, 0xc0, !PT ;  /* 0x000001f002027812 */ /* 0x000fe400078ec0ff */
[----:B--2---:R-:W-:-:S05]  /*1ca0*/  LEA R3, R10, R3, 0x18 ;  /* 0x000000030a037211 */ /* 0x004fca00078ec0ff */
[----:B------:R-:W-:-:S05]  /*1cb0*/  IMAD.IADD R3, R2, 0x1, R3 ;  /* 0x0000000102037824 */ /* 0x000fca00078e0203 */
[----:B------:R0:W-:Y:S04]  /*1cc0*/  STS.64 [R3+0x10], R6 ;  /* 0x0000100603007388 */ /* 0x0001e80000000a00 */
[----:B------:R0:W-:Y:S02]  /*1cd0*/  STS.U8 [R3+0x8], R4 ;  /* 0x0000080403007388 */ /* 0x0001e40000000000 */
.L_x_88:
[----:B------:R-:W-:Y:S05]  /*1ce0*/  BSYNC.RECONVERGENT B1 ;  /* 0x0000000000017941 */ /* 0x000fea0003800200 */
.L_x_87:
[----:B------:R-:W-:Y:S01]  /*1cf0*/  BAR.SYNC.DEFER_BLOCKING 0x0 ;  /* 0x0000000000007b1d */ /* 0x000fe20000010000 */
[----:B------:R-:W-:-:S13]  /*1d00*/  ISETP.NE.AND P1, PT, R8, RZ, PT ;  /* 0x000000ff0800720c */ /* 0x000fda0003f25270 */
[----:B------:R-:W-:Y:S05]  /*1d10*/  @P1 BRA `(.L_x_89) ;  /* 0x0000003800f41947 */ /* 0x000fea0003800000 */
[----:B------:R-:W5:Y:S01]  /*1d20*/  S2UR UR5, SR_CgaCtaId ;  /* 0x00000000000579c3 */ /* 0x000f620000008800 */
[----:B------:R-:W-:Y:S01]  /*1d30*/  UMOV UR4, 0x400 ;  /* 0x0000040000047882 */ /* 0x000fe20000000000 */
[----:B------:R-:W-:Y:S01]  /*1d40*/  LOP3.LUT P4, RZ, R4, 0xff, RZ, 0xc0, !PT ;  /* 0x000000ff04ff7812 */ /* 0x000fe2000788c0ff */
[----:B-----5:R-:W-:-:S09]  /*1d50*/  ULEA UR4, UR5, UR4, 0x18 ;  /* 0x0000000405047291 */ /* 0x020fd2000f8ec0ff */
[----:B0---4-:R-:W0:Y:S04]  /*1d60*/  LDS.U8 R7, [UR4+0x18] ;  /* 0x00001804ff077984 */ /* 0x011e280008000000 */
[----:B------:R-:W4:Y:S04]  /*1d70*/  LDS.64 R12, [UR4+0x20] ;  /* 0x00002004ff0c7984 */ /* 0x000f280008000a00 */
[----:B------:R-:W5:Y:S04]  /*1d80*/  LDS.U8 R16, [UR4+0x28] ;  /* 0x00002804ff107984 */ /* 0x000f680008000000 */
[----:B--2---:R-:W2:Y:S04]  /*1d90*/  LDS.64 R10, [UR4+0x30] ;  /* 0x00003004ff0a7984 */ /* 0x004ea80008000a00 */
[----:B------:R-:W2:Y:S04]  /*1da0*/  LDS.U8 R17, [UR4+0x38] ;  /* 0x00003804ff117984 */ /* 0x000ea80008000000 */
[----:B------:R-:W2:Y:S04]  /*1db0*/  LDS.64 R2, [UR4+0x40] ;  /* 0x00004004ff027984 */ /* 0x000ea80008000a00 */
[----:B------:R-:W2:Y:S04]  /*1dc0*/  LDS.U8 R14, [UR4+0x48] ;  /* 0x00004804ff0e7984 */ /* 0x000ea80008000000 */
[----:B------:R-:W2:Y:S01]  /*1dd0*/  LDS.64 R8, [UR4+0x50] ;  /* 0x00005004ff087984 */ /* 0x000ea20008000a00 */
[----:B0-----:R-:W-:-:S04]  /*1de0*/  ISETP.NE.AND P2, PT, R7, RZ, PT ;  /* 0x000000ff0700720c */ /* 0x001fc80003f45270 */
[----:B------:R-:W-:Y:S02]  /*1df0*/  @P4 SEL R7, R4, 0x1, !P2 ;  /* 0x0000000104074807 */ /* 0x000fe40005000000 */
[-C--:B----4-:R-:W-:Y:S02]  /*1e00*/  ISETP.LT.U32.AND P0, PT, R12, R6.reuse, PT ;  /* 0x000000060c00720c */ /* 0x090fe40003f01070 */
[----:B------:R-:W-:Y:S02]  /*1e10*/  LOP3.LUT P3, RZ, R7, 0xff, RZ, 0xc0, !PT ;  /* 0x000000ff07ff7812 */ /* 0x000fe4000786c0ff */
[----:B------:R-:W-:Y:S02]  /*1e20*/  ISETP.LT.AND.EX P0, PT, R13, R5, PT, P0 ;  /* 0x000000050d00720c */ /* 0x000fe40003f01300 */
[----:B-----5:R-:W-:Y:S02]  /*1e30*/  ISETP.NE.AND P5, PT, R16, RZ, PT ;  /* 0x000000ff1000720c */ /* 0x020fe40003fa5270 */
[----:B-1-3--:R-:W-:-:S02]  /*1e40*/  @P2 SEL R6, R12, R6, P0 ;  /* 0x000000060c062207 */ /* 0x00afc40000000000 */
[C---:B------:R-:W-:Y:S02]  /*1e50*/  @P2 SEL R5, R13.reuse, R5, P0 ;  /* 0x000000050d052207 */ /* 0x040fe40000000000 */
[----:B------:R-:W-:Y:S02]  /*1e60*/  SEL R15, R12, R6, !P4 ;  /* 0x000000060c0f7207 */ /* 0x000fe40006000000 */
[----:B------:R-:W-:Y:S01]  /*1e70*/  SEL R5, R13, R5, !P4 ;  /* 0x000000050d057207 */ /* 0x000fe20006000000 */
[----:B------:R-:W0:Y:S01]  /*1e80*/  LDS.U8 R12, [UR4+0x58] ;  /* 0x00005804ff0c7984 */ /* 0x000e220008000000 */
[----:B--2---:R-:W-:Y:S02]  /*1e90*/  ISETP.LT.U32.AND P0, PT, R10, R15, PT ;  /* 0x0000000f0a00720c */ /* 0x004fe40003f01070 */
[----:B------:R-:W-:Y:S02]  /*1ea0*/  @P3 SEL R16, R7, 0x1, !P5 ;  /* 0x0000000107103807 */ /* 0x000fe40006800000 */
[----:B------:R-:W-:Y:S01]  /*1eb0*/  ISETP.LT.AND.EX P0, PT, R11, R5, PT, P0 ;  /* 0x000000050b00720c */ /* 0x000fe20003f01300 */
[----:B------:R-:W1:Y:S01]  /*1ec0*/  LDS.64 R6, [UR4+0x60] ;  /* 0x00006004ff067984 */ /* 0x000e620008000a00 */
[----:B------:R-:W-:-:S02]  /*1ed0*/  LOP3.LUT P2, RZ, R16, 0xff, RZ, 0xc0, !PT ;  /* 0x000000ff10ff7812 */ /* 0x000fc4000784c0ff */
[C---:B------:R-:W-:Y:S02]  /*1ee0*/  @P5 SEL R15, R10.reuse, R15, P0 ;  /* 0x0000000f0a0f5207 */ /* 0x040fe40000000000 */
[----:B------:R-:W-:Y:S02]  /*1ef0*/  ISETP.NE.AND P4, PT, R17, RZ, PT ;  /* 0x000000ff1100720c */ /* 0x000fe40003f85270 */
[C---:B------:R-:W-:Y:S02]  /*1f00*/  @P5 SEL R5, R11.reuse, R5, P0 ;  /* 0x000000050b055207 */ /* 0x040fe40000000000 */
[----:B------:R-:W-:Y:S02]  /*1f10*/  SEL R13, R10, R15, !P3 ;  /* 0x0000000f0a0d7207 */ /* 0x000fe40005800000 */
[----:B------:R-:W-:Y:S01]  /*1f20*/  SEL R15, R11, R5, !P3 ;  /* 0x000000050b0f7207 */ /* 0x000fe20005800000 */
[----:B------:R-:W-:Y:S01]  /*1f30*/  LDS.U8 R10, [UR4+0x78] ;  /* 0x00007804ff0a7984 */ /* 0x000fe20008000000 */
[----:B------:R-:W-:-:S02]  /*1f40*/  ISETP.LT.U32.AND P0, PT, R2, R13, PT ;  /* 0x0000000d0200720c */ /* 0x000fc40003f01070 */
[----:B------:R-:W-:Y:S01]  /*1f50*/  @P2 SEL R17, R16, 0x1, !P4 ;  /* 0x0000000110112807 */ /* 0x000fe20006000000 */
[----:B------:R-:W-:Y:S01]  /*1f60*/  LDS.64 R4, [UR4+0x70] ;  /* 0x00007004ff047984 */ /* 0x000fe20008000a00 */
[----:B------:R-:W-:Y:S02]  /*1f70*/  ISETP.LT.AND.EX P0, PT, R3, R15, PT, P0 ;  /* 0x0000000f0300720c */ /* 0x000fe40003f01300 */
[----:B------:R-:W-:Y:S01]  /*1f80*/  LOP3.LUT P5, RZ, R17, 0xff, RZ, 0xc0, !PT ;  /* 0x000000ff11ff7812 */ /* 0x000fe200078ac0ff */
[----:B------:R-:W2:Y:S01]  /*1f90*/  LDS.U8 R16, [UR4+0x68] ;  /* 0x00006804ff107984 */ /* 0x000ea20008000000 */
[----:B------:R-:W-:Y:S02]  /*1fa0*/  @P4 SEL R13, R2, R13, P0 ;  /* 0x0000000d020d4207 */ /* 0x000fe40000000000 */
[----:B------:R-:W-:Y:S02]  /*1fb0*/  ISETP.NE.AND P3, PT, R14, RZ, PT ;  /* 0x000000ff0e00720c */ /* 0x000fe40003f65270 */
[----:B------:R-:W-:-:S02]  /*1fc0*/  @P4 SEL R15, R3, R15, P0 ;  /* 0x0000000f030f4207 */ /* 0x000fc40000000000 */
[----:B------:R-:W-:Y:S02]  /*1fd0*/  SEL R11, R2, R13, !P2 ;  /* 0x0000000d020b7207 */ /* 0x000fe40005000000 */
[----:B------:R-:W-:Y:S02]  /*1fe0*/  SEL R13, R3, R15, !P2 ;  /* 0x0000000f030d7207 */ /* 0x000fe40005000000 */
[----:B------:R-:W-:Y:S01]  /*1ff0*/  ISETP.LT.U32.AND P0, PT, R8, R11, PT ;  /* 0x0000000b0800720c */ /* 0x000fe20003f01070 */
[----:B------:R-:W3:Y:S01]  /*2000*/  LDS.64 R2, [UR4+0x80] ;  /* 0x00008004ff027984 */ /* 0x000ee20008000a00 */
[----:B------:R-:W-:Y:S02]  /*2010*/  @P5 SEL R14, R17, 0x1, !P3 ;  /* 0x00000001110e5807 */ /* 0x000fe40005800000 */
[----:B------:R-:W-:Y:S02]  /*2020*/  ISETP.LT.AND.EX P0, PT, R9, R13, PT, P0 ;  /* 0x0000000d0900720c */ /* 0x000fe40003f01300 */
[----:B------:R-:W-:-:S02]  /*2030*/  LOP3.LUT P4, RZ, R14, 0xff, RZ, 0xc0, !PT ;  /* 0x000000ff0eff7812 */ /* 0x000fc4000788c0ff */
[----:B------:R-:W-:Y:S02]  /*2040*/  @P3 SEL R11, R8, R11, P0 ;  /* 0x0000000b080b3207 */ /* 0x000fe40000000000 */
[----:B0-----:R-:W-:Y:S02]  /*2050*/  ISETP.NE.AND P2, PT, R12, RZ, PT ;  /* 0x000000ff0c00720c */ /* 0x001fe40003f45270 */
[C---:B------:R-:W-:Y:S02]  /*2060*/  @P3 SEL R13, R9.reuse, R13, P0 ;  /* 0x0000000d090d3207 */ /* 0x040fe40000000000 */
[----:B------:R-:W-:Y:S02]  /*2070*/  SEL R11, R8, R11, !P5 ;  /* 0x0000000b080b7207 */ /* 0x000fe40006800000 */
[----:B------:R-:W-:Y:S02]  /*2080*/  SEL R13, R9, R13, !P5 ;  /* 0x0000000d090d7207 */ /* 0x000fe40006800000 */
[----:B-1----:R-:W-:-:S02]  /*2090*/  ISETP.LT.U32.AND P0, PT, R6, R11, PT ;  /* 0x0000000b0600720c */ /* 0x002fc40003f01070 */
[----:B------:R-:W-:Y:S02]  /*20a0*/  @P4 SEL R12, R14, 0x1, !P2 ;  /* 0x000000010e0c4807 */ /* 0x000fe40005000000 */
[C---:B------:R-:W-:Y:S02]  /*20b0*/  ISETP.LT.AND.EX P0, PT, R7.reuse, R13, PT, P0 ;  /* 0x0000000d0700720c */ /* 0x040fe40003f01300 */
[----:B------:R-:W-:Y:S02]  /*20c0*/  LOP3.LUT P5, RZ, R12, 0xff, RZ, 0xc0, !PT ;  /* 0x000000ff0cff7812 */ /* 0x000fe400078ac0ff */
[----:B------:R-:W-:Y:S02]  /*20d0*/  @P2 SEL R11, R6, R11, P0 ;  /* 0x0000000b060b2207 */ /* 0x000fe40000000000 */
[----:B------:R-:W-:Y:S02]  /*20e0*/  @P2 SEL R13, R7, R13, P0 ;  /* 0x0000000d070d2207 */ /* 0x000fe40000000000 */
[----:B--2---:R-:W-:-:S02]  /*20f0*/  ISETP.NE.AND P3, PT, R16, RZ, PT ;  /* 0x000000ff1000720c */ /* 0x004fc40003f65270 */
[----:B------:R-:W-:Y:S02]  /*2100*/  SEL R9, R6, R11, !P4 ;  /* 0x0000000b06097207 */ /* 0x000fe40006000000 */
[----:B------:R-:W-:Y:S02]  /*2110*/  SEL R11, R7, R13, !P4 ;  /* 0x0000000d070b7207 */ /* 0x000fe40006000000 */
[----:B------:R-:W-:Y:S02]  /*2120*/  ISETP.LT.U32.AND P0, PT, R4, R9, PT ;  /* 0x000000090400720c */ /* 0x000fe40003f01070 */
[----:B------:R-:W-:Y:S02]  /*2130*/  @P5 SEL R16, R12, 0x1, !P3 ;  /* 0x000000010c105807 */ /* 0x000fe40005800000 */
[----:B------:R-:W-:Y:S02]  /*2140*/  ISETP.LT.AND.EX P0, PT, R5, R11, PT, P0 ;  /* 0x0000000b0500720c */ /* 0x000fe40003f01300 */
[----:B------:R-:W-:-:S02]  /*2150*/  ISETP.NE.AND P4, PT, R10, RZ, PT ;  /* 0x000000ff0a00720c */ /* 0x000fc40003f85270 */
[----:B------:R-:W-:Y:S02]  /*2160*/  @P3 SEL R9, R4, R9, P0 ;  /* 0x0000000904093207 */ /* 0x000fe40000000000 */
[----:B------:R-:W-:Y:S02]  /*2170*/  LOP3.LUT P2, RZ, R16, 0xff, RZ, 0xc0, !PT ;  /* 0x000000ff10ff7812 */ /* 0x000fe4000784c0ff */
[C---:B------:R-:W-:Y:S02]  /*2180*/  @P3 SEL R11, R5.reuse, R11, P0 ;  /* 0x0000000b050b3207 */ /* 0x040fe40000000000 */
[----:B------:R-:W-:Y:S02]  /*2190*/  SEL R7, R4, R9, !P5 ;  /* 0x0000000904077207 */ /* 0x000fe40006800000 */
[----:B------:R-:W-:Y:S02]  /*21a0*/  SEL R5, R5, R11, !P5 ;  /* 0x0000000b05057207 */ /* 0x000fe40006800000 */
        /* <DEDUP_REMOVED lines=9> */
.L_x_76:
[----:B------:R-:W0:Y:S01]  /*2240*/  S2R R13, SR_LANEID ;  /* 0x00000000000d7919 */ /* 0x000e220000000000 */
[----:B------:R-:W-:Y:S01]  /*2250*/  LOP3.LUT R2, R8, 0x3e0, RZ, 0xc0, !PT ;  /* 0x000003e008027812 */ /* 0x000fe200078ec0ff */
[----:B------:R-:W-:Y:S04]  /*2260*/  BSSY.RECONVERGENT B1, `(.L_x_90) ;  /* 0x0000022000017945 */ /* 0x000fe80003800200 */
[----:B-----5:R-:W-:Y:S01]  /*2270*/  VIADD R10, R2, 0x20 ;  /* 0x00000020020a7836 */ /* 0x020fe20000000000 */
[----:B------:R-:W-:-:S04]  /*2280*/  LOP3.LUT R2, RZ, R2, RZ, 0x33, !PT ;  /* 0x00000002ff027212 */ /* 0x000fc800078e33ff */
[----:B------:R-:W-:Y:S01]  /*2290*/  ISETP.GT.AND P0, PT, R10, R9, PT ;  /* 0x000000090a00720c */ /* 0x000fe20003f04270 */
[----:B------:R-:W-:-:S05]  /*22a0*/  IMAD.IADD R2, R9, 0x1, R2 ;  /* 0x0000000109027824 */ /* 0x000fca00078e0202 */
[----:B------:R-:W-:-:S05]  /*22b0*/  SEL R2, R2, 0x1f, P0 ;  /* 0x0000001f02027807 */ /* 0x000fca0000000000 */
[----:B------:R1:W2:Y:S01]  /*22c0*/  SHFL.DOWN PT, R10, R5, 0x1, R2 ;  /* 0x08200000050a7989 */ /* 0x0002a200000e0002 */
[C---:B0-----:R-:W-:Y:S01]  /*22d0*/  VIADD R3, R13.reuse, 0x2 ;  /* 0x000000020d037836 */ /* 0x041fe20000000000 */
[CC--:B------:R-:W-:Y:S01]  /*22e0*/  ISETP.GE.AND P0, PT, R13.reuse, R2.reuse, PT ;  /* 0x000000020d00720c */ /* 0x0c0fe20003f06270 */
[C---:B------:R-:W-:Y:S01]  /*22f0*/  VIADD R11, R13.reuse, 0x8 ;  /* 0x000000080d0b7836 */ /* 0x040fe20000000000 */
[C---:B------:R-:W-:Y:S01]  /*2300*/  ISETP.NE.AND P1, PT, R13.reuse, RZ, PT ;  /* 0x000000ff0d00720c */ /* 0x040fe20003f25270 */
[----:B------:R-:W-:Y:S01]  /*2310*/  VIADD R7, R13, 0x4 ;  /* 0x000000040d077836 */ /* 0x000fe20000000000 */
[-C--:B------:R-:W-:Y:S02]  /*2320*/  ISETP.GT.AND P5, PT, R3, R2.reuse, PT ;  /* 0x000000020300720c */ /* 0x080fe40003fa4270 */
[----:B------:R-:W-:Y:S02]  /*2330*/  LOP3.LUT R3, R4, 0xff, RZ, 0xc0, !PT ;  /* 0x000000ff04037812 */ /* 0x000fe400078ec0ff */
[----:B------:R-:W-:-:S02]  /*2340*/  ISETP.GT.AND P2, PT, R11, R2, PT ;  /* 0x000000020b00720c */ /* 0x000fc40003f44270 */
[----:B------:R1:W0:Y:S01]  /*2350*/  SHFL.DOWN PT, R11, R6, 0x1, R2 ;  /* 0x08200000060b7989 */ /* 0x00022200000e0002 */
[----:B------:R-:W-:Y:S01]  /*2360*/  ISETP.GT.AND P3, PT, R7, R2, PT ;  /* 0x000000020700720c */ /* 0x000fe20003f64270 */
[----:B------:R-:W-:Y:S02]  /*2370*/  VIADD R7, R13, 0x10 ;  /* 0x000000100d077836 */ /* 0x000fe40000000000 */
[----:B------:R1:W3:Y:S01]  /*2380*/  SHFL.DOWN PT, R3, R3, 0x1, R2 ;  /* 0x0820000003037989 */ /* 0x0002e200000e0002 */
[----:B--2---:R-:W-:Y:S09]  /*2390*/  @P0 BRA `(.L_x_91) ;  /* 0x0000000000380947 */ /* 0x004ff20003800000 */
[----:B---3--:R-:W-:Y:S01]  /*23a0*/  LOP3.LUT P0, RZ, R3, 0xff, RZ, 0xc0, !PT ;  /* 0x000000ff03ff7812 */ /* 0x008fe2000780c0ff */
[----:B------:R-:W-:Y:S01]  /*23b0*/  IMAD.MOV.U32 R13, RZ, RZ, 0x1 ;  /* 0x00000001ff0d7424 */ /* 0x000fe200078e00ff */
[----:B------:R-:W-:-:S04]  /*23c0*/  LOP3.LUT P4, R12, R4, 0xff, RZ, 0xc0, !PT ;  /* 0x000000ff040c7812 */ /* 0x000fc8000788c0ff */
[----:B------:R-:W-:-:S13]  /*23d0*/  PLOP3.LUT P0, PT, P4, P0, PT, 0x2f, 0xf2 ;  /* 0x0000000000f2781c */ /* 0x000fda0002700577 */
[----:B0-----:R-:W-:Y:S02]  /*23e0*/  @!P0 ISETP.LT.U32.AND P4, PT, R11, R6, PT ;  /* 0x000000060b00820c */ /* 0x001fe40003f81070 */
[----:B------:R-:W-:Y:S02]  /*23f0*/  @P0 ISETP.NE.AND P6, PT, R12, RZ, PT ;  /* 0x000000ff0c00020c */ /* 0x000fe40003fc5270 */
[----:B------:R-:W-:Y:S02]  /*2400*/  @!P0 PRMT R4, R13, 0x7610, R4 ;  /* 0x000076100d048816 */ /* 0x000fe40000000004 */
[----:B------:R-:W-:Y:S02]  /*2410*/  @!P0 ISETP.LT.AND.EX P4, PT, R10, R5, PT, P4 ;  /* 0x000000050a00820c */ /* 0x000fe40003f81340 */
[----:B------:R-:W-:Y:S02]  /*2420*/  @P0 SEL R3, R3, R4, !P6 ;  /* 0x0000000403030207 */ /* 0x000fe40007000000 */
[----:B-1----:R-:W-:-:S02]  /*2430*/  @!P0 SEL R6, R11, R6, P4 ;  /* 0x000000060b068207 */ /* 0x002fc40002000000 */
[C---:B------:R-:W-:Y:S02]  /*2440*/  @!P0 SEL R5, R10.reuse, R5, P4 ;  /* 0x000000050a058207 */ /* 0x040fe40002000000 */
[----:B------:R-:W-:Y:S02]  /*2450*/  @P0 PRMT R4, R3, 0x7610, R4 ;  /* 0x0000761003040816 */ /* 0x000fe40000000004 */
[----:B------:R-:W-:Y:S02]  /*2460*/  @P0 SEL R6, R11, R6, !P6 ;  /* 0x000000060b060207 */ /* 0x000fe40007000000 */
[----:B------:R-:W-:-:S07]  /*2470*/  @P0 SEL R5, R10, R5, !P6 ;  /* 0x000000050a050207 */ /* 0x000fce0007000000 */
.L_x_91:
[----:B------:R-:W-:Y:S05]  /*2480*/  BSYNC.RECONVERGENT B1 ;  /* 0x0000000000017941 */ /* 0x000fea0003800200 */
.L_x_90:
[----:B---3--:R-:W-:Y:S01]  /*2490*/  LOP3.LUT R3, R4, 0xff, RZ, 0xc0, !PT ;  /* 0x000000ff04037812 */ /* 0x008fe200078ec0ff */
[----:B------:R2:W3:Y:S01]  /*24a0*/  SHFL.DOWN PT, R10, R5, 0x2, R2 ;  /* 0x08400000050a7989 */ /* 0x0004e200000e0002 */
[----:B------:R-:W-:Y:S01]  /*24b0*/  ISETP.GT.AND P4, PT, R7, R2, PT ;  /* 0x000000020700720c */ /* 0x000fe20003f84270 */
[----:B------:R-:W-:Y:S02]  /*24c0*/  BSSY.RECONVERGENT B1, `(.L_x_92) ;  /* 0x0000012000017945 */ /* 0x000fe40003800200 */
[----:B------:R2:W4:Y:S04]  /*24d0*/  SHFL.DOWN PT, R7, R6, 0x2, R2 ;  /* 0x0840000006077989 */ /* 0x00052800000e0002 */
[----:B------:R2:W0:Y:S01]  /*24e0*/  SHFL.DOWN PT, R3, R3, 0x2, R2 ;  /* 0x0840000003037989 */ /* 0x00042200000e0002 */
        /* <DEDUP_REMOVED lines=10> */
[----:B-12---:R-:W-:-:S02]  /*2590*/  @!P0 SEL R6, R7, R6, P5 ;  /* 0x0000000607068207 */ /* 0x006fc40002800000 */
[C---:B------:R-:W-:Y:S02]  /*25a0*/  @!P0 SEL R5, R10.reuse, R5, P5 ;  /* 0x000000050a058207 */ /* 0x040fe40002800000 */
[----:B------:R-:W-:Y:S02]  /*25b0*/  @P0 PRMT R4, R3, 0x7610, R4 ;  /* 0x0000761003040816 */ /* 0x000fe40000000004 */
[----:B------:R-:W-:Y:S02]  /*25c0*/  @P0 SEL R6, R7, R6, !P6 ;  /* 0x0000000607060207 */ /* 0x000fe40007000000 */
[----:B------:R-:W-:-:S07]  /*25d0*/  @P0 SEL R5, R10, R5, !P6 ;  /* 0x000000050a050207 */ /* 0x000fce0007000000 */
.L_x_93:
[----:B------:R-:W-:Y:S05]  /*25e0*/  BSYNC.RECONVERGENT B1 ;  /* 0x0000000000017941 */ /* 0x000fea0003800200 */
.L_x_92:
[----:B0-----:R-:W-:Y:S01]  /*25f0*/  LOP3.LUT R3, R4, 0xff, RZ, 0xc0, !PT ;  /* 0x000000ff04037812 */ /* 0x001fe200078ec0ff */
[----:B----4-:R0:W4:Y:S01]  /*2600*/  SHFL.DOWN PT, R7, R6, 0x4, R2 ;  /* 0x0880000006077989 */ /* 0x01012200000e0002 */
[----:B------:R-:W-:Y:S03]  /*2610*/  BSSY.RECONVERGENT B1, `(.L_x_94) ;  /* 0x0000012000017945 */ /* 0x000fe60003800200 */
[----:B---3--:R0:W3:Y:S04]  /*2620*/  SHFL.DOWN PT, R10, R5, 0x4, R2 ;  /* 0x08800000050a7989 */ /* 0x0080e800000e0002 */
        /* <DEDUP_REMOVED lines=16> */
.L_x_95:
[----:B------:R-:W-:Y:S05]  /*2730*/  BSYNC.RECONVERGENT B1 ;  /* 0x0000000000017941 */ /* 0x000fea0003800200 */
.L_x_94:
        /* <DEDUP_REMOVED lines=20> */
.L_x_97:
[----:B------:R-:W-:Y:S05]  /*2880*/  BSYNC.RECONVERGENT B1 ;  /* 0x0000000000017941 */ /* 0x000fea0003800200 */
.L_x_96:
        /* <DEDUP_REMOVED lines=8> */
[----:B-12---:R-:W-:-:S04]  /*2910*/  LOP3.LUT P2, R2, R4, 0xff, RZ, 0xc0, !PT ;  /* 0x000000ff04027812 */ /* 0x006fc8000784c0ff */
[----:B------:R-:W-:-:S13]  /*2920*/  PLOP3.LUT P0, PT, P2, P0, PT, 0x2f, 0xf2 ;  /* 0x0000000000f2781c */ /* 0x000fda0001700577 */
[----:B----4-:R-:W-:Y:S02]  /*2930*/  @!P0 ISETP.LT.U32.AND P2, PT, R7, R6, PT ;  /* 0x000000060700820c */ /* 0x010fe40003f41070 */
[----:B------:R-:W-:Y:S02]  /*2940*/  @P0 ISETP.NE.AND P3, PT, R2, RZ, PT ;  /* 0x000000ff0200020c */ /* 0x000fe40003f65270 */
[----:B------:R-:W-:Y:S02]  /*2950*/  @!P0 PRMT R4, R11, 0x7610, R4 ;  /* 0x000076100b048816 */ /* 0x000fe40000000004 */
[----:B---3--:R-:W-:Y:S02]  /*2960*/  @!P0 ISETP.LT.AND.EX P2, PT, R10, R5, PT, P2 ;  /* 0x000000050a00820c */ /* 0x008fe40003f41320 */
[----:B------:R-:W-:Y:S02]  /*2970*/  @P0 SEL R2, R3, R4, !P3 ;  /* 0x0000000403020207 */ /* 0x000fe40005800000 */
[----:B------:R-:W-:-:S02]  /*2980*/  @!P0 SEL R6, R7, R6, P2 ;  /* 0x0000000607068207 */ /* 0x000fc40001000000 */
[----:B------:R-:W-:Y:S02]  /*2990*/  @!P0 SEL R5, R10, R5, P2 ;  /* 0x000000050a058207 */ /* 0x000fe40001000000 */
[----:B------:R-:W-:Y:S02]  /*29a0*/  @P0 PRMT R4, R2, 0x7610, R4 ;  /* 0x0000761002040816 */ /* 0x000fe40000000004 */
[----:B------:R-:W-:Y:S02]  /*29b0*/  @P0 SEL R6, R7, R6, !P3 ;  /* 0x0000000607060207 */ /* 0x000fe40005800000 */
[----:B------:R-:W-:-:S07]  /*29c0*/  @P0 SEL R5, R10, R5, !P3 ;  /* 0x000000050a050207 */ /* 0x000fce0005800000 */
.L_x_99:
[----:B------:R-:W-:Y:S05]  /*29d0*/  BSYNC.RECONVERGENT B1 ;  /* 0x0000000000017941 */ /* 0x000fea0003800200 */
.L_x_98:
[----:B------:R-:W-:Y:S04]  /*29e0*/  BSSY.RECONVERGENT B1, `(.L_x_100) ;  /* 0x000000b000017945 */ /* 0x000fe80003800200 */
[----:B------:R-:W-:Y:S05]  /*29f0*/  @P1 BRA `(.L_x_101) ;  /* 0x0000000000241947 */ /* 0x000fea0003800000 */
[----:B---3--:R-:W3:Y:S01]  /*2a00*/  S2R R10, SR_CgaCtaId ;  /* 0x00000000000a7919 */ /* 0x008ee20000008800 */
[----:B0-----:R-:W-:Y:S01]  /*2a10*/  MOV R3, 0x400 ;  /* 0x0000040000037802 */ /* 0x001fe20000000f00 */
[----:B----4-:R-:W-:Y:S01]  /*2a20*/  IMAD.MOV.U32 R7, RZ, RZ, R5 ;  /* 0x000000ffff077224 */ /* 0x010fe200078e0005 */
[----:B-12---:R-:W-:-:S04]  /*2a30*/  SHF.R.U32.HI R2, RZ, 0x1, R8 ;  /* 0x00000001ff027819 */ /* 0x006fc80000011608 */
[----:B------:R-:W-:Y:S02]  /*2a40*/  LOP3.LUT R2, R2, 0x1f0, RZ, 0xc0, !PT ;  /* 0x000001f002027812 */ /* 0x000fe400078ec0ff */
[----:B---3--:R-:W-:-:S05]  /*2a50*/  LEA R3, R10, R3, 0x18 ;  /* 0x000000030a037211 */ /* 0x008fca00078ec0ff */
[----:B------:R-:W-:-:S05]  /*2a60*/  IMAD.IADD R3, R2, 0x1, R3 ;  /* 0x0000000102037824 */ /* 0x000fca00078e0203 */
[----:B------:R0:W-:Y:S04]  /*2a70*/  STS.64 [R3+0x10], R6 ;  /* 0x0000100603007388 */ /* 0x0001e80000000a00 */
[----:B------:R0:W-:Y:S02]  /*2a80*/  STS.U8 [R3+0x8], R4 ;  /* 0x0000080403007388 */ /* 0x0001e40000000000 */
.L_x_101:
[----:B------:R-:W-:Y:S05]  /*2a90*/  BSYNC.RECONVERGENT B1 ;  /* 0x0000000000017941 */ /* 0x000fea0003800200 */
.L_x_100:
[----:B------:R-:W-:Y:S01]  /*2aa0*/  BAR.SYNC.DEFER_BLOCKING 0x0 ;  /* 0x0000000000007b1d */ /* 0x000fe20000010000 */
[----:B------:R-:W-:-:S13]  /*2ab0*/  ISETP.NE.AND P1, PT, R8, RZ, PT ;  /* 0x000000ff0800720c */ /* 0x000fda0003f25270 */
[----:B------:R-:W-:Y:S05]  /*2ac0*/  @P1 BRA `(.L_x_89) ;  /* 0x0000002c00881947 */ /* 0x000fea0003800000 */
[C---:B------:R-:W-:Y:S02]  /*2ad0*/  ISETP.GE.AND P0, PT, R9.reuse, 0x21, PT ;  /* 0x000000210900780c */ /* 0x040fe40003f06270 */
[C---:B------:R-:W-:Y:S02]  /*2ae0*/  ISETP.GE.AND P2, PT, R9.reuse, 0x41, PT ;  /* 0x000000410900780c */ /* 0x040fe40003f46270 */
[C---:B------:R-:W-:Y:S02]  /*2af0*/  ISETP.GE.AND P3, PT, R9.reuse, 0x61, PT ;  /* 0x000000610900780c */ /* 0x040fe40003f66270 */
[----:B------:R-:W-:-:S07]  /*2b00*/  ISETP.GE.AND P4, PT, R9, 0x81, PT ;  /* 0x000000810900780c */ /* 0x000fce0003f86270 */
[----:B------:R-:W-:Y:S06]  /*2b10*/  @!P0 BRA `(.L_x_102) ;  /* 0x00000000003c8947 */ /* 0x000fec0003800000 */
[----:B------:R-:W5:Y:S01]  /*2b20*/  S2UR UR5, SR_CgaCtaId ;  /* 0x00000000000579c3 */ /* 0x000f620000008800 */
[----:B------:R-:W-:Y:S01]  /*2b30*/  UMOV UR4, 0x400 ;  /* 0x0000040000047882 */ /* 0x000fe20000000000 */
[----:B------:R-:W-:Y:S01]  /*2b40*/  LOP3.LUT P5, RZ, R4, 0xff, RZ, 0xc0, !PT ;  /* 0x000000ff04ff7812 */ /* 0x000fe200078ac0ff */
[----:B-----5:R-:W-:-:S09]  /*2b50*/  ULEA UR4, UR5, UR4, 0x18 ;  /* 0x0000000405047291 */ /* 0x020fd2000f8ec0ff */
[----:B0---4-:R-:W0:Y:S04]  /*2b60*/  LDS.U8 R7, [UR4+0x18] ;  /* 0x00001804ff077984 */ /* 0x011e280008000000 */
[----:B-12---:R-:W1:Y:S01]  /*2b70*/  LDS.64 R2, [UR4+0x20] ;  /* 0x00002004ff027984 */ /* 0x006e620008000a00 */
[----:B0-----:R-:W-:Y:S02]  /*2b80*/  ISETP.NE.AND P6, PT, R7, RZ, PT ;  /* 0x000000ff0700720c */ /* 0x001fe40003fc5270 */
[----:B-1----:R-:W-:Y:S02]  /*2b90*/  ISETP.LT.U32.AND P0, PT, R2, R6, PT ;  /* 0x000000060200720c */ /* 0x002fe40003f01070 */
[----:B------:R-:W-:Y:S02]  /*2ba0*/  @P5 SEL R7, R4, 0x1, !P6 ;  /* 0x0000000104075807 */ /* 0x000fe40007000000 */
[----:B------:R-:W-:-:S02]  /*2bb0*/  ISETP.LT.AND.EX P0, PT, R3, R5, PT, P0 ;  /* 0x000000050300720c */ /* 0x000fc40003f01300 */
[----:B------:R-:W-:-:S05]  /*2bc0*/  PRMT R4, R7, 0x7610, R4 ;  /* 0x0000761007047816 */ /* 0x000fca0000000004 */
[C---:B------:R-:W-:Y:S02]  /*2bd0*/  @P6 SEL R6, R2.reuse, R6, P0 ;  /* 0x0000000602066207 */ /* 0x040fe40000000000 */
[C---:B------:R-:W-:Y:S02]  /*2be0*/  @P6 SEL R5, R3.reuse, R5, P0 ;  /* 0x0000000503056207 */ /* 0x040fe40000000000 */
[----:B------:R-:W-:Y:S02]  /*2bf0*/  SEL R6, R2, R6, !P5 ;  /* 0x0000000602067207 */ /* 0x000fe40006800000 */
[----:B------:R-:W-:-:S07]  /*2c00*/  SEL R5, R3, R5, !P5 ;  /* 0x0000000503057207 */ /* 0x000fce0006800000 */
.L_x_102:
[----:B------:R-:W-:Y:S01]  /*2c10*/  ISETP.GE.AND P5, PT, R9, 0xa1, PT ;  /* 0x000000a10900780c */ /* 0x000fe20003fa6270 */
[----:B------:R-:W-:-:S12]  /*2c20*/  @!P2 BRA `(.L_x_103) ;  /* 0x00000000003ca947 */ /* 0x000fd80003800000 */
        /* <DEDUP_REMOVED lines=15> */
.L_x_103:
        /* <DEDUP_REMOVED lines=17> */
.L_x_104:
        /* <DEDUP_REMOVED lines=17> */
.L_x_105:
[----:B------:R-:W-:Y:S05]  /*2f40*/  @!P5 BRA `(.L_x_106) ;  /* 0x00000000003cd947 */ /* 0x000fea0003800000 */
        /* <DEDUP_REMOVED lines=15> */
.L_x_106:
        /* <DEDUP_REMOVED lines=16> */
.L_x_107:
        /* <DEDUP_REMOVED lines=17> */
.L_x_65:
[----:B------:R-:W0:Y:S01]  /*3250*/  S2R R8, SR_TID.X ;  /* 0x0000000000087919 */ /* 0x000e220000002100 */
[----:B------:R-:W0:Y:S01]  /*3260*/  LDCU.64 UR8, c[0x0][0x380] ;  /* 0x00007000ff0877ac */ /* 0x000e220008000a00 */
[----:B------:R-:W1:Y:S01]  /*3270*/  LDC.64 R10, c[0x0][0x390] ;  /* 0x0000e400ff0a7b82 */ /* 0x000e620000000a00 */
[----:B------:R-:W2:Y:S01]  /*3280*/  LDCU.64 UR6, c[0x0][0x398] ;  /* 0x00007300ff0677ac */ /* 0x000ea20008000a00 */
[----:B-1----:R1:W3:Y:S01]  /*3290*/  LDG.E.U8 R9, desc[UR10][R10.64] ;  /* 0x0000000a0a097981 */ /* 0x0022e2000c1e1100 */
[----:B0-----:R-:W-:-:S04]  /*32a0*/  IADD3 R4, P0, P1, R8, UR8, R7 ;  /* 0x0000000808047c10 */ /* 0x001fc8000f91e007 */
[----:B------:R-:W-:-:S05]  /*32b0*/  IADD3.X R5, PT, PT, RZ, UR9, RZ, P0, P1 ;  /* 0x00000009ff057c10 */ /* 0x000fca00087e24ff */
[----:B------:R-:W3:Y:S04]  /*32c0*/  LDG.E.U8 R6, desc[UR10][R4.64] ;  /* 0x0000000a04067981 */ /* 0x000ee8000c1e1100 */
[----:B------:R-:W4:Y:S04]  /*32d0*/  LDG.E.U8 R14, desc[UR10][R4.64+0x200] ;  /* 0x0002000a040e7981 */ /* 0x000f28000c1e1100 */
[----:B------:R-:W5:Y:S04]  /*32e0*/  LDG.E.U8 R12, desc[UR10][R4.64+0x100] ;  /* 0x0001000a040c7981 */ /* 0x000f68000c1e1100 */
[----:B------:R0:W5:Y:S01]  /*32f0*/  LDG.E.U8 R16, desc[UR10][R4.64+0x300] ;  /* 0x0003000a04107981 */ /* 0x000162000c1e1100 */
[----:B------:R-:W-:Y:S01]  /*3300*/  VIADD R15, R8, 0x100 ;  /* 0x00000100080f7836 */ /* 0x000fe20000000000 */
[----:B--2---:R-:W-:Y:S01]  /*3310*/  IADD3 R18, P1, PT, R7, UR6, RZ ;  /* 0x0000000607127c10 */ /* 0x004fe2000ff3e0ff */
[----:B------:R-:W-:-:S04]  /*3320*/  IMAD.U32 R13, RZ, RZ, UR7 ;  /* 0x00000007ff0d7e24 */ /* 0x000fc8000f8e00ff */
[----:B-1----:R-:W-:Y:S01]  /*3330*/  IMAD.X R11, RZ, RZ, R13, P1 ;  /* 0x000000ffff0b7224 */ /* 0x002fe200008e060d */
[----:B---3--:R-:W-:Y:S01]  /*3340*/  ISETP.NE.AND P0, PT, R6, R9, PT ;  /* 0x000000090600720c */ /* 0x008fe20003f05270 */
[----:B------:R-:W-:-:S03]  /*3350*/  VIADD R6, R8, 0x200 ;  /* 0x0000020008067836 */ /* 0x000fc60000000000 */
[----:B------:R-:W-:Y:S02]  /*3360*/  SEL R15, R8, R15, !P0 ;  /* 0x0000000f080f7207 */ /* 0x000fe40004000000 */
[-C--:B------:R-:W-:Y:S02]  /*3370*/  IADD3 R17, P3, PT, R6, R18.reuse, RZ ;  /* 0x0000001206117210 */ /* 0x080fe40007f7e0ff */
[----:B------:R-:W-:Y:S02]  /*3380*/  IADD3 R6, P4, PT, R15, R18, RZ ;  /* 0x000000120f067210 */ /* 0x000fe40007f9e0ff */
[-C--:B----4-:R-:W-:Y:S01]  /*3390*/  ISETP.NE.AND P2, PT, R14, R9.reuse, PT ;  /* 0x000000090e00720c */ /* 0x090fe20003f45270 */
[--C-:B------:R-:W-:Y:S01]  /*33a0*/  IMAD.X R10, RZ, RZ, R11.reuse, P3 ;  /* 0x000000ffff0a7224 */ /* 0x100fe200018e060b */
[----:B------:R-:W-:Y:S01]  /*33b0*/  ISETP.LT.U32.AND P1, PT, R17, R6, PT ;  /* 0x000000061100720c */ /* 0x000fe20003f21070 */
[----:B0-----:R-:W-:Y:S01]  /*33c0*/  IMAD.X R5, RZ, RZ, R11, P4 ;  /* 0x000000ffff057224 */ /* 0x001fe200020e060b */
[----:B-----5:R-:W-:-:S04]  /*33d0*/  ISETP.EQ.OR P0, PT, R12, R9, !P0 ;  /* 0x000000090c00720c */ /* 0x020fc80004702670 */
[----:B------:R-:W-:Y:S02]  /*33e0*/  ISETP.LT.AND.EX P1, PT, R10, R5, PT, P1 ;  /* 0x000000050a00720c */ /* 0x000fe40003f21310 */
[----:B------:R-:W-:-:S03]  /*33f0*/  IADD3 R11, P4, PT, R17, 0x100, RZ ;  /* 0x00000100110b7810 */ /* 0x000fc60007f9e0ff */
[----:B------:R-:W-:Y:S02]  /*3400*/  @!P2 SEL R6, R17, R6, P1 ;  /* 0x000000061106a207 */ /* 0x000fe40000800000 */
[----:B------:R-:W-:Y:S02]  /*3410*/  @!P2 SEL R5, R10, R5, P1 ;  /* 0x000000050a05a207 */ /* 0x000fe40000800000 */
[----:B------:R-:W-:Y:S02]  /*3420*/  ISETP.GE.U32.AND P1, PT, R19, UR5, PT ;  /* 0x0000000513007c0c */ /* 0x000fe4000bf26070 */
[----:B------:R-:W-:Y:S02]  /*3430*/  ISETP.NE.AND P3, PT, R16, R9, PT ;  /* 0x000000091000720c */ /* 0x000fe40003f65270 */
[----:B------:R-:W-:Y:S02]  /*3440*/  SEL R6, R6, R17, P0 ;  /* 0x0000001106067207 */ /* 0x000fe40000000000 */
[----:B------:R-:W-:-:S02]  /*3450*/  ISETP.GE.U32.AND.EX P1, PT, R20, UR4, PT, P1 ;  /* 0x0000000414007c0c */ /* 0x000fc4000bf26110 */
[----:B------:R-:W-:Y:S01]  /*3460*/  SEL R5, R5, R10, P0 ;  /* 0x0000000a05057207 */ /* 0x000fe20000000000 */
[----:B------:R-:W-:Y:S01]  /*3470*/  IMAD.X R10, RZ, RZ, R10, P4 ;  /* 0x000000ffff0a7224 */ /* 0x000fe200020e060a */
[CC--:B------:R-:W-:Y:S02]  /*3480*/  ISETP.LT.U32.AND P2, PT, R11.reuse, R6.reuse, PT ;  /* 0x000000060b00720c */ /* 0x0c0fe40003f41070 */
[----:B------:R-:W-:Y:S02]  /*3490*/  ISETP.EQ.OR P0, PT, R14, R9, P0 ;  /* 0x000000090e00720c */ /* 0x000fe40000702670 */
[----:B------:R-:W-:Y:S02]  /*34a0*/  ISETP.LT.AND.EX P2, PT, R10, R5, PT, P2 ;  /* 0x000000050a00720c */ /* 0x000fe40003f41320 */
[----:B------:R-:W-:Y:S02]  /*34b0*/  ISETP.EQ.OR P4, PT, R16, R9, P0 ;  /* 0x000000091000720c */ /* 0x000fe40000782670 */
[----:B------:R-:W-:-:S02]  /*34c0*/  @!P3 SEL R6, R11, R6, P2 ;  /* 0x000000060b06b207 */ /* 0x000fc40001000000 */
[----:B------:R-:W-:Y:S02]  /*34d0*/  @!P3 SEL R5, R10, R5, P2 ;  /* 0x000000050a05b207 */ /* 0x000fe40001000000 */
[----:B------:R-:W-:Y:S02]  /*34e0*/  SEL R4, RZ, 0x1, !P4 ;  /* 0x00000001ff047807 */ /* 0x000fe40006000000 */
[----:B------:R-:W-:Y:S02]  /*34f0*/  SEL R6, R6, R11, P0 ;  /* 0x0000000b06067207 */ /* 0x000fe40000000000 */
[----:B------:R-:W-:Y:S01]  /*3500*/  SEL R5, R5, R10, P0 ;  /* 0x0000000a05057207 */ /* 0x000fe20000000000 */
[----:B------:R-:W-:Y:S06]  /*3510*/  @!P1 BRA `(.L_x_108) ;  /* 0x0000001400b49947 */ /* 0x000fec0003800000 */
[----:B------:R-:W-:Y:S02]  /*3520*/  IADD3 R11, P1, PT, R7, UR5, RZ ;  /* 0x00000005070b7c10 */ /* 0x000fe4000ff3e0ff */
[C---:B------:R-:W-:Y:S02]  /*3530*/  IADD3 R12, P2, PT, R2.reuse, -0x400, RZ ;  /* 0xfffffc00020c7810 */ /* 0x040fe40007f5e0ff */
[----:B------:R-:W-:Y:S01]  /*3540*/  LOP3.LUT R15, RZ, R8, RZ, 0x33, !PT ;  /* 0x00000008ff0f7212 */ /* 0x000fe200078e33ff */
[----:B------:R-:W-:Y:S01]  /*3550*/  IMAD.X R10, RZ, RZ, UR4, P1 ;  /* 0x00000004ff0a7e24 */ /* 0x000fe200088e06ff */
[----:B------:R-:W-:Y:S01]  /*3560*/  ISETP.GT.U32.AND P0, PT, R11, R12, PT ;  /* 0x0000000c0b00720c */ /* 0x000fe20003f04070 */
[----:B------:R-:W-:Y:S01]  /*3570*/  UMOV UR4, URZ ;  /* 0x000000ff00047c82 */ /* 0x000fe20008000000 */
[----:B------:R-:W-:Y:S02]  /*3580*/  IADD3.X R17, PT, PT, R3, -0x1, RZ, P2, !PT ;  /* 0xffffffff03117810 */ /* 0x000fe400017fe4ff */
[----:B------:R-:W-:-:S02]  /*3590*/  IADD3 R16, PT, PT, R2, -UR5, R15 ;  /* 0x8000000502107c10 */ /* 0x000fc4000fffe00f */
[----:B------:R-:W-:-:S03]  /*35a0*/  ISETP.GT.U32.AND.EX P0, PT, R10, R17, PT, P0 ;  /* 0x000000110a00720c */ /* 0x000fc60003f04100 */
[----:B------:R-:W-:-:S10]  /*35b0*/  IMAD.IADD R16, R16, 0x1, -R7 ;  /* 0x0000000110107824 */ /* 0x000fd400078e0a07 */
[----:B------:R-:W-:Y:S05]  /*35c0*/  @P0 BRA `(.L_x_109) ;  /* 0x0000000400300947 */ /* 0x000fea0003800000 */
[----:B------:R-:W0:Y:S01]  /*35d0*/  LDC.64 R2, c[0x0][0x3d0] ;  /* 0x0000f400ff027b82 */ /* 0x000e220000000a00 */
[----:B------:R-:W1:Y:S01]  /*35e0*/  LDCU.64 UR8, c[0x0][0x380] ;  /* 0x00007000ff0877ac */ /* 0x000e620008000a00 */
[----:B------:R-:W2:Y:S01]  /*35f0*/  LDCU.64 UR6, c[0x0][0x398] ;  /* 0x00007300ff0677ac */ /* 0x000ea20008000a00 */
[----:B------:R-:W-:Y:S01]  /*3600*/  NOP ;  /* 0x0000000000007918 */ /* 0x000fe20000000000 */
.L_x_110:
[----:B------:R-:W-:-:S05]  /*3610*/  IADD3 R7, P0, PT, R8, R11, RZ ;  /* 0x0000000b08077210 */ /* 0x000fca0007f1e0ff */
[----:B------:R-:W-:Y:S01]  /*3620*/  IMAD.X R26, RZ, RZ, R10, P0 ;  /* 0x000000ffff1a7224 */ /* 0x000fe200000e060a */
[----:B-1----:R-:W-:-:S04]  /*3630*/  IADD3 R14, P0, PT, R7, UR8, RZ ;  /* 0x00000008070e7c10 */ /* 0x002fc8000ff1e0ff */
[----:B------:R-:W-:-:S05]  /*3640*/  IADD3.X R15, PT, PT, R26, UR9, RZ, P0, !PT ;  /* 0x000000091a0f7c10 */ /* 0x000fca00087fe4ff */
[----:B------:R-:W3:Y:S04]  /*3650*/  LDG.E.U8 R22, desc[UR10][R14.64] ;  /* 0x0000000a0e167981 */ /* 0x000ee8000c1e1100 */
[----:B------:R-:W4:Y:S04]  /*3660*/  LDG.E.U8 R24, desc[UR10][R14.64+0x100] ;  /* 0x0001000a0e187981 */ /* 0x000f28000c1e1100 */
[----:B------:R-:W5:Y:S04]  /*3670*/  LDG.E.U8 R20, desc[UR10][R14.64+0x200] ;  /* 0x0002000a0e147981 */ /* 0x000f68000c1e1100 */
[----:B------:R1:W5:Y:S01]  /*3680*/  LDG.E.U8 R18, desc[UR10][R14.64+0x300] ;  /* 0x0003000a0e127981 */ /* 0x000362000c1e1100 */
[----:B--2---:R-:W-:Y:S01]  /*3690*/  IADD3 R7, P0, PT, R7, UR6, RZ ;  /* 0x0000000607077c10 */ /* 0x004fe2000ff1e0ff */
[----:B------:R-:W-:Y:S01]  /*36a0*/  IMAD.U32 R13, RZ, RZ, UR7 ;  /* 0x00000007ff0d7e24 */ /* 0x000fe2000f8e00ff */
[----:B------:R-:W-:Y:S01]  /*36b0*/  LOP3.LUT P4, RZ, R4, 0xff, RZ, 0xc0, !PT ;  /* 0x000000ff04ff7812 */ /* 0x000fe2000788c0ff */
[----:B------:R-:W-:Y:S01]  /*36c0*/  IMAD.MOV.U32 R28, RZ, RZ, R5 ;  /* 0x000000ffff1c7224 */ /* 0x000fe200078e0005 */
[----:B------:R-:W-:Y:S01]  /*36d0*/  USHF.R.S32.HI UR12, URZ, 0x1f, UR5 ;  /* 0x0000001fff0c7899 */ /* 0x000fe20008011405 */
[----:B------:R-:W-:Y:S01]  /*36e0*/  IMAD.X R5, R26, 0x1, R13, P0 ;  /* 0x000000011a057824 */ /* 0x000fe200000e060d */
[----:B-1----:R-:W-:-:S05]  /*36f0*/  IADD3 R15, P5, PT, R7, 0x100, RZ ;  /* 0x00000100070f7810 */ /* 0x002fca0007fbe0ff */
[----:B------:R-:W-:Y:S01]  /*3700*/  IMAD.X R19, RZ, RZ, R5, P5 ;  /* 0x000000ffff137224 */ /* 0x000fe200028e0605 */
[----:B---3--:R-:W-:Y:S01]  /*3710*/  ISETP.NE.AND P2, PT, R22, R9, PT ;  /* 0x000000091600720c */ /* 0x008fe20003f45270 */
[----:B------:R-:W-:-:S03]  /*3720*/  IMAD.MOV.U32 R22, RZ, RZ, R6 ;  /* 0x000000ffff167224 */ /* 0x000fc600078e0006 */
[----:B------:R-:W-:Y:S02]  /*3730*/  SEL R6, RZ, 0x1, P2 ;  /* 0x00000001ff067807 */ /* 0x000fe40001000000 */
[----:B------:R-:W-:Y:S02]  /*3740*/  ISETP.LT.U32.AND P0, PT, R7, R22, PT ;  /* 0x000000160700720c */ /* 0x000fe40003f01070 */
[----:B------:R-:W-:Y:S02]  /*3750*/  @P4 SEL R6, R4, 0x1, P2 ;  /* 0x0000000104064807 */ /* 0x000fe40001000000 */
[----:B------:R-:W-:Y:S02]  /*3760*/  ISETP.LT.AND.EX P0, PT, R5, R28, PT, P0 ;  /* 0x0000001c0500720c */ /* 0x000fe40003f01300 */
[----:B----4-:R-:W-:Y:S02]  /*3770*/  ISETP.NE.AND P3, PT, R24, R9, PT ;  /* 0x000000091800720c */ /* 0x010fe40003f65270 */
[----:B------:R-:W-:-:S02]  /*3780*/  @!P2 SEL R22, R7, R22, P0 ;  /* 0x000000160716a207 */ /* 0x000fc40000000000 */
[----:B------:R-:W-:Y:S02]  /*3790*/  @!P2 SEL R28, R5, R28, P0 ;  /* 0x0000001c051ca207 */ /* 0x000fe40000000000 */
[----:B------:R-:W-:Y:S02]  /*37a0*/  SEL R4, R7, R22, !P4 ;  /* 0x0000001607047207 */ /* 0x000fe40006000000 */
[----:B------:R-:W-:Y:S02]  /*37b0*/  LOP3.LUT P1, RZ, R6, 0xff, RZ, 0xc0, !PT ;  /* 0x000000ff06ff7812 */ /* 0x000fe4000782c0ff */
[----:B------:R-:W-:Y:S02]  /*37c0*/  SEL R14, R5, R28, !P4 ;  /* 0x0000001c050e7207 */ /* 0x000fe40006000000 */
[----:B------:R-:W-:Y:S02]  /*37d0*/  ISETP.LT.U32.AND P0, PT, R15, R4, PT ;  /* 0x000000040f00720c */ /* 0x000fe40003f01070 */
[----:B------:R-:W-:-:S02]  /*37e0*/  SEL R22, RZ, 0x1, P3 ;  /* 0x00000001ff167807 */ /* 0x000fc40001800000 */
[----:B------:R-:W-:Y:S02]  /*37f0*/  ISETP.LT.AND.EX P0, PT, R19, R14, PT, P0 ;  /* 0x0000000e1300720c */ /* 0x000fe40003f01300 */
[----:B-----5:R-:W-:Y:S02]  /*3800*/  ISETP.NE.AND P2, PT, R20, R9, PT ;  /* 0x000000091400720c */ /* 0x020fe40003f45270 */
[----:B------:R-:W-:Y:S02]  /*3810*/  @!P3 SEL R4, R15, R4, P0 ;  /* 0x000000040f04b207 */ /* 0x000fe40000000000 */
[----:B------:R-:W-:Y:S02]  /*3820*/  @!P3 SEL R14, R19, R14, P0 ;  /* 0x0000000e130eb207 */ /* 0x000fe40000000000 */
[----:B------:R-:W-:Y:S02]  /*3830*/  IADD3 R21, P0, PT, R7, 0x200, RZ ;  /* 0x0000020007157810 */ /* 0x000fe40007f1e0ff */
[----:B------:R-:W-:-:S02]  /*3840*/  @P1 SEL R22, R6, 0x1, P3 ;  /* 0x0000000106161807 */ /* 0x000fc40001800000 */
[----:B------:R-:W-:Y:S01]  /*3850*/  SEL R6, R15, R4, !P1 ;  /* 0x000000040f067207 */ /* 0x000fe20004800000 */
[----:B------:R-:W-:Y:S01]  /*3860*/  IMAD.X R15, RZ, RZ, R5, P0 ;  /* 0x000000ffff0f7224 */ /* 0x000fe200000e0605 */
[----:B------:R-:W-:Y:S02]  /*3870*/  SEL R14, R19, R14, !P1 ;  /* 0x0000000e130e7207 */ /* 0x000fe40004800000 */
[----:B------:R-:W-:Y:S02]  /*3880*/  ISETP.LT.U32.AND P0, PT, R21, R6, PT ;  /* 0x000000061500720c */ /* 0x000fe40003f01070 */
[----:B------:R-:W-:Y:S02]  /*3890*/  LOP3.LUT P1, RZ, R22, 0xff, RZ, 0xc0, !PT ;  /* 0x000000ff16ff7812 */ /* 0x000fe4000782c0ff */
[----:B------:R-:W-:Y:S02]  /*38a0*/  ISETP.LT.AND.EX P0, PT, R15, R14, PT, P0 ;  /* 0x0000000e0f00720c */ /* 0x000fe40003f01300 */
[----:B0-----:R-:W-:-:S02]  /*38b0*/  IADD3 R4, P4, PT, -R11, R2, RZ ;  /* 0x000000020b047210 */ /* 0x001fc40007f9e1ff */
[----:B------:R-:W-:Y:S02]  /*38c0*/  @!P2 SEL R6, R21, R6, P0 ;  /* 0x000000061506a207 */ /* 0x000fe40000000000 */
[----:B------:R-:W-:Y:S02]  /*38d0*/  @!P2 SEL R14, R15, R14, P0 ;  /* 0x0000000e0f0ea207 */ /* 0x000fe40000000000 */
[----:B------:R-:W-:Y:S02]  /*38e0*/  IADD3 R7, P0, PT, R7, 0x300, RZ ;  /* 0x0000030007077810 */ /* 0x000fe40007f1e0ff */
[----:B------:R-:W-:Y:S01]  /*38f0*/  SEL R14, R15, R14, !P1 ;  /* 0x0000000e0f0e7207 */ /* 0x000fe20004800000 */
[----:B------:R-:W-:Y:S01]  /*3900*/  IMAD.X R15, R3, 0x1, ~R10, P4 ;  /* 0x00000001030f7824 */ /* 0x000fe200020e0e0a */
[----:B------:R-:W-:Y:S01]  /*3910*/  SEL R19, RZ, 0x1, P2 ;  /* 0x00000001ff137807 */ /* 0x000fe20001000000 */
[----:B------:R-:W-:Y:S01]  /*3920*/  IMAD.X R5, RZ, RZ, R5, P0 ;  /* 0x000000ffff057224 */ /* 0x000fe200000e0605 */
[----:B------:R-:W-:-:S02]  /*3930*/  ISETP.GE.U32.AND P0, PT, R4, UR5, PT ;  /* 0x0000000504007c0c */ /* 0x000fc4000bf06070 */
[----:B------:R-:W-:Y:S02]  /*3940*/  @P1 SEL R19, R22, 0x1, P2 ;  /* 0x0000000116131807 */ /* 0x000fe40001000000 */
[----:B------:R-:W-:Y:S02]  /*3950*/  ISETP.NE.AND P2, PT, R18, R9, PT ;  /* 0x000000091200720c */ /* 0x000fe40003f45270 */
[----:B------:R-:W-:Y:S02]  /*3960*/  SEL R6, R21, R6, !P1 ;  /* 0x0000000615067207 */ /* 0x000fe40004800000 */
[----:B------:R-:W-:Y:S02]  /*3970*/  ISETP.GE.U32.AND.EX P0, PT, R15, UR12, PT, P0 ;  /* 0x0000000c0f007c0c */ /* 0x000fe4000bf06100 */
[----:B------:R-:W-:Y:S02]  /*3980*/  LOP3.LUT P3, RZ, R19, 0xff, RZ, 0xc0, !PT ;  /* 0x000000ff13ff7812 */ /* 0x000fe4000786c0ff */
[----:B------:R-:W-:-:S02]  /*3990*/  ISETP.LT.U32.AND P1, PT, R7, R6, PT ;  /* 0x000000060700720c */ /* 0x000fc40003f21070 */
[----:B------:R-:W-:Y:S02]  /*39a0*/  SEL R4, RZ, 0x1, P2 ;  /* 0x00000001ff047807 */ /* 0x000fe40001000000 */
[----:B------:R-:W-:-:S04]  /*39b0*/  ISETP.LT.AND.EX P1, PT, R5, R14, PT, P1 ;  /* 0x0000000e0500720c */ /* 0x000fc80003f21310 */
[----:B------:R-:W-:Y:S02]  /*39c0*/  @!P2 SEL R6, R7, R6, P1 ;  /* 0x000000060706a207 */ /* 0x000fe40000800000 */
[----:B------:R-:W-:Y:S02]  /*39d0*/  @!P2 SEL R14, R5, R14, P1 ;  /* 0x0000000e050ea207 */ /* 0x000fe40000800000 */
[----:B------:R-:W-:Y:S02]  /*39e0*/  @P3 SEL R4, R19, 0x1, P2 ;  /* 0x0000000113043807 */ /* 0x000fe40001000000 */
[----:B------:R-:W-:Y:S02]  /*39f0*/  SEL R6, R7, R6, !P3 ;  /* 0x0000000607067207 */ /* 0x000fe40005800000 */
[----:B------:R-:W-:Y:S01]  /*3a00*/  SEL R5, R5, R14, !P3 ;  /* 0x0000000e05057207 */ /* 0x000fe20005800000 */
[----:B------:R-:W-:Y:S06]  /*3a10*/  @!P0 BRA `(.L_x_108) ;  /* 0x0000001000748947 */ /* 0x000fec0003800000 */
[----:B------:R-:W-:Y:S01]  /*3a20*/  IADD3 R11, P0, PT, R11, UR5, RZ ;  /* 0x000000050b0b7c10 */ /* 0x000fe2000ff1e0ff */
[----:B------:R-:W-:Y:S01]  /*3a30*/  UIADD3 UR4, UPT, UPT, UR4, 0x1, URZ ;  /* 0x0000000104047890 */ /* 0x000fe2000fffe0ff */
[----:B------:R-:W-:Y:S02]  /*3a40*/  VIADD R16, R16, -UR5 ;  /* 0x8000000510107c36 */ /* 0x000fe40008000000 */
[----:B------:R-:W-:Y:S02]  /*3a50*/  IADD3.X R10, PT, PT, R10, UR12, RZ, P0, !PT ;  /* 0x0000000c0a0a7c10 */ /* 0x000fe400087fe4ff */
[----:B------:R-:W-:-:S04]  /*3a60*/  ISETP.GT.U32.AND P0, PT, R11, R12, PT ;  /* 0x0000000c0b00720c */ /* 0x000fc80003f04070 */
[----:B------:R-:W-:-:S13]  /*3a70*/  ISETP.GT.U32.AND.EX P0, PT, R10, R17, PT, P0 ;  /* 0x000000110a00720c */ /* 0x000fda0003f04100 */
[----:B------:R-:W-:Y:S05]  /*3a80*/  @!P0 BRA `(.L_x_110) ;  /* 0xfffffff800e08947 */ /* 0x000fea000383ffff */
.L_x_109:
[----:B------:R-:W-:Y:S01]  /*3a90*/  IMAD.IADD R7, R2, 0x1, -R11 ;  /* 0x0000000102077824 */ /* 0x000fe200078e0a0b */
[----:B------:R-:W-:Y:S01]  /*3aa0*/  ISETP.GE.U32.AND P1, PT, R11, R2, PT ;  /* 0x000000020b00720c */ /* 0x000fe20003f26070 */
[----:B------:R-:W-:Y:S03]  /*3ab0*/  BSSY.RECONVERGENT B1, `(.L_x_108) ;  /* 0x0000113000017945 */ /* 0x000fe60003800200 */
[----:B------:R-:W-:-:S04]  /*3ac0*/  ISETP.GE.AND P0, PT, R8, R7, PT ;  /* 0x000000070800720c */ /* 0x000fc80003f06270 */
[----:B------:R-:W-:-:S13]  /*3ad0*/  ISETP.GE.U32.OR.EX P0, PT, R10, R3, P0, P1 ;  /* 0x000000030a00720c */ /* 0x000fda0000706510 */
[----:B------:R-:W-:Y:S05]  /*3ae0*/  @P0 BRA `(.L_x_111) ;  /* 0x00000010003c0947 */ /* 0x000fea0003800000 */
[----:B------:R-:W0:Y:S01]  /*3af0*/  LDC R3, c[0x0][0x3d8] ;  /* 0x0000f600ff037b82 */ /* 0x000e220000000800 */
[----:B------:R-:W-:Y:S01]  /*3b00*/  LOP3.LUT R7, RZ, R8, RZ, 0x33, !PT ;  /* 0x00000008ff077212 */ /* 0x000fe200078e33ff */
[----:B------:R-:W-:Y:S01]  /*3b10*/  IMAD.SHL.U32 R12, R0, 0x400, RZ ;  /* 0x00000400000c7824 */ /* 0x000fe200078e00ff */
[----:B------:R-:W-:Y:S03]  /*3b20*/  BSSY.RECONVERGENT B2, `(.L_x_112) ;  /* 0x0000088000027945 */ /* 0x000fe60003800200 */
[----:B------:R-:W-:-:S05]  /*3b30*/  IMAD.IADD R7, R7, 0x1, R2 ;  /* 0x0000000107077824 */ /* 0x000fca00078e0202 */
[----:B------:R-:W-:Y:S01]  /*3b40*/  IADD3 R2, PT, PT, R7, -UR5, -R12 ;  /* 0x8000000507027c10 */ /* 0x000fe2000fffe80c */
[----:B------:R-:W-:Y:S02]  /*3b50*/  IMAD.MOV.U32 R12, RZ, RZ, R8 ;  /* 0x000000ffff0c7224 */ /* 0x000fe400078e0008 */
[----:B0-----:R-:W-:-:S04]  /*3b60*/  IMAD R3, R3, UR4, RZ ;  /* 0x0000000403037c24 */ /* 0x001fc8000f8e02ff */
[----:B------:R-:W-:-:S05]  /*3b70*/  IMAD R2, R3, -0x400, R2 ;  /* 0xfffffc0003027824 */ /* 0x000fca00078e0202 */
[C---:B------:R-:W-:Y:S02]  /*3b80*/  ISETP.GE.U32.AND P0, PT, R2.reuse, 0x700, PT ;  /* 0x000007000200780c */ /* 0x040fe40003f06070 */
[----:B------:R-:W-:-:S04]  /*3b90*/  LEA.HI R14, R2, 0x1, RZ, 0x18 ;  /* 0x00000001020e7811 */ /* 0x000fc800078fc0ff */
[----:B------:R-:W-:-:S04]  /*3ba0*/  LOP3.LUT R19, R14, 0x7, RZ, 0xc0, !PT ;  /* 0x000000070e137812 */ /* 0x000fc800078ec0ff */
[----:B------:R-:W-:-:S03]  /*3bb0*/  ISETP.NE.AND P1, PT, R19, RZ, PT ;  /* 0x000000ff1300720c */ /* 0x000fc60003f25270 */
[----:B------:R-:W-:Y:S10]  /*3bc0*/  @!P0 BRA `(.L_x_113) ;  /* 0x0000000400f48947 */ /* 0x000ff40003800000 */
[----:B------:R-:W-:Y:S01]  /*3bd0*/  LEA.HI R16, R16, 0x1, RZ, 0x18 ;  /* 0x0000000110107811 */ /* 0x000fe200078fc0ff */
[----:B------:R-:W-:-:S03]  /*3be0*/  IMAD.MOV.U32 R12, RZ, RZ, R8 ;  /* 0x000000ffff0c7224 */ /* 0x000fc600078e0008 */
[----:B------:R-:W-:-:S05]  /*3bf0*/  LOP3.LUT R16, R16, 0x1fffff8, RZ, 0xc0, !PT ;  /* 0x01fffff810107812 */ /* 0x000fca00078ec0ff */
[----:B------:R-:W-:-:S07]  /*3c00*/  IMAD.MOV R15, RZ, RZ, -R16 ;  /* 0x000000ffff0f7224 */ /* 0x000fce00078e0a10 */
.L_x_114:
[----:B------:R-:W-:-:S05]  /*3c10*/  IADD3 R17, P0, PT, R12, R11, RZ ;  /* 0x0000000b0c117210 */ /* 0x000fca0007f1e0ff */
[----:B------:R-:W-:Y:S01]  /*3c20*/  IMAD.X R23, RZ, RZ, R10, P0 ;  /* 0x000000ffff177224 */ /* 0x000fe200000e060a */
[----:B------:R-:W-:-:S04]  /*3c30*/  IADD3 R2, P0, PT, R17, UR8, RZ ;  /* 0x0000000811027c10 */ /* 0x000fc8000ff1e0ff */
[----:B------:R-:W-:-:S05]  /*3c40*/  IADD3.X R3, PT, PT, R23, UR9, RZ, P0, !PT ;  /* 0x0000000917037c10 */ /* 0x000fca00087fe4ff */
[----:B------:R-:W2:Y:S04]  /*3c50*/  LDG.E.U8 R21, desc[UR10][R2.64] ;  /* 0x0000000a02157981 */ /* 0x000ea8000c1e1100 */
[----:B------:R-:W3:Y:S04]  /*3c60*/  LDG.E.U8 R28, desc[UR10][R2.64+0x100] ;  /* 0x0001000a021c7981 */ /* 0x000ee8000c1e1100 */
[----:B------:R-:W4:Y:S04]  /*3c70*/  LDG.E.U8 R26, desc[UR10][R2.64+0x200] ;  /* 0x0002000a021a7981 */ /* 0x000f28000c1e1100 */
[----:B------:R-:W5:Y:S04]  /*3c80*/  LDG.E.U8 R22, desc[UR10][R2.64+0x300] ;  /* 0x0003000a02167981 */ /* 0x000f68000c1e1100 */
[----:B------:R-:W5:Y:S04]  /*3c90*/  LDG.E.U8 R16, desc[UR10][R2.64+0x400] ;  /* 0x0004000a02107981 */ /* 0x000f68000c1e1100 */
[----:B------:R-:W5:Y:S04]  /*3ca0*/  LDG.E.U8 R20, desc[UR10][R2.64+0x500] ;  /* 0x0005000a02147981 */ /* 0x000f68000c1e1100 */
[----:B------:R-:W5:Y:S04]  /*3cb0*/  LDG.E.U8 R18, desc[UR10][R2.64+0x600] ;  /* 0x0006000a02127981 */ /* 0x000f68000c1e1100 */
[----:B------:R0:W5:Y:S01]  /*3cc0*/  LDG.E.U8 R24, desc[UR10][R2.64+0x700] ;  /* 0x0007000a02187981 */ /* 0x000162000c1e1100 */
[----:B------:R-:W-:Y:S01]  /*3cd0*/  PRMT R25, R4, 0x7610, R25 ;  /* 0x0000761004197816 */ /* 0x000fe20000000019 */
[----:B------:R-:W-:Y:S01]  /*3ce0*/  VIADD R15, R15, 0x8 ;  /* 0x000000080f0f7836 */ /* 0x000fe20000000000 */
[----:B------:R-:W-:Y:S01]  /*3cf0*/  IADD3 R17, P2, PT, R17, UR6, RZ ;  /* 0x0000000611117c10 */ /* 0x000fe2000ff5e0ff */
[----:B------:R-:W-:Y:S01]  /*3d00*/  VIADD R12, R12, 0x800 ;  /* 0x000008000c0c7836 */ /* 0x000fe20000000000 */
[----:B------:R-:W-:-:S03]  /*3d10*/  LOP3.LUT P4, RZ, R25, 0xff, RZ, 0xc0, !PT ;  /* 0x000000ff19ff7812 */ /* 0x000fc6000788c0ff */
[----:B------:R-:W-:Y:S01]  /*3d20*/  IMAD.X R4, R23, 0x1, R13, P2 ;  /* 0x0000000117047824 */ /* 0x000fe200010e060d */
[CC--:B--2---:R-:W-:Y:S02]  /*3d30*/  ISETP.NE.AND P0, PT, R21.reuse, R9.reuse, PT ;  /* 0x000000091500720c */ /* 0x0c4fe40003f05270 */
[----:B------:R-:W-:-:S07]  /*3d40*/  ISETP.EQ.AND P5, PT, R21, R9, P4 ;  /* 0x000000091500720c */ /* 0x000fce00027a2270 */
[----:B------:R-:W-:Y:S02]  /*3d50*/  @!P4 SEL R25, RZ, 0x1, P0 ;  /* 0x00000001ff19c807 */ /* 0x000fe40000000000 */
[----:B------:R-:W-:Y:S02]  /*3d60*/  ISETP.LT.U32.AND P0, PT, R17, R6, PT ;  /* 0x000000061100720c */ /* 0x000fe40003f01070 */
[----:B------:R-:W-:Y:S02]  /*3d70*/  SEL R21, R25, 0x1, !P5 ;  /* 0x0000000119157807 */ /* 0x000fe40006800000 */
[----:B---3--:R-:W-:Y:S02]  /*3d80*/  ISETP.NE.AND P6, PT, R28, R9, PT ;  /* 0x000000091c00720c */ /* 0x008fe40003fc5270 */
[----:B------:R-:W-:Y:S02]  /*3d90*/  LOP3.LUT P2, RZ, R21, 0xff, RZ, 0xc0, !PT ;  /* 0x000000ff15ff7812 */ /* 0x000fe4000784c0ff */
[----:B------:R-:W-:-:S02]  /*3da0*/  ISETP.LT.AND.EX P0, PT, R4, R5, PT, P0 ;  /* 0x000000050400720c */ /* 0x000fc40003f01300 */
[----:B------:R-:W-:Y:S02]  /*3db0*/  ISETP.EQ.AND P3, PT, R28, R9, P2 ;  /* 0x000000091c00720c */ /* 0x000fe40001762270 */
[CC--:B------:R-:W-:Y:S02]  /*3dc0*/  SEL R23, R17.reuse, R6.reuse, P0 ;  /* 0x0000000611177207 */ /* 0x0c0fe40000000000 */
[----:B------:R-:W-:Y:S02]  /*3dd0*/  @!P5 SEL R23, R17, R6, !P4 ;  /* 0x000000061117d207 */ /* 0x000fe40006000000 */
[CC--:B------:R-:W-:Y:S02]  /*3de0*/  SEL R6, R4.reuse, R5.reuse, P0 ;  /* 0x0000000504067207 */ /* 0x0c0fe40000000000 */
[----:B------:R-:W-:Y:S02]  /*3df0*/  @!P5 SEL R6, R4, R5, !P4 ;  /* 0x000000050406d207 */ /* 0x000fe40006000000 */
[----:B------:R-:W-:-:S02]  /*3e00*/  @!P2 SEL R21, RZ, 0x1, P6 ;  /* 0x00000001ff15a807 */ /* 0x000fc40003000000 */
[----:B0-----:R-:W-:Y:S02]  /*3e10*/  IADD3 R3, P0, PT, R17, 0x100, RZ ;  /* 0x0000010011037810 */ /* 0x001fe40007f1e0ff */
[----:B------:R-:W-:Y:S02]  /*3e20*/  SEL R21, R21, 0x1, !P3 ;  /* 0x0000000115157807 */ /* 0x000fe40005800000 */
[C---:B----4-:R-:W-:Y:S01]  /*3e30*/  ISETP.NE.AND P6, PT, R26.reuse, R9, PT ;  /* 0x000000091a00720c */ /* 0x050fe20003fc5270 */
[----:B------:R-:W-:Y:S01]  /*3e40*/  IMAD.X R5, RZ, RZ, R4, P0 ;  /* 0x000000ffff057224 */ /* 0x000fe200000e0604 */
[----:B------:R-:W-:Y:S02]  /*3e50*/  LOP3.LUT P4, RZ, R21, 0xff, RZ, 0xc0, !PT ;  /* 0x000000ff15ff7812 */ /* 0x000fe4000788c0ff */
[----:B------:R-:W-:Y:S02]  /*3e60*/  ISETP.LT.U32.AND P0, PT, R3, R23, PT ;  /* 0x000000170300720c */ /* 0x000fe40003f01070 */
[----:B------:R-:W-:-:S02]  /*3e70*/  ISETP.EQ.AND P5, PT, R26, R9, P4 ;  /* 0x000000091a00720c */ /* 0x000fc400027a2270 */
[----:B------:R-:W-:-:S04]  /*3e80*/  ISETP.LT.AND.EX P0, PT, R5, R6, PT, P0 ;  /* 0x000000060500720c */ /* 0x000fc80003f01300 */
[CC--:B------:R-:W-:Y:S02]  /*3e90*/  SEL R2, R3.reuse, R23.reuse, P0 ;  /* 0x0000001703027207 */ /* 0x0c0fe40000000000 */
[----:B------:R-:W-:Y:S02]  /*3ea0*/  @!P3 SEL R2, R3, R23, !P2 ;  /* 0x000000170302b207 */ /* 0x000fe40005000000 */
[----:B------:R-:W-:Y:S02]  /*3eb0*/  @!P4 SEL R21, RZ, 0x1, P6 ;  /* 0x00000001ff15c807 */ /* 0x000fe40003000000 */
[-C--:B------:R-:W-:Y:S02]  /*3ec0*/  SEL R23, R5, R6.reuse, P0 ;  /* 0x0000000605177207 */ /* 0x080fe40000000000 */
[----:B------:R-:W-:Y:S02]  /*3ed0*/  SEL R21, R21, 0x1, !P5 ;  /* 0x0000000115157807 */ /* 0x000fe40006800000 */
[----:B------:R-:W-:-:S02]  /*3ee0*/  @!P3 SEL R23, R5, R6, !P2 ;  /* 0x000000060517b207 */ /* 0x000fc40005000000 */
[----:B------:R-:W-:Y:S02]  /*3ef0*/  LOP3.LUT P2, RZ, R21, 0xff, RZ, 0xc0, !PT ;  /* 0x000000ff15ff7812 */ /* 0x000fe4000784c0ff */
[----:B------:R-:W-:Y:S02]  /*3f00*/  IADD3 R3, P0, PT, R17, 0x200, RZ ;  /* 0x0000020011037810 */ /* 0x000fe40007f1e0ff */
[CC--:B-----5:R-:W-:Y:S02]  /*3f10*/  ISETP.NE.AND P6, PT, R22.reuse, R9.reuse, PT ;  /* 0x000000091600720c */ /* 0x0e0fe40003fc5270 */
[----:B------:R-:W-:Y:S01]  /*3f20*/  ISETP.EQ.AND P3, PT, R22, R9, P2 ;  /* 0x000000091600720c */ /* 0x000fe20001762270 */
[----:B------:R-:W-:Y:S01]  /*3f30*/  IMAD.X R6, RZ, RZ, R4, P0 ;  /* 0x000000ffff067224 */ /* 0x000fe200000e0604 */
[----:B------:R-:W-:-:S04]  /*3f40*/  ISETP.LT.U32.AND P0, PT, R3, R2, PT ;  /* 0x000000020300720c */ /* 0x000fc80003f01070 */
[CC--:B------:R-:W-:Y:S02]  /*3f50*/  ISETP.LT.AND.EX P0, PT, R6.reuse, R23.reuse, PT, P0 ;  /* 0x000000170600720c */ /* 0x0c0fe40003f01300 */
[----:B------:R-:W-:Y:S02]  /*3f60*/  @!P2 SEL R21, RZ, 0x1, P6 ;  /* 0x00000001ff15a807 */ /* 0x000fe40003000000 */
[-C--:B------:R-:W-:Y:S02]  /*3f70*/  SEL R5, R3, R2.reuse, P0 ;  /* 0x0000000203057207 */ /* 0x080fe40000000000 */
[----:B------:R-:W-:Y:S02]  /*3f80*/  SEL R21, R21, 0x1, !P3 ;  /* 0x0000000115157807 */ /* 0x000fe40005800000 */
[----:B------:R-:W-:Y:S02]  /*3f90*/  @!P5 SEL R5, R3, R2, !P4 ;  /* 0x000000020305d207 */ /* 0x000fe40006000000 */
[----:B------:R-:W-:-:S02]  /*3fa0*/  SEL R26, R6, R23, P0 ;  /* 0x00000017061a7207 */ /* 0x000fc40000000000 */
[----:B------:R-:W-:Y:S02]  /*3fb0*/  IADD3 R2, P0, PT, R17, 0x300, RZ ;  /* 0x0000030011027810 */ /* 0x000fe40007f1e0ff */
[----:B------:R-:W-:Y:S02]  /*3fc0*/  @!P5 SEL R26, R6, R23, !P4 ;  /* 0x00000017061ad207 */ /* 0x000fe40006000000 */
[----:B------:R-:W-:Y:S01]  /*3fd0*/  LOP3.LUT P4, RZ, R21, 0xff, RZ, 0xc0, !PT ;  /* 0x000000ff15ff7812 */ /* 0x000fe2000788c0ff */
[----:B------:R-:W-:Y:S01]  /*3fe0*/  IMAD.X R3, RZ, RZ, R4, P0 ;  /* 0x000000ffff037224 */ /* 0x000fe200000e0604 */
[----:B------:R-:W-:Y:S02]  /*3ff0*/  ISETP.LT.U32.AND P0, PT, R2, R5, PT ;  /* 0x000000050200720c */ /* 0x000fe40003f01070 */
[----:B------:R-:W-:Y:S02]  /*4000*/  ISETP.NE.AND P6, PT, R16, R9, PT ;  /* 0x000000091000720c */ /* 0x000fe40003fc5270 */
[----:B------:R-:W-:-:S02]  /*4010*/  ISETP.LT.AND.EX P0, PT, R3, R26, PT, P0 ;  /* 0x0000001a0300720c */ /* 0x000fc40003f01300 */
[----:B------:R-:W-:Y:S02]  /*4020*/  ISETP.EQ.AND P5, PT, R16, R9, P4 ;  /* 0x000000091000720c */ /* 0x000fe400027a2270 */
[CC--:B------:R-:W-:Y:S02]  /*4030*/  SEL R23, R2.reuse, R5.reuse, P0 ;  /* 0x0000000502177207 */ /* 0x0c0fe40000000000 */
[----:B------:R-:W-:Y:S02]  /*4040*/  @!P3 SEL R23, R2, R5, !P2 ;  /* 0x000000050217b207 */ /* 0x000fe40005000000 */
[----:B------:R-:W-:Y:S02]  /*4050*/  @!P4 SEL R21, RZ, 0x1, P6 ;  /* 0x00000001ff15c807 */ /* 0x000fe40003000000 */
[----:B------:R-:W-:Y:S02]  /*4060*/  SEL R6, R3, R26, P0 ;  /* 0x0000001a03067207 */ /* 0x000fe40000000000 */
[----:B------:R-:W-:-:S02]  /*4070*/  IADD3 R2, P0, PT, R17, 0x400, RZ ;  /* 0x0000040011027810 */ /* 0x000fc40007f1e0ff */
[----:B------:R-:W-:Y:S02]  /*4080*/  SEL R21, R21, 0x1, !P5 ;  /* 0x0000000115157807 */ /* 0x000fe40006800000 */
[----:B------:R-:W-:Y:S01]  /*4090*/  @!P3 SEL R6, R3, R26, !P2 ;  /* 0x0000001a0306b207 */ /* 0x000fe20005000000 */
[----:B------:R-:W-:Y:S01]  /*40a0*/  IMAD.X R3, RZ, RZ, R4, P0 ;  /* 0x000000ffff037224 */ /* 0x000fe200000e0604 */
[----:B------:R-:W-:Y:S02]  /*40b0*/  ISETP.LT.U32.AND P0, PT, R2, R23, PT ;  /* 0x000000170200720c */ /* 0x000fe40003f01070 */
[----:B------:R-:W-:Y:S02]  /*40c0*/  LOP3.LUT P2, RZ, R21, 0xff, RZ, 0xc0, !PT ;  /* 0x000000ff15ff7812 */ /* 0x000fe4000784c0ff */
[----:B------:R-:W-:-:S04]  /*40d0*/  ISETP.LT.AND.EX P0, PT, R3, R6, PT, P0 ;  /* 0x000000060300720c */ /* 0x000fc80003f01300 */
[----:B------:R-:W-:Y:S02]  /*40e0*/  SEL R5, R2, R23, P0 ;  /* 0x0000001702057207 */ /* 0x000fe40000000000 */
[-C--:B------:R-:W-:Y:S02]  /*40f0*/  SEL R16, R3, R6.reuse, P0 ;  /* 0x0000000603107207 */ /* 0x080fe40000000000 */
[----:B------:R-:W-:Y:S02]  /*4100*/  ISETP.NE.AND P0, PT, R20, R9, PT ;  /* 0x000000091400720c */ /* 0x000fe40003f05270 */
[----:B------:R-:W-:Y:S02]  /*4110*/  @!P5 SEL R5, R2, R23, !P4 ;  /* 0x000000170205d207 */ /* 0x000fe40006000000 */
[----:B------:R-:W-:Y:S02]  /*4120*/  IADD3 R2, P3, PT, R17, 0x500, RZ ;  /* 0x0000050011027810 */ /* 0x000fe40007f7e0ff */
[----:B------:R-:W-:-:S02]  /*4130*/  @!P5 SEL R16, R3, R6, !P4 ;  /* 0x000000060310d207 */ /* 0x000fc40006000000 */
[----:B------:R-:W-:Y:S01]  /*4140*/  ISETP.EQ.AND P4, PT, R20, R9, P2 ;  /* 0x000000091400720c */ /* 0x000fe20001782270 */
[----:B------:R-:W-:Y:S01]  /*4150*/  IMAD.X R3, RZ, RZ, R4, P3 ;  /* 0x000000ffff037224 */ /* 0x000fe200018e0604 */
[----:B------:R-:W-:Y:S02]  /*4160*/  @!P2 SEL R21, RZ, 0x1, P0 ;  /* 0x00000001ff15a807 */ /* 0x000fe40000000000 */
[----:B------:R-:W-:Y:S02]  /*4170*/  ISETP.LT.U32.AND P0, PT, R2, R5, PT ;  /* 0x000000050200720c */ /* 0x000fe40003f01070 */
[----:B------:R-:W-:Y:S02]  /*4180*/  SEL R21, R21, 0x1, !P4 ;  /* 0x0000000115157807 */ /* 0x000fe40006000000 */
[----:B------:R-:W-:Y:S02]  /*4190*/  ISETP.LT.AND.EX P0, PT, R3, R16, PT, P0 ;  /* 0x000000100300720c */ /* 0x000fe40003f01300 */
[----:B------:R-:W-:-:S02]  /*41a0*/  LOP3.LUT P3, RZ, R21, 0xff, RZ, 0xc0, !PT ;  /* 0x000000ff15ff7812 */ /* 0x000fc4000786c0ff */
[CC--:B------:R-:W-:Y:S02]  /*41b0*/  SEL R23, R2.reuse, R5.reuse, P0 ;  /* 0x0000000502177207 */ /* 0x0c0fe40000000000 */
[-C--:B------:R-:W-:Y:S02]  /*41c0*/  SEL R6, R3, R16.reuse, P0 ;  /* 0x0000001003067207 */ /* 0x080fe40000000000 */
[----:B------:R-:W-:Y:S02]  /*41d0*/  @!P4 SEL R23, R2, R5, !P2 ;  /* 0x000000050217c207 */ /* 0x000fe40005000000 */
[----:B------:R-:W-:Y:S02]  /*41e0*/  IADD3 R2, P0, PT, R17, 0x600, RZ ;  /* 0x0000060011027810 */ /* 0x000fe40007f1e0ff */
[----:B------:R-:W-:Y:S02]  /*41f0*/  @!P4 SEL R6, R3, R16, !P2 ;  /* 0x000000100306c207 */ /* 0x000fe40005000000 */
[CC--:B------:R-:W-:Y:S01]  /*4200*/  ISETP.EQ.AND P4, PT, R18.reuse, R9.reuse, P3 ;  /* 0x000000091200720c */ /* 0x0c0fe20001f82270 */
[----:B------:R-:W-:Y:S01]  /*4210*/  IMAD.X R5, RZ, RZ, R4, P0 ;  /* 0x000000ffff057224 */ /* 0x000fe200000e0604 */
[----:B------:R-:W-:-:S02]  /*4220*/  ISETP.NE.AND P2, PT, R18, R9, PT ;  /* 0x000000091200720c */ /* 0x000fc40003f45270 */
[CC--:B------:R-:W-:Y:S02]  /*4230*/  ISETP.LT.U32.AND P0, PT, R2.reuse, R23.reuse, PT ;  /* 0x000000170200720c */ /* 0x0c0fe40003f01070 */
[----:B------:R-:W-:Y:S02]  /*4240*/  @!P3 SEL R21, RZ, 0x1, P2 ;  /* 0x00000001ff15b807 */ /* 0x000fe40001000000 */
[----:B------:R-:W-:Y:S02]  /*4250*/  ISETP.LT.AND.EX P0, PT, R5, R6, PT, P0 ;  /* 0x000000060500720c */ /* 0x000fe40003f01300 */
[----:B------:R-:W-:Y:S02]  /*4260*/  SEL R21, R21, 0x1, !P4 ;  /* 0x0000000115157807 */ /* 0x000fe40006000000 */
[----:B------:R-:W-:Y:S02]  /*4270*/  IADD3 R17, P5, PT, R17, 0x700, RZ ;  /* 0x0000070011117810 */ /* 0x000fe40007fbe0ff */
[----:B------:R-:W-:-:S02]  /*4280*/  SEL R16, R2, R23, P0 ;  /* 0x0000001702107207 */ /* 0x000fc40000000000 */
[----:B------:R-:W-:Y:S02]  /*4290*/  LOP3.LUT P2, RZ, R21, 0xff, RZ, 0xc0, !PT ;  /* 0x000000ff15ff7812 */ /* 0x000fe4000784c0ff */
[----:B------:R-:W-:Y:S01]  /*42a0*/  @!P4 SEL R16, R2, R23, !P3 ;  /* 0x000000170210c207 */ /* 0x000fe20005800000 */
[----:B------:R-:W-:Y:S01]  /*42b0*/  IMAD.X R2, RZ, RZ, R4, P5 ;  /* 0x000000ffff027224 */ /* 0x000fe200028e0604 */
[-C--:B------:R-:W-:Y:S02]  /*42c0*/  SEL R3, R5, R6.reuse, P0 ;  /* 0x0000000605037207 */ /* 0x080fe40000000000 */
[----:B------:R-:W-:Y:S02]  /*42d0*/  ISETP.NE.AND P5, PT, R15, RZ, PT ;  /* 0x000000ff0f00720c */ /* 0x000fe40003fa5270 */
[----:B------:R-:W-:Y:S02]  /*42e0*/  @!P4 SEL R3, R5, R6, !P3 ;  /* 0x000000060503c207 */ /* 0x000fe40005800000 */
[----:B------:R-:W-:-:S02]  /*42f0*/  ISETP.EQ.AND P3, PT, R24, R9, P2 ;  /* 0x000000091800720c */ /* 0x000fc40001762270 */
[CC--:B------:R-:W-:Y:S02]  /*4300*/  ISETP.LT.U32.AND P0, PT, R17.reuse, R16.reuse, PT ;  /* 0x000000101100720c */ /* 0x0c0fe40003f01070 */
[----:B------:R-:W-:Y:S02]  /*4310*/  ISETP.NE.AND P4, PT, R24, R9, PT ;  /* 0x000000091800720c */ /* 0x000fe40003f85270 */
[CC--:B------:R-:W-:Y:S02]  /*4320*/  ISETP.LT.AND.EX P0, PT, R2.reuse, R3.reuse, PT, P0 ;  /* 0x000000030200720c */ /* 0x0c0fe40003f01300 */
[----:B------:R-:W-:Y:S02]  /*4330*/  @!P2 SEL R21, RZ, 0x1, P4 ;  /* 0x00000001ff15a807 */ /* 0x000fe40002000000 */
[----:B------:R-:W-:Y:S02]  /*4340*/  SEL R6, R17, R16, P0 ;  /* 0x0000001011067207 */ /* 0x000fe40000000000 */
[----:B------:R-:W-:-:S02]  /*4350*/  SEL R5, R2, R3, P0 ;  /* 0x0000000302057207 */ /* 0x000fc40000000000 */
[----:B------:R-:W-:Y:S02]  /*4360*/  SEL R4, R21, 0x1, !P3 ;  /* 0x0000000115047807 */ /* 0x000fe40005800000 */
[----:B------:R-:W-:Y:S02]  /*4370*/  @!P3 SEL R6, R17, R16, !P2 ;  /* 0x000000101106b207 */ /* 0x000fe40005000000 */
[----:B------:R-:W-:Y:S01]  /*4380*/  @!P3 SEL R5, R2, R3, !P2 ;  /* 0x000000030205b207 */ /* 0x000fe20005000000 */
[----:B------:R-:W-:Y:S06]  /*4390*/  @P5 BRA `(.L_x_114) ;  /* 0xfffffff8001c5947 */ /* 0x000fec000383ffff */
.L_x_113:
[----:B------:R-:W-:Y:S05]  /*43a0*/  BSYNC.RECONVERGENT B2 ;  /* 0x0000000000027941 */ /* 0x000fea0003800200 */
.L_x_112:
[----:B------:R-:W-:Y:S05]  /*43b0*/  @!P1 BRA `(.L_x_111) ;  /* 0x0000000800089947 */ /* 0x000fea0003800000 */
[----:B------:R-:W-:Y:S01]  /*43c0*/  ISETP.GE.U32.AND P0, PT, R19, 0x4, PT ;  /* 0x000000041300780c */ /* 0x000fe20003f06070 */
[----:B------:R-:W-:Y:S01]  /*43d0*/  BSSY.RECONVERGENT B2, `(.L_x_115) ;  /* 0x0000043000027945 */ /* 0x000fe20003800200 */
[----:B------:R-:W-:-:S11]  /*43e0*/  LOP3.LUT P1, R14, R14, 0x3, RZ, 0xc0, !PT ;  /* 0x000000030e0e7812 */ /* 0x000fd6000782c0ff */
[----:B------:R-:W-:Y:S05]  /*43f0*/  @!P0 BRA `(.L_x_116) ;  /* 0x0000000400008947 */ /* 0x000fea0003800000 */
[----:B------:R-:W-:-:S05]  /*4400*/  IADD3 R15, P0, PT, R12, R11, RZ ;  /* 0x0000000b0c0f7210 */ /* 0x000fca0007f1e0ff */
[----:B------:R-:W-:Y:S01]  /*4410*/  IMAD.X R24, RZ, RZ, R10, P0 ;  /* 0x000000ffff187224 */ /* 0x000fe200000e060a */
[----:B------:R-:W-:-:S04]  /*4420*/  IADD3 R2, P0, PT, R15, UR8, RZ ;  /* 0x000000080f027c10 */ /* 0x000fc8000ff1e0ff */
[----:B------:R-:W-:-:S05]  /*4430*/  IADD3.X R3, PT, PT, R24, UR9, RZ, P0, !PT ;  /* 0x0000000918037c10 */ /* 0x000fca00087fe4ff */
[----:B------:R-:W2:Y:S04]  /*4440*/  LDG.E.U8 R20, desc[UR10][R2.64] ;  /* 0x0000000a02147981 */ /* 0x000ea8000c1e1100 */
[----:B------:R-:W3:Y:S04]  /*4450*/  LDG.E.U8 R22, desc[UR10][R2.64+0x100] ;  /* 0x0001000a02167981 */ /* 0x000ee8000c1e1100 */
[----:B------:R-:W4:Y:S04]  /*4460*/  LDG.E.U8 R18, desc[UR10][R2.64+0x200] ;  /* 0x0002000a02127981 */ /* 0x000f28000c1e1100 */
[----:B------:R0:W5:Y:S01]  /*4470*/  LDG.E.U8 R16, desc[UR10][R2.64+0x300] ;  /* 0x0003000a02107981 */ /* 0x000162000c1e1100 */
[----:B------:R-:W-:-:S02]  /*4480*/  LOP3.LUT P4, RZ, R4, 0xff, RZ, 0xc0, !PT ;  /* 0x000000ff04ff7812 */ /* 0x000fc4000788c0ff */
[----:B------:R-:W-:Y:S01]  /*4490*/  IADD3 R15, P2, PT, R15, UR6, RZ ;  /* 0x000000060f0f7c10 */ /* 0x000fe2000ff5e0ff */
[----:B0-----:R-:W-:-:S05]  /*44a0*/  VIADD R2, R12, 0x100 ;  /* 0x000001000c027836 */ /* 0x001fca0000000000 */
[----:B------:R-:W-:Y:S01]  /*44b0*/  IADD3 R3, P5, P6, R11, UR6, R2 ;  /* 0x000000060b037c10 */ /* 0x000fe2000febe002 */
[----:B------:R-:W-:Y:S01]  /*44c0*/  VIADD R2, R12, 0x200 ;  /* 0x000002000c027836 */ /* 0x000fe20000000000 */
[CC--:B--2---:R-:W-:Y:S02]  /*44d0*/  ISETP.NE.AND P0, PT, R20.reuse, R9.reuse, PT ;  /* 0x000000091400720c */ /* 0x0c4fe40003f05270 */
[----:B------:R-:W-:Y:S01]  /*44e0*/  ISETP.EQ.AND P3, PT, R20, R9, P4 ;  /* 0x000000091400720c */ /* 0x000fe20002762270 */
[----:B------:R-:W-:Y:S01]  /*44f0*/  IMAD.X R20, R24, 0x1, R13, P2 ;  /* 0x0000000118147824 */ /* 0x000fe200010e060d */
[----:B------:R-:W-:Y:S02]  /*4500*/  @!P4 SEL R4, RZ, 0x1, P0 ;  /* 0x00000001ff04c807 */ /* 0x000fe40000000000 */
[----:B------:R-:W-:Y:S02]  /*4510*/  ISETP.LT.U32.AND P0, PT, R15, R6, PT ;  /* 0x000000060f00720c */ /* 0x000fe40003f01070 */
[----:B------:R-:W-:-:S02]  /*4520*/  SEL R4, R4, 0x1, !P3 ;  /* 0x0000000104047807 */ /* 0x000fc40005800000 */
[-C--:B------:R-:W-:Y:S02]  /*4530*/  ISETP.LT.AND.EX P0, PT, R20, R5.reuse, PT, P0 ;  /* 0x000000051400720c */ /* 0x080fe40003f01300 */
[----:B------:R-:W-:Y:S02]  /*4540*/  LOP3.LUT P2, RZ, R4, 0xff, RZ, 0xc0, !PT ;  /* 0x000000ff04ff7812 */ /* 0x000fe4000784c0ff */
[CC--:B------:R-:W-:Y:S02]  /*4550*/  SEL R24, R15.reuse, R6.reuse, P0 ;  /* 0x000000060f187207 */ /* 0x0c0fe40000000000 */
[----:B------:R-:W-:Y:S02]  /*4560*/  SEL R26, R20, R5, P0 ;  /* 0x00000005141a7207 */ /* 0x000fe40000000000 */
[----:B---3--:R-:W-:Y:S02]  /*4570*/  ISETP.NE.AND P0, PT, R22, R9, PT ;  /* 0x000000091600720c */ /* 0x008fe40003f05270 */
[----:B------:R-:W-:-:S02]  /*4580*/  @!P3 SEL R24, R15, R6, !P4 ;  /* 0x000000060f18b207 */ /* 0x000fc40006000000 */
[----:B------:R-:W-:Y:S02]  /*4590*/  @!P3 SEL R26, R20, R5, !P4 ;  /* 0x00000005141ab207 */ /* 0x000fe40006000000 */
[----:B------:R-:W-:Y:S02]  /*45a0*/  ISETP.EQ.AND P3, PT, R22, R9, P2 ;  /* 0x000000091600720c */ /* 0x000fe40001762270 */
[----:B------:R-:W-:Y:S02]  /*45b0*/  @!P2 SEL R4, RZ, 0x1, P0 ;  /* 0x00000001ff04a807 */ /* 0x000fe40000000000 */
[----:B------:R-:W-:Y:S02]  /*45c0*/  IADD3.X R5, PT, PT, R10, R13, RZ, P5, P6 ;  /* 0x0000000d0a057210 */ /* 0x000fe40002fec4ff */
[----:B------:R-:W-:Y:S02]  /*45d0*/  SEL R4, R4, 0x1, !P3 ;  /* 0x0000000104047807 */ /* 0x000fe40005800000 */
[----:B------:R-:W-:-:S02]  /*45e0*/  ISETP.LT.U32.AND P0, PT, R3, R24, PT ;  /* 0x000000180300720c */ /* 0x000fc40003f01070 */
[----:B------:R-:W-:Y:S02]  /*45f0*/  LOP3.LUT P4, RZ, R4, 0xff, RZ, 0xc0, !PT ;  /* 0x000000ff04ff7812 */ /* 0x000fe4000788c0ff */
[----:B------:R-:W-:-:S04]  /*4600*/  ISETP.LT.AND.EX P0, PT, R5, R26, PT, P0 ;  /* 0x0000001a0500720c */ /* 0x000fc80003f01300 */
[----:B------:R-:W-:Y:S02]  /*4610*/  SEL R6, R3, R24, P0 ;  /* 0x0000001803067207 */ /* 0x000fe40000000000 */
[----:B------:R-:W-:Y:S02]  /*4620*/  SEL R20, R5, R26, P0 ;  /* 0x0000001a05147207 */ /* 0x000fe40000000000 */
[----:B------:R-:W-:Y:S02]  /*4630*/  @!P3 SEL R6, R3, R24, !P2 ;  /* 0x000000180306b207 */ /* 0x000fe40005000000 */
[----:B------:R-:W-:Y:S02]  /*4640*/  @!P3 SEL R20, R5, R26, !P2 ;  /* 0x0000001a0514b207 */ /* 0x000fe40005000000 */
[-C--:B----4-:R-:W-:Y:S02]  /*4650*/  ISETP.NE.AND P3, PT, R18, R9.reuse, PT ;  /* 0x000000091200720c */ /* 0x090fe40003f65270 */
[----:B------:R-:W-:Y:S01]  /*4660*/  IADD3 R3, P5, P0, R11, UR6, R2 ;  /* 0x000000060b037c10 */ /* 0x000fe2000f8be002 */
[----:B------:R-:W-:Y:S01]  /*4670*/  VIADD R2, R12, 0x300 ;  /* 0x000003000c027836 */ /* 0x000fe20000000000 */
[----:B------:R-:W-:Y:S01]  /*4680*/  ISETP.EQ.AND P2, PT, R18, R9, P4 ;  /* 0x000000091200720c */ /* 0x000fe20002742270 */
[----:B------:R-:W-:Y:S01]  /*4690*/  VIADD R12, R12, 0x400 ;  /* 0x000004000c0c7836 */ /* 0x000fe20000000000 */
[----:B------:R-:W-:-:S02]  /*46a0*/  @!P4 SEL R4, RZ, 0x1, P3 ;  /* 0x00000001ff04c807 */ /* 0x000fc40001800000 */
[----:B------:R-:W-:Y:S02]  /*46b0*/  IADD3.X R5, PT, PT, R10, R13, RZ, P5, P0 ;  /* 0x0000000d0a057210 */ /* 0x000fe40002fe04ff */
[----:B------:R-:W-:Y:S02]  /*46c0*/  ISETP.LT.U32.AND P0, PT, R3, R6, PT ;  /* 0x000000060300720c */ /* 0x000fe40003f01070 */
[----:B------:R-:W-:Y:S02]  /*46d0*/  SEL R4, R4, 0x1, !P2 ;  /* 0x0000000104047807 */ /* 0x000fe40005000000 */
[----:B------:R-:W-:Y:S02]  /*46e0*/  ISETP.LT.AND.EX P0, PT, R5, R20, PT, P0 ;  /* 0x000000140500720c */ /* 0x000fe40003f01300 */
[----:B------:R-:W-:Y:S02]  /*46f0*/  LOP3.LUT P3, RZ, R4, 0xff, RZ, 0xc0, !PT ;  /* 0x000000ff04ff7812 */ /* 0x000fe4000786c0ff */
[----:B------:R-:W-:-:S02]  /*4700*/  SEL R15, R3, R6, P0 ;  /* 0x00000006030f7207 */ /* 0x000fc40000000000 */
[----:B------:R-:W-:Y:S02]  /*4710*/  SEL R18, R5, R20, P0 ;  /* 0x0000001405127207 */ /* 0x000fe40000000000 */
[----:B------:R-:W-:Y:S02]  /*4720*/  @!P2 SEL R15, R3, R6, !P4 ;  /* 0x00000006030fa207 */ /* 0x000fe40006000000 */
[----:B------:R-:W-:Y:S02]  /*4730*/  @!P2 SEL R18, R5, R20, !P4 ;  /* 0x000000140512a207 */ /* 0x000fe40006000000 */
[----:B------:R-:W-:Y:S02]  /*4740*/  IADD3 R2, P5, P6, R11, UR6, R2 ;  /* 0x000000060b027c10 */ /* 0x000fe4000febe002 */
[----:B-----5:R-:W-:Y:S02]  /*4750*/  ISETP.EQ.AND P2, PT, R16, R9, P3 ;  /* 0x000000091000720c */ /* 0x020fe40001f42270 */
[----:B------:R-:W-:-:S02]  /*4760*/  IADD3.X R3, PT, PT, R10, R13, RZ, P5, P6 ;  /* 0x0000000d0a037210 */ /* 0x000fc40002fec4ff */
[----:B------:R-:W-:Y:S02]  /*4770*/  ISETP.LT.U32.AND P0, PT, R2, R15, PT ;  /* 0x0000000f0200720c */ /* 0x000fe40003f01070 */
[----:B------:R-:W-:Y:S02]  /*4780*/  ISETP.NE.AND P4, PT, R16, R9, PT ;  /* 0x000000091000720c */ /* 0x000fe40003f85270 */
[CC--:B------:R-:W-:Y:S02]  /*4790*/  ISETP.LT.AND.EX P0, PT, R3.reuse, R18.reuse, PT, P0 ;  /* 0x000000120300720c */ /* 0x0c0fe40003f01300 */
[----:B------:R-:W-:Y:S02]  /*47a0*/  @!P3 SEL R4, RZ, 0x1, P4 ;  /* 0x00000001ff04b807 */ /* 0x000fe40002000000 */
[----:B------:R-:W-:Y:S02]  /*47b0*/  SEL R6, R2, R15, P0 ;  /* 0x0000000f02067207 */ /* 0x000fe40000000000 */
[----:B------:R-:W-:-:S02]  /*47c0*/  SEL R5, R3, R18, P0 ;  /* 0x0000001203057207 */ /* 0x000fc40000000000 */
[----:B------:R-:W-:Y:S02]  /*47d0*/  SEL R4, R4, 0x1, !P2 ;  /* 0x0000000104047807 */ /* 0x000fe40005000000 */
[----:B------:R-:W-:Y:S02]  /*47e0*/  @!P2 SEL R6, R2, R15, !P3 ;  /* 0x0000000f0206a207 */ /* 0x000fe40005800000 */
[----:B------:R-:W-:-:S07]  /*47f0*/  @!P2 SEL R5, R3, R18, !P3 ;  /* 0x000000120305a207 */ /* 0x000fce0005800000 */
.L_x_116:
[----:B------:R-:W-:Y:S05]  /*4800*/  BSYNC.RECONVERGENT B2 ;  /* 0x0000000000027941 */ /* 0x000fea0003800200 */
.L_x_115:
[----:B------:R-:W-:Y:S05]  /*4810*/  @!P1 BRA `(.L_x_111) ;  /* 0x0000000000f09947 */ /* 0x000fea0003800000 */
[----:B------:R-:W-:Y:S01]  /*4820*/  ISETP.NE.AND P0, PT, R14, 0x1, PT ;  /* 0x000000010e00780c */ /* 0x000fe20003f05270 */
[----:B------:R-:W-:Y:S01]  /*4830*/  BSSY.RECONVERGENT B2, `(.L_x_117) ;  /* 0x0000025000027945 */ /* 0x000fe20003800200 */
[----:B------:R-:W-:-:S11]  /*4840*/  LOP3.LUT P1, RZ, R7, 0x100, RZ, 0xc0, !PT ;  /* 0x0000010007ff7812 */ /* 0x000fd6000782c0ff */
[----:B------:R-:W-:Y:S05]  /*4850*/  @!P0 BRA `(.L_x_118) ;  /* 0x0000000000888947 */ /* 0x000fea0003800000 */
[----:B------:R-:W-:-:S05]  /*4860*/  IADD3 R7, P0, PT, R12, R11, RZ ;  /* 0x0000000b0c077210 */ /* 0x000fca0007f1e0ff */
[----:B------:R-:W-:Y:S01]  /*4870*/  IMAD.X R14, RZ, RZ, R10, P0 ;  /* 0x000000ffff0e7224 */ /* 0x000fe200000e060a */
[----:B------:R-:W-:-:S04]  /*4880*/  IADD3 R2, P0, PT, R7, UR8, RZ ;  /* 0x0000000807027c10 */ /* 0x000fc8000ff1e0ff */
[----:B------:R-:W-:-:S05]  /*4890*/  IADD3.X R3, PT, PT, R14, UR9, RZ, P0, !PT ;  /* 0x000000090e037c10 */ /* 0x000fca00087fe4ff */
[----:B------:R-:W2:Y:S04]  /*48a0*/  LDG.E.U8 R16, desc[UR10][R2.64] ;  /* 0x0000000a02107981 */ /* 0x000ea8000c1e1100 */
[----:B------:R0:W3:Y:S01]  /*48b0*/  LDG.E.U8 R18, desc[UR10][R2.64+0x100] ;  /* 0x0001000a02127981 */ /* 0x0000e2000c1e1100 */
[----:B------:R-:W-:Y:S02]  /*48c0*/  LOP3.LUT P2, RZ, R4, 0xff, RZ, 0xc0, !PT ;  /* 0x000000ff04ff7812 */ /* 0x000fe4000784c0ff */
[----:B------:R-:W-:-:S05]  /*48d0*/  IADD3 R7, P0, PT, R7, UR6, RZ ;  /* 0x0000000607077c10 */ /* 0x000fca000ff1e0ff */
[----:B------:R-:W-:Y:S01]  /*48e0*/  IMAD.X R14, R14, 0x1, R13, P0 ;  /* 0x000000010e0e7824 */ /* 0x000fe200000e060d */
[----:B------:R-:W-:-:S04]  /*48f0*/  ISETP.LT.U32.AND P0, PT, R7, R6, PT ;  /* 0x000000060700720c */ /* 0x000fc80003f01070 */
[----:B------:R-:W-:-:S04]  /*4900*/  ISETP.LT.AND.EX P0, PT, R14, R5, PT, P0 ;  /* 0x000000050e00720c */ /* 0x000fc80003f01300 */
[----:B0-----:R-:W-:Y:S02]  /*4910*/  SEL R2, R7, R6, P0 ;  /* 0x0000000607027207 */ /* 0x001fe40000000000 */
[----:B------:R-:W-:Y:S02]  /*4920*/  SEL R3, R14, R5, P0 ;  /* 0x000000050e037207 */ /* 0x000fe40000000000 */
[CC--:B--2---:R-:W-:Y:S02]  /*4930*/  ISETP.NE.AND P4, PT, R16.reuse, R9.reuse, PT ;  /* 0x000000091000720c */ /* 0x0c4fe40003f85270 */
[----:B------:R-:W-:Y:S01]  /*4940*/  ISETP.EQ.AND P3, PT, R16, R9, P2 ;  /* 0x000000091000720c */ /* 0x000fe20001762270 */
[C---:B------:R-:W-:Y:S01]  /*4950*/  VIADD R16, R12.reuse, 0x100 ;  /* 0x000001000c107836 */ /* 0x040fe20000000000 */
[----:B------:R-:W-:Y:S01]  /*4960*/  @!P2 SEL R4, RZ, 0x1, P4 ;  /* 0x00000001ff04a807 */ /* 0x000fe20002000000 */
[----:B------:R-:W-:-:S03]  /*4970*/  VIADD R12, R12, 0x200 ;  /* 0x000002000c0c7836 */ /* 0x000fc60000000000 */
[----:B------:R-:W-:Y:S02]  /*4980*/  SEL R4, R4, 0x1, !P3 ;  /* 0x0000000104047807 */ /* 0x000fe40005800000 */
[----:B------:R-:W-:Y:S02]  /*4990*/  IADD3 R15, P5, P6, R11, UR6, R16 ;  /* 0x000000060b0f7c10 */ /* 0x000fe4000febe010 */
[----:B------:R-:W-:-:S03]  /*49a0*/  LOP3.LUT P4, RZ, R4, 0xff, RZ, 0xc0, !PT ;  /* 0x000000ff04ff7812 */ /* 0x000fc6000788c0ff */
[----:B------:R-:W-:Y:S02]  /*49b0*/  @!P3 SEL R2, R7, R6, !P2 ;  /* 0x000000060702b207 */ /* 0x000fe40005000000 */
[----:B------:R-:W-:Y:S02]  /*49c0*/  @!P3 SEL R3, R14, R5, !P2 ;  /* 0x000000050e03b207 */ /* 0x000fe40005000000 */
[----:B---3--:R-:W-:Y:S02]  /*49d0*/  ISETP.EQ.AND P3, PT, R18, R9, P4 ;  /* 0x000000091200720c */ /* 0x008fe40002762270 */
[----:B------:R-:W-:Y:S02]  /*49e0*/  IADD3.X R14, PT, PT, R10, R13, RZ, P5, P6 ;  /* 0x0000000d0a0e7210 */ /* 0x000fe40002fec4ff */
        /* <DEDUP_REMOVED lines=9> */
.L_x_118:
[----:B------:R-:W-:Y:S05]  /*4a80*/  BSYNC.RECONVERGENT B2 ;  /* 0x0000000000027941 */ /* 0x000fea0003800200 */
.L_x_117:
[----:B------:R-:W-:Y:S05]  /*4a90*/  @P1 BRA `(.L_x_111) ;  /* 0x0000000000501947 */ /* 0x000fea0003800000 */
[----:B------:R-:W-:-:S05]  /*4aa0*/  IADD3 R11, P0, PT, R12, R11, RZ ;  /* 0x0000000b0c0b7210 */ /* 0x000fca0007f1e0ff */
[----:B------:R-:W-:Y:S01]  /*4ab0*/  IMAD.X R10, RZ, RZ, R10, P0 ;  /* 0x000000ffff0a7224 */ /* 0x000fe200000e060a */
[----:B------:R-:W-:-:S04]  /*4ac0*/  IADD3 R2, P0, PT, R11, UR8, RZ ;  /* 0x000000080b027c10 */ /* 0x000fc8000ff1e0ff */
[----:B------:R-:W-:-:S05]  /*4ad0*/  IADD3.X R3, PT, PT, R10, UR9, RZ, P0, !PT ;  /* 0x000000090a037c10 */ /* 0x000fca00087fe4ff */
[----:B------:R-:W2:Y:S01]  /*4ae0*/  LDG.E.U8 R2, desc[UR10][R2.64] ;  /* 0x0000000a02027981 */ /* 0x000ea2000c1e1100 */
[----:B------:R-:W-:Y:S02]  /*4af0*/  LOP3.LUT P3, RZ, R4, 0xff, RZ, 0xc0, !PT ;  /* 0x000000ff04ff7812 */ /* 0x000fe4000786c0ff */
[----:B------:R-:W-:-:S05]  /*4b00*/  IADD3 R11, P0, PT, R11, UR6, RZ ;  /* 0x000000060b0b7c10 */ /* 0x000fca000ff1e0ff */
[----:B------:R-:W-:Y:S01]  /*4b10*/  IMAD.X R10, R10, 0x1, R13, P0 ;  /* 0x000000010a0a7824 */ /* 0x000fe200000e060d */
[----:B------:R-:W-:-:S04]  /*4b20*/  ISETP.LT.U32.AND P0, PT, R11, R6, PT ;  /* 0x000000060b00720c */ /* 0x000fc80003f01070 */
[----:B------:R-:W-:-:S04]  /*4b30*/  ISETP.LT.AND.EX P0, PT, R10, R5, PT, P0 ;  /* 0x000000050a00720c */ /* 0x000fc80003f01300 */
[----:B------:R-:W-:Y:S02]  /*4b40*/  SEL R7, R11, R6, P0 ;  /* 0x000000060b077207 */ /* 0x000fe40000000000 */
[CC--:B--2---:R-:W-:Y:S02]  /*4b50*/  ISETP.EQ.AND P1, PT, R2.reuse, R9.reuse, P3 ;  /* 0x000000090200720c */ /* 0x0c4fe40001f22270 */
        /* <DEDUP_REMOVED lines=8> */
.L_x_111:
[----:B------:R-:W-:Y:S05]  /*4be0*/  BSYNC.RECONVERGENT B1 ;  /* 0x0000000000017941 */ /* 0x000fea0003800200 */
.L_x_108:
[----:B------:R-:W0:Y:S01]  /*4bf0*/  S2R R9, SR_LANEID ;  /* 0x0000000000097919 */ /* 0x000e220000000000 */
[----:B------:R-:W-:Y:S01]  /*4c00*/  LOP3.LUT R3, R4, 0xff, RZ, 0xc0, !PT ;  /* 0x000000ff04037812 */ /* 0x000fe200078ec0ff */
[----:B------:R-:W-:Y:S01]  /*4c10*/  BSSY.RECONVERGENT B1, `(.L_x_119) ;  /* 0x0000016000017945 */ /* 0x000fe20003800200 */
[----:B------:R1:W2:Y:S04]  /*4c20*/  SHFL.DOWN PT, R7, R6, 0x1, 0x1f ;  /* 0x08201f0006077f89 */ /* 0x0002a800000e0000 */
[----:B------:R1:W3:Y:S04]  /*4c30*/  SHFL.DOWN PT, R10, R5, 0x1, 0x1f ;  /* 0x08201f00050a7f89 */ /* 0x0002e800000e0000 */
[----:B------:R-:W4:Y:S01]  /*4c40*/  SHFL.DOWN PT, R3, R3, 0x1, 0x1f ;  /* 0x08201f0003037f89 */ /* 0x000f2200000e0000 */
        /* <DEDUP_REMOVED lines=18> */
.L_x_120:
[----:B------:R-:W-:Y:S05]  /*4d70*/  BSYNC.RECONVERGENT B1 ;  /* 0x0000000000017941 */ /* 0x000fea0003800200 */
.L_x_119:
        /* <DEDUP_REMOVED lines=23> */
.L_x_122:
[----:B------:R-:W-:Y:S05]  /*4ef0*/  BSYNC.RECONVERGENT B1 ;  /* 0x0000000000017941 */ /* 0x000fea0003800200 */
.L_x_121:
        /* <DEDUP_REMOVED lines=20> */
.L_x_124:
[----:B------:R-:W-:Y:S05]  /*5040*/  BSYNC.RECONVERGENT B1 ;  /* 0x0000000000017941 */ /* 0x000fea0003800200 */
.L_x_123:
        /* <DEDUP_REMOVED lines=20> */
.L_x_126:
[----:B------:R-:W-:Y:S05]  /*5190*/  BSYNC.RECONVERGENT B1 ;  /* 0x0000000000017941 */ /* 0x000fea0003800200 */
.L_x_125:
        /* <DEDUP_REMOVED lines=20> */
.L_x_128:
[----:B------:R-:W-:Y:S05]  /*52e0*/  BSYNC.RECONVERGENT B1 ;  /* 0x0000000000017941 */ /* 0x000fea0003800200 */
.L_x_127:
        /* <DEDUP_REMOVED lines=11> */
.L_x_130:
[----:B------:R-:W-:Y:S05]  /*53a0*/  BSYNC.RECONVERGENT B1 ;  /* 0x0000000000017941 */ /* 0x000fea0003800200 */
.L_x_129:
        /* <DEDUP_REMOVED lines=83> */
[----:B------:R-:W-:-:S07]  /*58e0*/  SEL R5, R3, R5, !P2 ;  /* 0x0000000503057207 */ /* 0x000fce0005000000 */
.L_x_89:
[----:B------:R-:W-:Y:S05]  /*58f0*/  BSYNC.RECONVERGENT B0 ;  /* 0x0000000000007941 */ /* 0x000fea0003800200 */
.L_x_64:
[----:B------:R-:W-:Y:S05]  /*5900*/  @P1 EXIT ;  /* 0x000000000000194d */ /* 0x000fea0003800000 */
[----:B012---:R-:W0:Y:S01]  /*5910*/  LDC.64 R2, c[0x0][0x3a0] ;  /* 0x0000e800ff027b82 */ /* 0x007e220000000a00 */
[----:B----4-:R-:W-:Y:S02]  /*5920*/  IMAD.MOV.U32 R7, RZ, RZ, R5 ;  /* 0x000000ffff077224 */ /* 0x010fe400078e0005 */
[----:B0-----:R-:W-:-:S05]  /*5930*/  IMAD.WIDE.U32 R2, R0, 0x10, R2 ;  /* 0x0000001000027825 */ /* 0x001fca00078e0002 */
[----:B------:R-:W-:Y:S04]  /*5940*/  STG.E.64 desc[UR10][R2.64+0x8], R6 ;  /* 0x0000080602007986 */ /* 0x000fe8000c101b0a */
[----:B------:R-:W-:Y:S01]  /*5950*/  STG.E.U8 desc[UR10][R2.64], R4 ;  /* 0x0000000402007986 */ /* 0x000fe2000c10110a */
[----:B------:R-:W-:Y:S05]  /*5960*/  EXIT ;  /* 0x000000000000794d */ /* 0x000fea0003800000 */
.L_x_131:
        /* <DEDUP_REMOVED lines=9> */
.L_x_409:


//--------------------- .text._ZN3cub18CUB_300001_SM_10006detail6reduce28DeviceReduceSingleTileKernelINS2_10policy_hubIN4cuda3std3__45tupleIJblEEEyN6thrust24THRUST_300001_SM_1000_NS8cuda_cub9__find_if7functorIS9_EEE10Policy1000ENSB_12zip_iteratorINS8_IJNSD_26transform_input_iterator_tIbNSB_6detail15normal_iteratorINSB_10device_ptrIcEEEENSK_10functional5actorINSP_9compositeIJNSP_16operator_adaptorINS7_8equal_toIvEEEENSQ_INSP_8argumentILj0EEEEENSQ_INSP_5valueINSB_16device_referenceIcEEEEEEEEEEEEENSB_17counting_iteratorIlNSB_11use_defaultES18_S18_EEEEEEEPS9_ySF_S9_S9_NS7_10__identityEEEvT0_T1_T2_T3_T4_T6_ --------------------------
	.section	.text._ZN3cub18CUB_300001_SM_10006detail6reduce28DeviceReduceSingleTileKernelINS2_10policy_hubIN4cuda3std3__45tupleIJblEEEyN6thrust24THRUST_300001_SM_1000_NS8cuda_cub9__find_if7functorIS9_EEE10Policy1000ENSB_12zip_iteratorINS8_IJNSD_26transform_input_iterator_tIbNSB_6detail15normal_iteratorINSB_10device_ptrIcEEEENSK_10functional5actorINSP_9compositeIJNSP_16operator_adaptorINS7_8equal_toIvEEEENSQ_INSP_8argumentILj0EEEEENSQ_INSP_5valueINSB_16device_referenceIcEEEEEEEEEEEEENSB_17counting_iteratorIlNSB_11use_defaultES18_S18_EEEEEEEPS9_ySF_S9_S9_NS7_10__identityEEEvT0_T1_T2_T3_T4_T6_,"ax",@progbits
	.align	128
        .global         _ZN3cub18CUB_300001_SM_10006detail6reduce28DeviceReduceSingleTileKernelINS2_10policy_hubIN4cuda3std3__45tupleIJblEEEyN6thrust24THRUST_300001_SM_1000_NS8cuda_cub9__find_if7functorIS9_EEE10Policy1000ENSB_12zip_iteratorINS8_IJNSD_26transform_input_iterator_tIbNSB_6detail15normal_iteratorINSB_10device_ptrIcEEEENSK_10functional5actorINSP_9compositeIJNSP_16operator_adaptorINS7_8equal_toIvEEEENSQ_INSP_8argumentILj0EEEEENSQ_INSP_5valueINSB_16device_referenceIcEEEEEEEEEEEEENSB_17counting_iteratorIlNSB_11use_defaultES18_S18_EEEEEEEPS9_ySF_S9_S9_NS7_10__identityEEEvT0_T1_T2_T3_T4_T6_
        .type           _ZN3cub18CUB_300001_SM_10006detail6reduce28DeviceReduceSingleTileKernelINS2_10policy_hubIN4cuda3std3__45tupleIJblEEEyN6thrust24THRUST_300001_SM_1000_NS8cuda_cub9__find_if7functorIS9_EEE10Policy1000ENSB_12zip_iteratorINS8_IJNSD_26transform_input_iterator_tIbNSB_6detail15normal_iteratorINSB_10device_ptrIcEEEENSK_10functional5actorINSP_9compositeIJNSP_16operator_adaptorINS7_8equal_toIvEEEENSQ_INSP_8argumentILj0EEEEENSQ_INSP_5valueINSB_16device_referenceIcEEEEEEEEEEEEENSB_17counting_iteratorIlNSB_11use_defaultES18_S18_EEEEEEEPS9_ySF_S9_S9_NS7_10__identityEEEvT0_T1_T2_T3_T4_T6_,@function
        .size           _ZN3cub18CUB_300001_SM_10006detail6reduce28DeviceReduceSingleTileKernelINS2_10policy_hubIN4cuda3std3__45tupleIJblEEEyN6thrust24THRUST_300001_SM_1000_NS8cuda_cub9__find_if7functorIS9_EEE10Policy1000ENSB_12zip_iteratorINS8_IJNSD_26transform_input_iterator_tIbNSB_6detail15normal_iteratorINSB_10device_ptrIcEEEENSK_10functional5actorINSP_9compositeIJNSP_16operator_adaptorINS7_8equal_toIvEEEENSQ_INSP_8argumentILj0EEEEENSQ_INSP_5valueINSB_16device_referenceIcEEEEEEEEEEEEENSB_17counting_iteratorIlNSB_11use_defaultES18_S18_EEEEEEEPS9_ySF_S9_S9_NS7_10__identityEEEvT0_T1_T2_T3_T4_T6_,(.L_x_410 - _ZN3cub18CUB_300001_SM_10006detail6reduce28DeviceReduceSingleTileKernelINS2_10policy_hubIN4cuda3std3__45tupleIJblEEEyN6thrust24THRUST_300001_SM_1000_NS8cuda_cub9__find_if7functorIS9_EEE10Policy1000ENSB_12zip_iteratorINS8_IJNSD_26transform_input_iterator_tIbNSB_6detail15normal_iteratorINSB_10device_ptrIcEEEENSK_10functional5actorINSP_9compositeIJNSP_16operator_adaptorINS7_8equal_toIvEEEENSQ_INSP_8argumentILj0EEEEENSQ_INSP_5valueINSB_16device_referenceIcEEEEEEEEEEEEENSB_17counting_iteratorIlNSB_11use_defaultES18_S18_EEEEEEEPS9_ySF_S9_S9_NS7_10__identityEEEvT0_T1_T2_T3_T4_T6_)
        .other          _ZN3cub18CUB_300001_SM_10006detail6reduce28DeviceReduceSingleTileKernelINS2_10policy_hubIN4cuda3std3__45tupleIJblEEEyN6thrust24THRUST_300001_SM_1000_NS8cuda_cub9__find_if7functorIS9_EEE10Policy1000ENSB_12zip_iteratorINS8_IJNSD_26transform_input_iterator_tIbNSB_6detail15normal_iteratorINSB_10device_ptrIcEEEENSK_10functional5actorINSP_9compositeIJNSP_16operator_adaptorINS7_8equal_toIvEEEENSQ_INSP_8argumentILj0EEEEENSQ_INSP_5valueINSB_16device_referenceIcEEEEEEEEEEEEENSB_17counting_iteratorIlNSB_11use_defaultES18_S18_EEEEEEEPS9_ySF_S9_S9_NS7_10__identityEEEvT0_T1_T2_T3_T4_T6_,@"STO_CUDA_ENTRY STV_DEFAULT"
_ZN3cub18CUB_300001_SM_10006detail6reduce28DeviceReduceSingleTileKernelINS2_10policy_hubIN4cuda3std3__45tupleIJblEEEyN6thrust24THRUST_300001_SM_1000_NS8cuda_cub9__find_if7functorIS9_EEE10Policy1000ENSB_12zip_iteratorINS8_IJNSD_26transform_input_iterator_tIbNSB_6detail15normal_iteratorINSB_10device_ptrIcEEEENSK_10functional5actorINSP_9compositeIJNSP_16operator_adaptorINS7_8equal_toIvEEEENSQ_INSP_8argumentILj0EEEEENSQ_INSP_5valueINSB_16device_referenceIcEEEEEEEEEEEEENSB_17counting_iteratorIlNSB_11use_defaultES18_S18_EEEEEEEPS9_ySF_S9_S9_NS7_10__identityEEEvT0_T1_T2_T3_T4_T6_:
.text._ZN3cub18CUB_300001_SM_10006detail6reduce28DeviceReduceSingleTileKernelINS2_10policy_hubIN4cuda3std3__45tupleIJblEEEyN6thrust24THRUST_300001_SM_1000_NS8cuda_cub9__find_if7functorIS9_EEE10Policy1000ENSB_12zip_iteratorINS8_IJNSD_26transform_input_iterator_tIbNSB_6detail15normal_iteratorINSB_10device_ptrIcEEEENSK_10functional5actorINSP_9compositeIJNSP_16operator_adaptorINS7_8equal_toIvEEEENSQ_INSP_8argumentILj0EEEEENSQ_INSP_5valueINSB_16device_referenceIcEEEEEEEEEEEEENSB_17counting_iteratorIlNSB_11use_defaultES18_S18_EEEEEEEPS9_ySF_S9_S9_NS7_10__identityEEEvT0_T1_T2_T3_T4_T6_:
[----:B------:R-:W-:Y:S01]  /*0000*/  LDC R1, c[0x0][0x37c] ;  /* 0x0000df00ff017b82 */ /* 0x000fe20000000800 */
[----:B------:R-:W0:Y:S07]  /*0010*/  LDCU.64 UR4, c[0x0][0x3a8] ;  /* 0x00007500ff0477ac */ /* 0x000e2e0008000a00 */
[----:B------:R-:W1:Y:S01]  /*0020*/  LDC.U8 R0, c[0x0][0x3b8] ;  /* 0x0000ee00ff007b82 */ /* 0x000e620000000000 */
[----:B------:R-:W2:Y:S01]  /*0030*/  LDCU.64 UR8, c[0x0][0x358] ;  /* 0x00006b00ff0877ac */ /* 0x000ea20008000a00 */
[----:B0-----:R-:W-:-:S04]  /*0040*/  UISETP.NE.U32.AND UP0, UPT, UR4, URZ, UPT ;  /* 0x000000ff0400728c */ /* 0x001fc8000bf05070 */
[----:B------:R-:W-:-:S09]  /*0050*/  UISETP.NE.AND.EX UP0, UPT, UR5, URZ, UPT, UP0 ;  /* 0x000000ff0500728c */ /* 0x000fd2000bf05300 */
        /* <DEDUP_REMOVED lines=9> */
.L_x_132:
[----:B------:R-:W-:Y:S01]  /*00f0*/  UISETP.GT.U32.AND UP0, UPT, UR4, 0x3ff, UPT ;  /* 0x000003ff0400788c */ /* 0x000fe2000bf04070 */
[----:B------:R-:W-:Y:S03]  /*0100*/  BSSY.RECONVERGENT B0, `(.L_x_133) ;  /* 0x000055b000007945 */ /* 0x000fe60003800200 */
[----:B------:R-:W-:-:S09]  /*0110*/  UISETP.GT.U32.AND.EX UP0, UPT, UR5, URZ, UPT, UP0 ;  /* 0x000000ff0500728c */ /* 0x000fd2000bf04100 */
[----:B------:R-:W-:Y:S05]  /*0120*/  BRA.U UP0, `(.L_x_134) ;  /* 0x0000002d00f87547 */ /* 0x000fea000b800000 */
[----:B------:R-:W0:Y:S01]  /*0130*/  S2R R7, SR_TID.X ;  /* 0x0000000000077919 */ /* 0x000e220000002100 */
[----:B------:R-:W-:Y:S01]  /*0140*/  IMAD.MOV.U32 R5, RZ, RZ, RZ ;  /* 0x000000ffff057224 */ /* 0x000fe200078e00ff */
[----:B------:R-:W2:Y:S01]  /*0150*/  LDCU.64 UR6, c[0x0][0x380] ;  /* 0x00007000ff0677ac */ /* 0x000ea20008000a00 */
[----:B------:R-:W3:Y:S01]  /*0160*/  LDCU.64 UR10, c[0x0][0x398] ;  /* 0x00007300ff0a77ac */ /* 0x000ee20008000a00 */
[----:B0-----:R-:W-:-:S13]  /*0170*/  ISETP.GE.U32.AND P0, PT, R7, UR4, PT ;  /* 0x0000000407007c0c */ /* 0x001fda000bf06070 */
[----:B------:R-:W0:Y:S08]  /*0180*/  @!P0 LDC.64 R10, c[0x0][0x380] ;  /* 0x0000e000ff0a8b82 */ /* 0x000e300000000a00 */
[----:B------:R-:W4:Y:S08]  /*0190*/  @!P0 LDC.64 R2, c[0x0][0x390] ;  /* 0x0000e400ff028b82 */ /* 0x000f300000000a00 */
[----:B------:R-:W5:Y:S01]  /*01a0*/  @!P0 LDC.64 R12, c[0x0][0x398] ;  /* 0x0000e600ff0c8b82 */ /* 0x000f620000000a00 */
[----:B0-----:R-:W-:-:S05]  /*01b0*/  @!P0 IADD3 R10, P1, PT, R7, R10, RZ ;  /* 0x0000000a070a8210 */ /* 0x001fca0007f3e0ff */
[----:B------:R-:W-:Y:S01]  /*01c0*/  @!P0 IMAD.X R11, RZ, RZ, R11, P1 ;  /* 0x000000ffff0b8224 */ /* 0x000fe200008e060b */
[----:B----4-:R-:W4:Y:S04]  /*01d0*/  @!P0 LDG.E.U8 R3, desc[UR8][R2.64] ;  /* 0x0000000802038981 */ /* 0x010f28000c1e1100 */
[----:B------:R-:W4:Y:S01]  /*01e0*/  @!P0 LDG.E.U8 R10, desc[UR8][R10.64] ;  /* 0x000000080a0a8981 */ /* 0x000f22000c1e1100 */
[----:B------:R-:W-:Y:S01]  /*01f0*/  IMAD.MOV.U32 R8, RZ, RZ, R7 ;  /* 0x000000ffff087224 */ /* 0x000fe200078e0007 */
[----:B------:R-:W-:Y:S01]  /*0200*/  PRMT R4, RZ, 0x7610, R4 ;  /* 0x00007610ff047816 */ /* 0x000fe20000000004 */
[C---:B------:R-:W-:Y:S01]  /*0210*/  @!P0 VIADD R8, R7.reuse, 0x100 ;  /* 0x0000010007088836 */ /* 0x040fe20000000000 */
[----:B-----5:R-:W-:Y:S01]  /*0220*/  @!P0 IADD3 R5, P3, PT, R7, R12, RZ ;  /* 0x0000000c07058210 */ /* 0x020fe20007f7e0ff */
[----:B------:R-:W-:Y:S01]  /*0230*/  BSSY.RECONVERGENT B1, `(.L_x_135) ;  /* 0x000010f000017945 */ /* 0x000fe20003800200 */
[----:B------:R-:W-:-:S02]  /*0240*/  IMAD.MOV.U32 R6, RZ, RZ, RZ ;  /* 0x000000ffff067224 */ /* 0x000fc400078e00ff */
[----:B------:R-:W-:Y:S01]  /*0250*/  ISETP.GE.U32.AND P2, PT, R8, UR4, PT ;  /* 0x0000000408007c0c */ /* 0x000fe2000bf46070 */
[----:B------:R-:W-:Y:S01]  /*0260*/  @!P0 IMAD.X R6, RZ, RZ, R13, P3 ;  /* 0x000000ffff068224 */ /* 0x000fe200018e060d */
[----:B----4-:R-:W-:-:S04]  /*0270*/  @!P0 ISETP.NE.AND P1, PT, R10, R3, PT ;  /* 0x000000030a00820c */ /* 0x010fc80003f25270 */
[----:B------:R-:W-:-:S04]  /*0280*/  @!P0 SEL R2, RZ, 0x1, P1 ;  /* 0x00000001ff028807 */ /* 0x000fc80000800000 */
[----:B------:R-:W-:-:S03]  /*0290*/  @!P0 PRMT R4, R2, 0x7610, R4 ;  /* 0x0000761002048816 */ /* 0x000fc60000000004 */
[----:B--23--:R-:W-:Y:S05]  /*02a0*/  @P2 BRA `(.L_x_136) ;  /* 0x00000010001c2947 */ /* 0x00cfea0003800000 */
[----:B------:R-:W0:Y:S02]  /*02b0*/  LDC.64 R2, c[0x0][0x390] ;  /* 0x0000e400ff027b82 */ /* 0x000e240000000a00 */
[----:B0-----:R0:W5:Y:S01]  /*02c0*/  LDG.E.U8 R9, desc[UR8][R2.64] ;  /* 0x0000000802097981 */ /* 0x001162000c1e1100 */
[----:B------:R-:W-:Y:S01]  /*02d0*/  LOP3.LUT R10, RZ, R8, RZ, 0x33, !PT ;  /* 0x00000008ff0a7212 */ /* 0x000fe200078e33ff */
[----:B------:R-:W-:Y:S04]  /*02e0*/  BSSY.RECONVERGENT B2, `(.L_x_137) ;  /* 0x0000080000027945 */ /* 0x000fe80003800200 */
[----:B------:R-:W-:-:S05]  /*02f0*/  VIADD R10, R10, UR4 ;  /* 0x000000040a0a7c36 */ /* 0x000fca0008000000 */
[C---:B------:R-:W-:Y:S02]  /*0300*/  ISETP.GE.U32.AND P0, PT, R10.reuse, 0x700, PT ;  /* 0x000007000a00780c */ /* 0x040fe40003f06070 */
[----:B------:R-:W-:-:S04]  /*0310*/  LEA.HI R11, R10, 0x1, RZ, 0x18 ;  /* 0x000000010a0b7811 */ /* 0x000fc800078fc0ff */
[----:B------:R-:W-:-:S04]  /*0320*/  LOP3.LUT R12, R11, 0x7, RZ, 0xc0, !PT ;  /* 0x000000070b0c7812 */ /* 0x000fc800078ec0ff */
[----:B------:R-:W-:-:S03]  /*0330*/  ISETP.NE.AND P1, PT, R12, RZ, PT ;  /* 0x000000ff0c00720c */ /* 0x000fc60003f25270 */
[----:B0-----:R-:W-:Y:S10]  /*0340*/  @!P0 BRA `(.L_x_138) ;  /* 0x0000000400e48947 */ /* 0x001ff40003800000 */
[----:B------:R-:W-:-:S05]  /*0350*/  LOP3.LUT R13, R11, 0x1fffff8, RZ, 0xc0, !PT ;  /* 0x01fffff80b0d7812 */ /* 0x000fca00078ec0ff */
[----:B------:R-:W-:-:S07]  /*0360*/  IMAD.MOV R13, RZ, RZ, -R13 ;  /* 0x000000ffff0d7224 */ /* 0x000fce00078e0a0d */
.L_x_139:
[----:B------:R-:W-:-:S05]  /*0370*/  IADD3 R2, P0, PT, R8, UR6, RZ ;  /* 0x0000000608027c10 */ /* 0x000fca000ff1e0ff */
[----:B------:R-:W-:-:S05]  /*0380*/  IMAD.X R3, RZ, RZ, UR7, P0 ;  /* 0x00000007ff037e24 */ /* 0x000fca00080e06ff */
        /* <DEDUP_REMOVED lines=8> */
[----:B------:R-:W-:Y:S01]  /*0410*/  PRMT R17, R4, 0x7610, R17 ;  /* 0x0000761004117816 */ /* 0x000fe20000000011 */
[----:B------:R-:W-:Y:S01]  /*0420*/  VIADD R13, R13, 0x8 ;  /* 0x000000080d0d7836 */ /* 0x000fe20000000000 */
[C---:B------:R-:W-:Y:S01]  /*0430*/  IADD3 R4, P3, PT, R8.reuse, UR10, RZ ;  /* 0x0000000a08047c10 */ /* 0x040fe2000ff7e0ff */
[----:B------:R-:W-:Y:S01]  /*0440*/  VIADD R8, R8, 0x800 ;  /* 0x0000080008087836 */ /* 0x000fe20000000000 */
[----:B------:R-:W-:-:S03]  /*0450*/  LOP3.LUT P5, RZ, R17, 0xff, RZ, 0xc0, !PT ;  /* 0x000000ff11ff7812 */ /* 0x000fc600078ac0ff */
[----:B------:R-:W-:Y:S01]  /*0460*/  IMAD.X R15, RZ, RZ, UR11, P3 ;  /* 0x0000000bff0f7e24 */ /* 0x000fe200098e06ff */
[CC--:B--2--5:R-:W-:Y:S02]  /*0470*/  ISETP.NE.AND P0, PT, R26.reuse, R9.reuse, PT ;  /* 0x000000091a00720c */ /* 0x0e4fe40003f05270 */
        /* <DEDUP_REMOVED lines=15> */
[----:B----4-:R-:W-:Y:S01]  /*0570*/  ISETP.NE.AND P6, PT, R24, R9, PT ;  /* 0x000000091800720c */ /* 0x010fe20003fc5270 */
[----:B------:R-:W-:Y:S01]  /*0580*/  IMAD.X R3, RZ, RZ, R15, P0 ;  /* 0x000000ffff037224 */ /* 0x000fe200000e060f */
[----:B------:R-:W-:Y:S02]  /*0590*/  LOP3.LUT P2, RZ, R17, 0xff, RZ, 0xc0, !PT ;  /* 0x000000ff11ff7812 */ /* 0x000fe4000784c0ff */
[----:B------:R-:W-:Y:S02]  /*05a0*/  ISETP.LT.U32.AND P0, PT, R2, R21, PT ;  /* 0x000000150200720c */ /* 0x000fe40003f01070 */
[----:B------:R-:W-:-:S02]  /*05b0*/  ISETP.EQ.AND P5, PT, R24, R9, P2 ;  /* 0x000000091800720c */ /* 0x000fc400017a2270 */
[----:B------:R-:W-:-:S04]  /*05c0*/  ISETP.LT.AND.EX P0, PT, R3, R5, PT, P0 ;  /* 0x000000050300720c */ /* 0x000fc80003f01300 */
[C---:B------:R-:W-:Y:S02]  /*05d0*/  SEL R19, R2.reuse, R21, P0 ;  /* 0x0000001502137207 */ /* 0x040fe40000000000 */
[----:B------:R-:W-:Y:S02]  /*05e0*/  SEL R26, R3, R5, P0 ;  /* 0x00000005031a7207 */ /* 0x000fe40000000000 */
[----:B------:R-:W-:Y:S02]  /*05f0*/  @!P2 SEL R17, RZ, 0x1, P6 ;  /* 0x00000001ff11a807 */ /* 0x000fe40003000000 */
[----:B------:R-:W-:Y:S02]  /*0600*/  @!P4 SEL R19, R2, R21, !P3 ;  /* 0x000000150213c207 */ /* 0x000fe40005800000 */
[----:B------:R-:W-:Y:S02]  /*0610*/  SEL R17, R17, 0x1, !P5 ;  /* 0x0000000111117807 */ /* 0x000fe40006800000 */
[----:B------:R-:W-:-:S02]  /*0620*/  @!P4 SEL R26, R3, R5, !P3 ;  /* 0x00000005031ac207 */ /* 0x000fc40005800000 */
[----:B------:R-:W-:Y:S02]  /*0630*/  LOP3.LUT P3, RZ, R17, 0xff, RZ, 0xc0, !PT ;  /* 0x000000ff11ff7812 */ /* 0x000fe4000786c0ff */
[----:B------:R-:W-:Y:S02]  /*0640*/  IADD3 R2, P0, PT, R4, 0x200, RZ ;  /* 0x0000020004027810 */ /* 0x000fe40007f1e0ff */
[CC--:B------:R-:W-:Y:S02]  /*0650*/  ISETP.NE.AND P6, PT, R22.reuse, R9.reuse, PT ;  /* 0x000000091600720c */ /* 0x0c0fe40003fc5270 */
[----:B------:R-:W-:Y:S01]  /*0660*/  ISETP.EQ.AND P4, PT, R22, R9, P3 ;  /* 0x000000091600720c */ /* 0x000fe20001f82270 */
[----:B------:R-:W-:Y:S01]  /*0670*/  IMAD.X R3, RZ, RZ, R15, P0 ;  /* 0x000000ffff037224 */ /* 0x000fe200000e060f */
[----:B------:R-:W-:-:S04]  /*0680*/  ISETP.LT.U32.AND P0, PT, R2, R19, PT ;  /* 0x000000130200720c */ /* 0x000fc80003f01070 */
[-C--:B------:R-:W-:Y:S02]  /*0690*/  ISETP.LT.AND.EX P0, PT, R3, R26.reuse, PT, P0 ;  /* 0x0000001a0300720c */ /* 0x080fe40003f01300 */
[----:B------:R-:W-:Y:S02]  /*06a0*/  @!P3 SEL R17, RZ, 0x1, P6 ;  /* 0x00000001ff11b807 */ /* 0x000fe40003000000 */
[CC--:B------:R-:W-:Y:S02]  /*06b0*/  SEL R5, R2.reuse, R19.reuse, P0 ;  /* 0x0000001302057207 */ /* 0x0c0fe40000000000 */
        /* <DEDUP_REMOVED lines=21> */
[----:B------:R-:W-:Y:S02]  /*0810*/  ISETP.LT.AND.EX P0, PT, R3, R22, PT, P0 ;  /* 0x000000160300720c */ /* 0x000fe40003f01300 */
[----:B------:R-:W-:-:S02]  /*0820*/  ISETP.EQ.AND P4, PT, R18, R9, P3 ;  /* 0x000000091200720c */ /* 0x000fc40001f82270 */
[----:B------:R-:W-:Y:S02]  /*0830*/  SEL R5, R2, R19, P0 ;  /* 0x0000001302057207 */ /* 0x000fe40000000000 */
[----:B------:R-:W-:Y:S02]  /*0840*/  SEL R6, R3, R22, P0 ;  /* 0x0000001603067207 */ /* 0x000fe40000000000 */
[----:B------:R-:W-:Y:S02]  /*0850*/  ISETP.NE.AND P0, PT, R18, R9, PT ;  /* 0x000000091200720c */ /* 0x000fe40003f05270 */
[----:B------:R-:W-:Y:S02]  /*0860*/  @!P5 SEL R5, R2, R19, !P2 ;  /* 0x000000130205d207 */ /* 0x000fe40005000000 */
[----:B------:R-:W-:Y:S02]  /*0870*/  @!P3 SEL R17, RZ, 0x1, P0 ;  /* 0x00000001ff11b807 */ /* 0x000fe40000000000 */
[----:B------:R-:W-:-:S02]  /*0880*/  IADD3 R2, P6, PT, R4, 0x500, RZ ;  /* 0x0000050004027810 */ /* 0x000fc40007fde0ff */
[----:B------:R-:W-:Y:S02]  /*0890*/  SEL R17, R17, 0x1, !P4 ;  /* 0x0000000111117807 */ /* 0x000fe40006000000 */
[----:B------:R-:W-:Y:S01]  /*08a0*/  @!P5 SEL R6, R3, R22, !P2 ;  /* 0x000000160306d207 */ /* 0x000fe20005000000 */
[----:B------:R-:W-:Y:S01]  /*08b0*/  IMAD.X R3, RZ, RZ, R15, P6 ;  /* 0x000000ffff037224 */ /* 0x000fe200030e060f */
[----:B------:R-:W-:Y:S02]  /*08c0*/  ISETP.LT.U32.AND P0, PT, R2, R5, PT ;  /* 0x000000050200720c */ /* 0x000fe40003f01070 */
[----:B------:R-:W-:Y:S02]  /*08d0*/  LOP3.LUT P2, RZ, R17, 0xff, RZ, 0xc0, !PT ;  /* 0x000000ff11ff7812 */ /* 0x000fe4000784c0ff */
[----:B------:R-:W-:-:S04]  /*08e0*/  ISETP.LT.AND.EX P0, PT, R3, R6, PT, P0 ;  /* 0x000000060300720c */ /* 0x000fc80003f01300 */
[CC--:B------:R-:W-:Y:S02]  /*08f0*/  SEL R18, R2.reuse, R5.reuse, P0 ;  /* 0x0000000502127207 */ /* 0x0c0fe40000000000 */
[CC--:B------:R-:W-:Y:S02]  /*0900*/  SEL R19, R3.reuse, R6.reuse, P0 ;  /* 0x0000000603137207 */ /* 0x0c0fe40000000000 */
[----:B------:R-:W-:Y:S02]  /*0910*/  @!P4 SEL R18, R2, R5, !P3 ;  /* 0x000000050212c207 */ /* 0x000fe40005800000 */
[----:B------:R-:W-:Y:S02]  /*0920*/  @!P4 SEL R19, R3, R6, !P3 ;  /* 0x000000060313c207 */ /* 0x000fe40005800000 */
[----:B------:R-:W-:Y:S02]  /*0930*/  IADD3 R5, P0, PT, R4, 0x600, RZ ;  /* 0x0000060004057810 */ /* 0x000fe40007f1e0ff */
[----:B------:R-:W-:-:S02]  /*0940*/  ISETP.NE.AND P3, PT, R14, R9, PT ;  /* 0x000000090e00720c */ /* 0x000fc40003f65270 */
[----:B------:R-:W-:Y:S01]  /*0950*/  ISETP.EQ.AND P4, PT, R14, R9, P2 ;  /* 0x000000090e00720c */ /* 0x000fe20001782270 */
[----:B------:R-:W-:Y:S01]  /*0960*/  IMAD.X R6, RZ, RZ, R15, P0 ;  /* 0x000000ffff067224 */ /* 0x000fe200000e060f */
[----:B------:R-:W-:Y:S02]  /*0970*/  @!P2 SEL R17, RZ, 0x1, P3 ;  /* 0x00000001ff11a807 */ /* 0x000fe40001800000 */
[----:B------:R-:W-:Y:S02]  /*0980*/  ISETP.LT.U32.AND P0, PT, R5, R18, PT ;  /* 0x000000120500720c */ /* 0x000fe40003f01070 */
[----:B------:R-:W-:Y:S02]  /*0990*/  SEL R17, R17, 0x1, !P4 ;  /* 0x0000000111117807 */ /* 0x000fe40006000000 */
[----:B------:R-:W-:Y:S02]  /*09a0*/  IADD3 R2, P5, PT, R4, 0x700, RZ ;  /* 0x0000070004027810 */ /* 0x000fe40007fbe0ff */
[----:B------:R-:W-:-:S02]  /*09b0*/  ISETP.LT.AND.EX P0, PT, R6, R19, PT, P0 ;  /* 0x000000130600720c */ /* 0x000fc40003f01300 */
[----:B------:R-:W-:Y:S01]  /*09c0*/  LOP3.LUT P3, RZ, R17, 0xff, RZ, 0xc0, !PT ;  /* 0x000000ff11ff7812 */ /* 0x000fe2000786c0ff */
[----:B------:R-:W-:Y:S01]  /*09d0*/  IMAD.X R15, RZ, RZ, R15, P5 ;  /* 0x000000ffff0f7224 */ /* 0x000fe200028e060f */
[-C--:B------:R-:W-:Y:S02]  /*09e0*/  SEL R3, R5, R18.reuse, P0 ;  /* 0x0000001205037207 */ /* 0x080fe40000000000 */
[CC--:B------:R-:W-:Y:S02]  /*09f0*/  SEL R14, R6.reuse, R19.reuse, P0 ;  /* 0x00000013060e7207 */ /* 0x0c0fe40000000000 */
[----:B------:R-:W-:Y:S02]  /*0a00*/  ISETP.NE.AND P5, PT, R13, RZ, PT ;  /* 0x000000ff0d00720c */ /* 0x000fe40003fa5270 */
[----:B------:R-:W-:Y:S02]  /*0a10*/  @!P4 SEL R3, R5, R18, !P2 ;  /* 0x000000120503c207 */ /* 0x000fe40005000000 */
[----:B------:R-:W-:-:S02]  /*0a20*/  @!P4 SEL R14, R6, R19, !P2 ;  /* 0x00000013060ec207 */ /* 0x000fc40005000000 */
[----:B------:R-:W-:Y:S02]  /*0a30*/  ISETP.EQ.AND P2, PT, R16, R9, P3 ;  /* 0x000000091000720c */ /* 0x000fe40001f42270 */
[----:B------:R-:W-:Y:S02]  /*0a40*/  ISETP.LT.U32.AND P0, PT, R2, R3, PT ;  /* 0x000000030200720c */ /* 0x000fe40003f01070 */
[----:B------:R-:W-:Y:S02]  /*0a50*/  ISETP.NE.AND P4, PT, R16, R9, PT ;  /* 0x000000091000720c */ /* 0x000fe40003f85270 */
[----:B------:R-:W-:Y:S02]  /*0a60*/  ISETP.LT.AND.EX P0, PT, R15, R14, PT, P0 ;  /* 0x0000000e0f00720c */ /* 0x000fe40003f01300 */
[----:B------:R-:W-:Y:S02]  /*0a70*/  @!P3 SEL R17, RZ, 0x1, P4 ;  /* 0x00000001ff11b807 */ /* 0x000fe40002000000 */
[----:B------:R-:W-:-:S02]  /*0a80*/  SEL R5, R2, R3, P0 ;  /* 0x0000000302057207 */ /* 0x000fc40000000000 */
[-C--:B------:R-:W-:Y:S02]  /*0a90*/  SEL R6, R15, R14.reuse, P0 ;  /* 0x0000000e0f067207 */ /* 0x080fe40000000000 */
[----:B------:R-:W-:Y:S02]  /*0aa0*/  SEL R4, R17, 0x1, !P2 ;  /* 0x0000000111047807 */ /* 0x000fe40005000000 */
[----:B------:R-:W-:Y:S02]  /*0ab0*/  @!P2 SEL R5, R2, R3, !P3 ;  /* 0x000000030205a207 */ /* 0x000fe40005800000 */
[----:B------:R-:W-:Y:S01]  /*0ac0*/  @!P2 SEL R6, R15, R14, !P3 ;  /* 0x0000000e0f06a207 */ /* 0x000fe20005800000 */
[----:B------:R-:W-:Y:S06]  /*0ad0*/  @P5 BRA `(.L_x_139) ;  /* 0xfffffff800245947 */ /* 0x000fec000383ffff */
.L_x_138:
[----:B------:R-:W-:Y:S05]  /*0ae0*/  BSYNC.RECONVERGENT B2 ;  /* 0x0000000000027941 */ /* 0x000fea0003800200 */
.L_x_137:
[----:B------:R-:W-:Y:S05]  /*0af0*/  @!P1 BRA `(.L_x_136) ;  /* 0x0000000800089947 */ /* 0x000fea0003800000 */
[----:B------:R-:W-:Y:S01]  /*0b00*/  ISETP.GE.U32.AND P0, PT, R12, 0x4, PT ;  /* 0x000000040c00780c */ /* 0x000fe20003f06070 */
[----:B------:R-:W-:Y:S01]  /*0b10*/  BSSY.RECONVERGENT B2, `(.L_x_140) ;  /* 0x0000043000027945 */ /* 0x000fe20003800200 */
[----:B------:R-:W-:-:S11]  /*0b20*/  LOP3.LUT P1, R11, R11, 0x3, RZ, 0xc0, !PT ;  /* 0x000000030b0b7812 */ /* 0x000fd6000782c0ff */
[----:B------:R-:W-:Y:S05]  /*0b30*/  @!P0 BRA `(.L_x_141) ;  /* 0x0000000400008947 */ /* 0x000fea0003800000 */
[----:B------:R-:W0:Y:S02]  /*0b40*/  LDCU.64 UR12, c[0x0][0x380] ;  /* 0x00007000ff0c77ac */ /* 0x000e240008000a00 */
[----:B0-----:R-:W-:-:S05]  /*0b50*/  IADD3 R12, P0, PT, R8, UR12, RZ ;  /* 0x0000000c080c7c10 */ /* 0x001fca000ff1e0ff */
[----:B------:R-:W-:Y:S01]  /*0b60*/  IMAD.X R13, RZ, RZ, UR13, P0 ;  /* 0x0000000dff0d7e24 */ /* 0x000fe200080e06ff */
[----:B------:R-:W0:Y:S04]  /*0b70*/  LDCU.64 UR12, c[0x0][0x398] ;  /* 0x00007300ff0c77ac */ /* 0x000e280008000a00 */
[----:B------:R-:W2:Y:S04]  /*0b80*/  LDG.E.U8 R14, desc[UR8][R12.64] ;  /* 0x000000080c0e7981 */ /* 0x000ea8000c1e1100 */
[----:B------:R-:W3:Y:S04]  /*0b90*/  LDG.E.U8 R16, desc[UR8][R12.64+0x100] ;  /* 0x000100080c107981 */ /* 0x000ee8000c1e1100 */
[----:B------:R-:W4:Y:S04]  /*0ba0*/  LDG.E.U8 R18, desc[UR8][R12.64+0x200] ;  /* 0x000200080c127981 */ /* 0x000f28000c1e1100 */
[----:B------:R1:W4:Y:S01]  /*0bb0*/  LDG.E.U8 R2, desc[UR8][R12.64+0x300] ;  /* 0x000300080c027981 */ /* 0x000322000c1e1100 */
[----:B------:R-:W-:Y:S01]  /*0bc0*/  LOP3.LUT P3, RZ, R4, 0xff, RZ, 0xc0, !PT ;  /* 0x000000ff04ff7812 */ /* 0x000fe2000786c0ff */
[C---:B------:R-:W-:Y:S01]  /*0bd0*/  VIADD R3, R8.reuse, 0x100 ;  /* 0x0000010008037836 */ /* 0x040fe20000000000 */
[----:B0-----:R-:W-:-:S05]  /*0be0*/  IADD3 R20, P2, PT, R8, UR12, RZ ;  /* 0x0000000c08147c10 */ /* 0x001fca000ff5e0ff */
[----:B------:R-:W-:Y:S01]  /*0bf0*/  IMAD.X R15, RZ, RZ, UR13, P2 ;  /* 0x0000000dff0f7e24 */ /* 0x000fe200090e06ff */
[CC--:B--2--5:R-:W-:Y:S02]  /*0c00*/  ISETP.NE.AND P0, PT, R14.reuse, R9.reuse, PT ;  /* 0x000000090e00720c */ /* 0x0e4fe40003f05270 */
[----:B------:R-:W-:-:S03]  /*0c10*/  ISETP.EQ.AND P4, PT, R14, R9, P3 ;  /* 0x000000090e00720c */ /* 0x000fc60001f82270 */
[----:B------:R-:W-:Y:S02]  /*0c20*/  @!P3 SEL R4, RZ, 0x1, P0 ;  /* 0x00000001ff04b807 */ /* 0x000fe40000000000 */
[-C--:B------:R-:W-:Y:S02]  /*0c30*/  ISETP.LT.U32.AND P0, PT, R20, R5.reuse, PT ;  /* 0x000000051400720c */ /* 0x080fe40003f01070 */
[----:B------:R-:W-:Y:S02]  /*0c40*/  SEL R4, R4, 0x1, !P4 ;  /* 0x0000000104047807 */ /* 0x000fe40006000000 */
[----:B------:R-:W-:Y:S02]  /*0c50*/  ISETP.LT.AND.EX P0, PT, R15, R6, PT, P0 ;  /* 0x000000060f00720c */ /* 0x000fe40003f01300 */
[----:B------:R-:W-:Y:S02]  /*0c60*/  LOP3.LUT P2, RZ, R4, 0xff, RZ, 0xc0, !PT ;  /* 0x000000ff04ff7812 */ /* 0x000fe4000784c0ff */
[----:B------:R-:W-:-:S02]  /*0c70*/  SEL R14, R20, R5, P0 ;  /* 0x00000005140e7207 */ /* 0x000fc40000000000 */
[CC--:B-1----:R-:W-:Y:S02]  /*0c80*/  SEL R13, R15.reuse, R6.reuse, P0 ;  /* 0x000000060f0d7207 */ /* 0x0c2fe40000000000 */
[----:B---3--:R-:W-:Y:S02]  /*0c90*/  ISETP.NE.AND P0, PT, R16, R9, PT ;  /* 0x000000091000720c */ /* 0x008fe40003f05270 */
[----:B------:R-:W-:Y:S02]  /*0ca0*/  @!P4 SEL R14, R20, R5, !P3 ;  /* 0x00000005140ec207 */ /* 0x000fe40005800000 */
[----:B------:R-:W-:Y:S02]  /*0cb0*/  @!P4 SEL R13, R15, R6, !P3 ;  /* 0x000000060f0dc207 */ /* 0x000fe40005800000 */
[----:B------:R-:W-:Y:S02]  /*0cc0*/  ISETP.EQ.AND P4, PT, R16, R9, P2 ;  /* 0x000000091000720c */ /* 0x000fe40001782270 */
[----:B------:R-:W-:-:S02]  /*0cd0*/  @!P2 SEL R4, RZ, 0x1, P0 ;  /* 0x00000001ff04a807 */ /* 0x000fc40000000000 */
[----:B------:R-:W-:Y:S01]  /*0ce0*/  IADD3 R5, P5, PT, R3, UR12, RZ ;  /* 0x0000000c03057c10 */ /* 0x000fe2000ffbe0ff */
[----:B------:R-:W-:Y:S01]  /*0cf0*/  VIADD R3, R8, 0x200 ;  /* 0x0000020008037836 */ /* 0x000fe20000000000 */
[----:B------:R-:W-:Y:S02]  /*0d00*/  SEL R4, R4, 0x1, !P4 ;  /* 0x0000000104047807 */ /* 0x000fe40006000000 */
[----:B------:R-:W-:Y:S01]  /*0d10*/  ISETP.LT.U32.AND P0, PT, R5, R14, PT ;  /* 0x0000000e0500720c */ /* 0x000fe20003f01070 */
[----:B------:R-:W-:Y:S01]  /*0d20*/  IMAD.X R6, RZ, RZ, UR13, P5 ;  /* 0x0000000dff067e24 */ /* 0x000fe2000a8e06ff */
[----:B------:R-:W-:-:S04]  /*0d30*/  LOP3.LUT P3, RZ, R4, 0xff, RZ, 0xc0, !PT ;  /* 0x000000ff04ff7812 */ /* 0x000fc8000786c0ff */
[----:B------:R-:W-:-:S04]  /*0d40*/  ISETP.LT.AND.EX P0, PT, R6, R13, PT, P0 ;  /* 0x0000000d0600720c */ /* 0x000fc80003f01300 */
[CC--:B------:R-:W-:Y:S02]  /*0d50*/  SEL R12, R5.reuse, R14.reuse, P0 ;  /* 0x0000000e050c7207 */ /* 0x0c0fe40000000000 */
[CC--:B------:R-:W-:Y:S02]  /*0d60*/  SEL R15, R6.reuse, R13.reuse, P0 ;  /* 0x0000000d060f7207 */ /* 0x0c0fe40000000000 */
[----:B------:R-:W-:Y:S02]  /*0d70*/  @!P4 SEL R12, R5, R14, !P2 ;  /* 0x0000000e050cc207 */ /* 0x000fe40005000000 */
[----:B------:R-:W-:Y:S02]  /*0d80*/  @!P4 SEL R15, R6, R13, !P2 ;  /* 0x0000000d060fc207 */ /* 0x000fe40005000000 */
[----:B------:R-:W-:Y:S01]  /*0d90*/  IADD3 R5, P0, PT, R3, UR12, RZ ;  /* 0x0000000c03057c10 */ /* 0x000fe2000ff1e0ff */
[----:B------:R-:W-:Y:S01]  /*0da0*/  VIADD R3, R8, 0x300 ;  /* 0x0000030008037836 */ /* 0x000fe20000000000 */
[-C--:B----4-:R-:W-:Y:S01]  /*0db0*/  ISETP.NE.AND P2, PT, R18, R9.reuse, PT ;  /* 0x000000091200720c */ /* 0x090fe20003f45270 */
[----:B------:R-:W-:Y:S01]  /*0dc0*/  VIADD R8, R8, 0x400 ;  /* 0x0000040008087836 */ /* 0x000fe20000000000 */
[----:B------:R-:W-:Y:S01]  /*0dd0*/  ISETP.EQ.AND P4, PT, R18, R9, P3 ;  /* 0x000000091200720c */ /* 0x000fe20001f82270 */
[----:B------:R-:W-:Y:S01]  /*0de0*/  IMAD.X R6, RZ, RZ, UR13, P0 ;  /* 0x0000000dff067e24 */ /* 0x000fe200080e06ff */
[----:B------:R-:W-:-:S02]  /*0df0*/  @!P3 SEL R4, RZ, 0x1, P2 ;  /* 0x00000001ff04b807 */ /* 0x000fc40001000000 */
[-C--:B------:R-:W-:Y:S02]  /*0e00*/  ISETP.LT.U32.AND P0, PT, R5, R12.reuse, PT ;  /* 0x0000000c0500720c */ /* 0x080fe40003f01070 */
[----:B------:R-:W-:Y:S02]  /*0e10*/  SEL R4, R4, 0x1, !P4 ;  /* 0x0000000104047807 */ /* 0x000fe40006000000 */
[----:B------:R-:W-:Y:S02]  /*0e20*/  ISETP.LT.AND.EX P0, PT, R6, R15, PT, P0 ;  /* 0x0000000f0600720c */ /* 0x000fe40003f01300 */
[----:B------:R-:W-:Y:S02]  /*0e30*/  LOP3.LUT P2, RZ, R4, 0xff, RZ, 0xc0, !PT ;  /* 0x000000ff04ff7812 */ /* 0x000fe4000784c0ff */
[----:B------:R-:W-:Y:S02]  /*0e40*/  IADD3 R3, P5, PT, R3, UR12, RZ ;  /* 0x0000000c03037c10 */ /* 0x000fe4000ffbe0ff */
[----:B------:R-:W-:-:S02]  /*0e50*/  SEL R14, R5, R12, P0 ;  /* 0x0000000c050e7207 */ /* 0x000fc40000000000 */
[CC--:B------:R-:W-:Y:S02]  /*0e60*/  SEL R13, R6.reuse, R15.reuse, P0 ;  /* 0x0000000f060d7207 */ /* 0x0c0fe40000000000 */
[----:B------:R-:W-:Y:S01]  /*0e70*/  @!P4 SEL R14, R5, R12, !P3 ;  /* 0x0000000c050ec207 */ /* 0x000fe20005800000 */
[----:B------:R-:W-:Y:S01]  /*0e80*/  IMAD.X R12, RZ, RZ, UR13, P5 ;  /* 0x0000000dff0c7e24 */ /* 0x000fe2000a8e06ff */
[----:B------:R-:W-:Y:S02]  /*0e90*/  @!P4 SEL R13, R6, R15, !P3 ;  /* 0x0000000f060dc207 */ /* 0x000fe40005800000 */
[CC--:B------:R-:W-:Y:S02]  /*0ea0*/  ISETP.EQ.AND P3, PT, R2.reuse, R9.reuse, P2 ;  /* 0x000000090200720c */ /* 0x0c0fe40001762270 */
        /* <DEDUP_REMOVED lines=9> */
.L_x_141:
[----:B------:R-:W-:Y:S05]  /*0f40*/  BSYNC.RECONVERGENT B2 ;  /* 0x0000000000027941 */ /* 0x000fea0003800200 */
.L_x_140:
[----:B------:R-:W-:Y:S05]  /*0f50*/  @!P1 BRA `(.L_x_136) ;  /* 0x0000000000f09947 */ /* 0x000fea0003800000 */
[----:B------:R-:W-:Y:S01]  /*0f60*/  ISETP.NE.AND P0, PT, R11, 0x1, PT ;  /* 0x000000010b00780c */ /* 0x000fe20003f05270 */
[----:B------:R-:W-:Y:S01]  /*0f70*/  BSSY.RECONVERGENT B2, `(.L_x_142) ;  /* 0x0000025000027945 */ /* 0x000fe20003800200 */
[----:B------:R-:W-:-:S11]  /*0f80*/  LOP3.LUT P1, RZ, R10, 0x100, RZ, 0xc0, !PT ;  /* 0x000001000aff7812 */ /* 0x000fd6000782c0ff */
[----:B------:R-:W-:Y:S05]  /*0f90*/  @!P0 BRA `(.L_x_143) ;  /* 0x0000000000888947 */ /* 0x000fea0003800000 */
[----:B------:R-:W0:Y:S02]  /*0fa0*/  LDCU.64 UR12, c[0x0][0x380] ;  /* 0x00007000ff0c77ac */ /* 0x000e240008000a00 */
[----:B0-----:R-:W-:-:S05]  /*0fb0*/  IADD3 R2, P0, PT, R8, UR12, RZ ;  /* 0x0000000c08027c10 */ /* 0x001fca000ff1e0ff */
[----:B------:R-:W-:Y:S01]  /*0fc0*/  IMAD.X R3, RZ, RZ, UR13, P0 ;  /* 0x0000000dff037e24 */ /* 0x000fe200080e06ff */
[----:B------:R-:W0:Y:S04]  /*0fd0*/  LDCU.64 UR12, c[0x0][0x398] ;  /* 0x00007300ff0c77ac */ /* 0x000e280008000a00 */
[----:B------:R-:W2:Y:S04]  /*0fe0*/  LDG.E.U8 R12, desc[UR8][R2.64] ;  /* 0x00000008020c7981 */ /* 0x000ea8000c1e1100 */
[----:B------:R3:W4:Y:S01]  /*0ff0*/  LDG.E.U8 R14, desc[UR8][R2.64+0x100] ;  /* 0x00010008020e7981 */ /* 0x000722000c1e1100 */
[----:B------:R-:W-:-:S02]  /*1000*/  LOP3.LUT P2, RZ, R4, 0xff, RZ, 0xc0, !PT ;  /* 0x000000ff04ff7812 */ /* 0x000fc4000784c0ff */
[----:B0-----:R-:W-:-:S04]  /*1010*/  IADD3 R10, P4, PT, R8, UR12, RZ ;  /* 0x0000000c080a7c10 */ /* 0x001fc8000ff9e0ff */
[----:B------:R-:W-:Y:S01]  /*1020*/  ISETP.LT.U32.AND P0, PT, R10, R5, PT ;  /* 0x000000050a00720c */ /* 0x000fe20003f01070 */
[----:B------:R-:W-:-:S05]  /*1030*/  IMAD.X R11, RZ, RZ, UR13, P4 ;  /* 0x0000000dff0b7e24 */ /* 0x000fca000a0e06ff */
[----:B------:R-:W-:-:S04]  /*1040*/  ISETP.LT.AND.EX P0, PT, R11, R6, PT, P0 ;  /* 0x000000060b00720c */ /* 0x000fc80003f01300 */
[----:B---3--:R-:W-:Y:S02]  /*1050*/  SEL R2, R10, R5, P0 ;  /* 0x000000050a027207 */ /* 0x008fe40000000000 */
[----:B------:R-:W-:Y:S02]  /*1060*/  SEL R3, R11, R6, P0 ;  /* 0x000000060b037207 */ /* 0x000fe40000000000 */
[CC--:B--2--5:R-:W-:Y:S02]  /*1070*/  ISETP.NE.AND P5, PT, R12.reuse, R9.reuse, PT ;  /* 0x000000090c00720c */ /* 0x0e4fe40003fa5270 */
[----:B------:R-:W-:Y:S01]  /*1080*/  ISETP.EQ.AND P3, PT, R12, R9, P2 ;  /* 0x000000090c00720c */ /* 0x000fe20001762270 */
[C---:B------:R-:W-:Y:S01]  /*1090*/  VIADD R12, R8.reuse, 0x100 ;  /* 0x00000100080c7836 */ /* 0x040fe20000000000 */
[----:B------:R-:W-:Y:S01]  /*10a0*/  @!P2 SEL R4, RZ, 0x1, P5 ;  /* 0x00000001ff04a807 */ /* 0x000fe20002800000 */
[----:B------:R-:W-:-:S03]  /*10b0*/  VIADD R8, R8, 0x200 ;  /* 0x0000020008087836 */ /* 0x000fc60000000000 */
[----:B------:R-:W-:Y:S02]  /*10c0*/  SEL R4, R4, 0x1, !P3 ;  /* 0x0000000104047807 */ /* 0x000fe40005800000 */
[----:B------:R-:W-:Y:S02]  /*10d0*/  IADD3 R13, P5, PT, R12, UR12, RZ ;  /* 0x0000000c0c0d7c10 */ /* 0x000fe4000ffbe0ff */
[----:B------:R-:W-:-:S03]  /*10e0*/  LOP3.LUT P4, RZ, R4, 0xff, RZ, 0xc0, !PT ;  /* 0x000000ff04ff7812 */ /* 0x000fc6000788c0ff */
[----:B------:R-:W-:Y:S01]  /*10f0*/  @!P3 SEL R2, R10, R5, !P2 ;  /* 0x000000050a02b207 */ /* 0x000fe20005000000 */
[----:B------:R-:W-:Y:S01]  /*1100*/  IMAD.X R10, RZ, RZ, UR13, P5 ;  /* 0x0000000dff0a7e24 */ /* 0x000fe2000a8e06ff */
[----:B------:R-:W-:Y:S02]  /*1110*/  @!P3 SEL R3, R11, R6, !P2 ;  /* 0x000000060b03b207 */ /* 0x000fe40005000000 */
[CC--:B----4-:R-:W-:Y:S02]  /*1120*/  ISETP.EQ.AND P3, PT, R14.reuse, R9.reuse, P4 ;  /* 0x000000090e00720c */ /* 0x0d0fe40002762270 */
[----:B------:R-:W-:Y:S02]  /*1130*/  ISETP.LT.U32.AND P0, PT, R13, R2, PT ;  /* 0x000000020d00720c */ /* 0x000fe40003f01070 */
[----:B------:R-:W-:Y:S02]  /*1140*/  ISETP.NE.AND P2, PT, R14, R9, PT ;  /* 0x000000090e00720c */ /* 0x000fe40003f45270 */
[----:B------:R-:W-:-:S02]  /*1150*/  ISETP.LT.AND.EX P0, PT, R10, R3, PT, P0 ;  /* 0x000000030a00720c */ /* 0x000fc40003f01300 */
[----:B------:R-:W-:Y:S02]  /*1160*/  @!P4 SEL R4, RZ, 0x1, P2 ;  /* 0x00000001ff04c807 */ /* 0x000fe40001000000 */
[CC--:B------:R-:W-:Y:S02]  /*1170*/  SEL R5, R13.reuse, R2.reuse, P0 ;  /* 0x000000020d057207 */ /* 0x0c0fe40000000000 */
[-C--:B------:R-:W-:Y:S02]  /*1180*/  SEL R6, R10, R3.reuse, P0 ;  /* 0x000000030a067207 */ /* 0x080fe40000000000 */
[----:B------:R-:W-:Y:S02]  /*1190*/  SEL R4, R4, 0x1, !P3 ;  /* 0x0000000104047807 */ /* 0x000fe40005800000 */
[----:B------:R-:W-:Y:S02]  /*11a0*/  @!P3 SEL R5, R13, R2, !P4 ;  /* 0x000000020d05b207 */ /* 0x000fe40006000000 */
[----:B------:R-:W-:-:S07]  /*11b0*/  @!P3 SEL R6, R10, R3, !P4 ;  /* 0x000000030a06b207 */ /* 0x000fce0006000000 */
.L_x_143:
[----:B------:R-:W-:Y:S05]  /*11c0*/  BSYNC.RECONVERGENT B2 ;  /* 0x0000000000027941 */ /* 0x000fea0003800200 */
.L_x_142:
[----:B------:R-:W-:Y:S05]  /*11d0*/  @P1 BRA `(.L_x_136) ;  /* 0x0000000000501947 */ /* 0x000fea0003800000 */
[----:B------:R-:W0:Y:S02]  /*11e0*/  LDCU.64 UR12, c[0x0][0x380] ;  /* 0x00007000ff0c77ac */ /* 0x000e240008000a00 */
[----:B0-----:R-:W-:-:S05]  /*11f0*/  IADD3 R2, P0, PT, R8, UR12, RZ ;  /* 0x0000000c08027c10 */ /* 0x001fca000ff1e0ff */
[----:B------:R-:W-:Y:S01]  /*1200*/  IMAD.X R3, RZ, RZ, UR13, P0 ;  /* 0x0000000dff037e24 */ /* 0x000fe200080e06ff */
[----:B------:R-:W0:Y:S04]  /*1210*/  LDCU.64 UR12, c[0x0][0x398] ;  /* 0x00007300ff0c77ac */ /* 0x000e280008000a00 */
[----:B------:R-:W2:Y:S01]  /*1220*/  LDG.E.U8 R2, desc[UR8][R2.64] ;  /* 0x0000000802027981 */ /* 0x000ea2000c1e1100 */
[----:B------:R-:W-:Y:S02]  /*1230*/  LOP3.LUT P3, RZ, R4, 0xff, RZ, 0xc0, !PT ;  /* 0x000000ff04ff7812 */ /* 0x000fe4000786c0ff */
[----:B0-----:R-:W-:-:S05]  /*1240*/  IADD3 R10, P0, PT, R8, UR12, RZ ;  /* 0x0000000c080a7c10 */ /* 0x001fca000ff1e0ff */
[----:B------:R-:W-:Y:S01]  /*1250*/  IMAD.X R11, RZ, RZ, UR13, P0 ;  /* 0x0000000dff0b7e24 */ /* 0x000fe200080e06ff */
        /* <DEDUP_REMOVED lines=12> */
.L_x_136:
[----:B------:R-:W-:Y:S05]  /*1320*/  BSYNC.RECONVERGENT B1 ;  /* 0x0000000000017941 */ /* 0x000fea0003800200 */
.L_x_135:
[----:B------:R-:W-:-:S04]  /*1330*/  UISETP.GE.U32.AND UP0, UPT, UR4, 0x100, UPT ;  /* 0x000001000400788c */ /* 0x000fc8000bf06070 */
[----:B------:R-:W-:-:S09]  /*1340*/  UISETP.GE.U32.AND.EX UP0, UPT, UR5, URZ, UPT, UP0 ;  /* 0x000000ff0500728c */ /* 0x000fd2000bf06100 */
[----:B------:R-:W-:Y:S05]  /*1350*/  BRA.U !UP0, `(.L_x_144) ;  /* 0x0000000d08487547 */ /* 0x000fea000b800000 */
[----:B------:R-:W0:Y:S01]  /*1360*/  S2R R10, SR_LANEID ;  /* 0x00000000000a7919 */ /* 0x000e220000000000 */
[----:B------:R-:W-:Y:S01]  /*1370*/  LOP3.LUT R2, R4, 0xff, RZ, 0xc0, !PT ;  /* 0x000000ff04027812 */ /* 0x000fe200078ec0ff */
[----:B------:R-:W-:Y:S01]  /*1380*/  BSSY.RECONVERGENT B1, `(.L_x_145) ;  /* 0x0000016000017945 */ /* 0x000fe20003800200 */
[----:B------:R2:W3:Y:S04]  /*1390*/  SHFL.DOWN PT, R8, R5, 0x1, 0x1f ;  /* 0x08201f0005087f89 */ /* 0x0004e800000e0000 */
[----:B-----5:R2:W4:Y:S04]  /*13a0*/  SHFL.DOWN PT, R9, R6, 0x1, 0x1f ;  /* 0x08201f0006097f89 */ /* 0x02052800000e0000 */
[----:B------:R2:W1:Y:S01]  /*13b0*/  SHFL.DOWN PT, R3, R2, 0x1, 0x1f ;  /* 0x08201f0002037f89 */ /* 0x00046200000e0000 */
        /* <DEDUP_REMOVED lines=8> */
[-C--:B------:R-:W-:Y:S02]  /*1440*/  @!P0 ISETP.LT.U32.AND P1, PT, R8, R5.reuse, PT ;  /* 0x000000050800820c */ /* 0x080fe40003f21070 */
[----:B------:R-:W-:Y:S02]  /*1450*/  @P0 ISETP.NE.AND P4, PT, R2, RZ, PT ;  /* 0x000000ff0200020c */ /* 0x000fe40003f85270 */
[----:B------:R-:W-:Y:S02]  /*1460*/  @!P0 PRMT R4, R11, 0x7610, R4 ;  /* 0x000076100b048816 */ /* 0x000fe40000000004 */
[----:B------:R-:W-:Y:S02]  /*1470*/  @!P0 ISETP.LT.AND.EX P1, PT, R9, R6, PT, P1 ;  /* 0x000000060900820c */ /* 0x000fe40003f21310 */
[----:B------:R-:W-:Y:S02]  /*1480*/  @P0 SEL R2, R3, R4, !P4 ;  /* 0x0000000403020207 */ /* 0x000fe40006000000 */
[----:B------:R-:W-:-:S02]  /*1490*/  @!P0 SEL R5, R8, R5, P1 ;  /* 0x0000000508058207 */ /* 0x000fc40000800000 */
[C---:B------:R-:W-:Y:S02]  /*14a0*/  @!P0 SEL R6, R9.reuse, R6, P1 ;  /* 0x0000000609068207 */ /* 0x040fe40000800000 */
[----:B------:R-:W-:Y:S02]  /*14b0*/  @P0 PRMT R4, R2, 0x7610, R4 ;  /* 0x0000761002040816 */ /* 0x000fe40000000004 */
[----:B------:R-:W-:Y:S02]  /*14c0*/  @P0 SEL R5, R8, R5, !P4 ;  /* 0x0000000508050207 */ /* 0x000fe40006000000 */
[----:B------:R-:W-:-:S07]  /*14d0*/  @P0 SEL R6, R9, R6, !P4 ;  /* 0x0000000609060207 */ /* 0x000fce0006000000 */
.L_x_146:
[----:B------:R-:W-:Y:S05]  /*14e0*/  BSYNC.RECONVERGENT B1 ;  /* 0x0000000000017941 */ /* 0x000fea0003800200 */
.L_x_145:
        /* <DEDUP_REMOVED lines=13> */
[-C--:B-1----:R-:W-:Y:S02]  /*15c0*/  @!P0 ISETP.LT.U32.AND P3, PT, R8, R5.reuse, PT ;  /* 0x000000050800820c */ /* 0x082fe40003f61070 */
[----:B------:R-:W-:Y:S02]  /*15d0*/  @P0 ISETP.NE.AND P6, PT, R2, RZ, PT ;  /* 0x000000ff0200020c */ /* 0x000fe40003fc5270 */
[----:B------:R-:W-:Y:S02]  /*15e0*/  @!P0 PRMT R4, R10, 0x7610, R4 ;  /* 0x000076100a048816 */ /* 0x000fe40000000004 */
[----:B--2---:R-:W-:Y:S02]  /*15f0*/  @!P0 ISETP.LT.AND.EX P3, PT, R9, R6, PT, P3 ;  /* 0x000000060900820c */ /* 0x004fe40003f61330 */
[----:B------:R-:W-:Y:S02]  /*1600*/  @P0 SEL R2, R3, R4, !P6 ;  /* 0x0000000403020207 */ /* 0x000fe40007000000 */
[----:B0-----:R-:W-:-:S02]  /*1610*/  @!P0 SEL R5, R8, R5, P3 ;  /* 0x0000000508058207 */ /* 0x001fc40001800000 */
[C---:B------:R-:W-:Y:S02]  /*1620*/  @!P0 SEL R6, R9.reuse, R6, P3 ;  /* 0x0000000609068207 */ /* 0x040fe40001800000 */
[----:B------:R-:W-:Y:S02]  /*1630*/  @P0 PRMT R4, R2, 0x7610, R4 ;  /* 0x0000761002040816 */ /* 0x000fe40000000004 */
[----:B------:R-:W-:Y:S02]  /*1640*/  @P0 SEL R5, R8, R5, !P6 ;  /* 0x0000000508050207 */ /* 0x000fe40007000000 */
[----:B------:R-:W-:-:S07]  /*1650*/  @P0 SEL R6, R9, R6, !P6 ;  /* 0x0000000609060207 */ /* 0x000fce0007000000 */
.L_x_148:
[----:B------:R-:W-:Y:S05]  /*1660*/  BSYNC.RECONVERGENT B1 ;  /* 0x0000000000017941 */ /* 0x000fea0003800200 */
.L_x_147:
        /* <DEDUP_REMOVED lines=10> */
[-C--:B---3--:R-:W-:Y:S02]  /*1710*/  @!P0 ISETP.LT.U32.AND P2, PT, R8, R5.reuse, PT ;  /* 0x000000050800820c */ /* 0x088fe40003f41070 */
[----:B------:R-:W-:Y:S02]  /*1720*/  @P0 ISETP.NE.AND P3, PT, R2, RZ, PT ;  /* 0x000000ff0200020c */ /* 0x000fe40003f65270 */
[----:B------:R-:W-:Y:S02]  /*1730*/  @!P0 PRMT R4, R10, 0x7610, R4 ;  /* 0x000076100a048816 */ /* 0x000fe40000000004 */
[----:B--2---:R-:W-:Y:S02]  /*1740*/  @!P0 ISETP.LT.AND.EX P2, PT, R9, R6, PT, P2 ;  /* 0x000000060900820c */ /* 0x004fe40003f41320 */
[----:B------:R-:W-:Y:S02]  /*1750*/  @P0 SEL R2, R3, R4, !P3 ;  /* 0x0000000403020207 */ /* 0x000fe40005800000 */
[----:B01----:R-:W-:-:S02]  /*1760*/  @!P0 SEL R5, R8, R5, P2 ;  /* 0x0000000508058207 */ /* 0x003fc40001000000 */
[C---:B------:R-:W-:Y:S02]  /*1770*/  @!P0 SEL R6, R9.reuse, R6, P2 ;  /* 0x0000000609068207 */ /* 0x040fe40001000000 */
[----:B------:R-:W-:Y:S02]  /*1780*/  @P0 PRMT R4, R2, 0x7610, R4 ;  /* 0x0000761002040816 */ /* 0x000fe40000000004 */
[----:B------:R-:W-:Y:S02]  /*1790*/  @P0 SEL R5, R8, R5, !P3 ;  /* 0x0000000508050207 */ /* 0x000fe40005800000 */
[----:B------:R-:W-:-:S07]  /*17a0*/  @P0 SEL R6, R9, R6, !P3 ;  /* 0x0000000609060207 */ /* 0x000fce0005800000 */
.L_x_150:
[----:B------:R-:W-:Y:S05]  /*17b0*/  BSYNC.RECONVERGENT B1 ;  /* 0x0000000000017941 */ /* 0x000fea0003800200 */
.L_x_149:
        /* <DEDUP_REMOVED lines=10> */
[-C--:B----4-:R-:W-:Y:S02]  /*1860*/  @!P0 ISETP.LT.U32.AND P2, PT, R8, R5.reuse, PT ;  /* 0x000000050800820c */ /* 0x090fe40003f41070 */
[----:B------:R-:W-:Y:S02]  /*1870*/  @P0 ISETP.NE.AND P3, PT, R2, RZ, PT ;  /* 0x000000ff0200020c */ /* 0x000fe40003f65270 */
[----:B------:R-:W-:Y:S02]  /*1880*/  @!P0 PRMT R4, R10, 0x7610, R4 ;  /* 0x000076100a048816 */ /* 0x000fe40000000004 */
[----:B--2---:R-:W-:Y:S02]  /*1890*/  @!P0 ISETP.LT.AND.EX P2, PT, R9, R6, PT, P2 ;  /* 0x000000060900820c */ /* 0x004fe40003f41320 */
[----:B------:R-:W-:Y:S02]  /*18a0*/  @P0 SEL R2, R3, R4, !P3 ;  /* 0x0000000403020207 */ /* 0x000fe40005800000 */
[----:B-1-3--:R-:W-:-:S02]  /*18b0*/  @!P0 SEL R5, R8, R5, P2 ;  /* 0x0000000508058207 */ /* 0x00afc40001000000 */
[C---:B------:R-:W-:Y:S02]  /*18c0*/  @!P0 SEL R6, R9.reuse, R6, P2 ;  /* 0x0000000609068207 */ /* 0x040fe40001000000 */
[----:B------:R-:W-:Y:S02]  /*18d0*/  @P0 PRMT R4, R2, 0x7610, R4 ;  /* 0x0000761002040816 */ /* 0x000fe40000000004 */
[----:B------:R-:W-:Y:S02]  /*18e0*/  @P0 SEL R5, R8, R5, !P3 ;  /* 0x0000000508050207 */ /* 0x000fe40005800000 */
[----:B------:R-:W-:-:S07]  /*18f0*/  @P0 SEL R6, R9, R6, !P3 ;  /* 0x0000000609060207 */ /* 0x000fce0005800000 */
.L_x_152:
[----:B------:R-:W-:Y:S05]  /*1900*/  BSYNC.RECONVERGENT B1 ;  /* 0x0000000000017941 */ /* 0x000fea0003800200 */
.L_x_151:
        /* <DEDUP_REMOVED lines=20> */
.L_x_154:
[----:B------:R-:W-:Y:S05]  /*1a50*/  BSYNC.RECONVERGENT B1 ;  /* 0x0000000000017941 */ /* 0x000fea0003800200 */
.L_x_153:
[----:B------:R-:W-:Y:S04]  /*1a60*/  BSSY.RECONVERGENT B1, `(.L_x_155) ;  /* 0x000000c000017945 */ /* 0x000fe80003800200 */
[----:B------:R-:W-:Y:S05]  /*1a70*/  @P1 BRA `(.L_x_156) ;  /* 0x0000000000281947 */ /* 0x000fea0003800000 */
[----:B----4-:R-:W4:Y:S01]  /*1a80*/  S2R R8, SR_CgaCtaId ;  /* 0x0000000000087919 */ /* 0x010f220000008800 */
[----:B0-----:R-:W-:Y:S02]  /*1a90*/  MOV R3, 0x400 ;  /* 0x0000040000037802 */ /* 0x001fe40000000f00 */
[----:B------:R-:W-:-:S04]  /*1aa0*/  SHF.R.U32.HI R2, RZ, 0x1, R7 ;  /* 0x00000001ff027819 */ /* 0x000fc80000011607 */
[----:B------:R-:W-:Y:S02]  /*1ab0*/  LOP3.LUT R2, R2, 0x1f0, RZ, 0xc0, !PT ;  /* 0x000001f002027812 */ /* 0x000fe400078ec0ff */
[----:B----4-:R-:W-:-:S05]  /*1ac0*/  LEA R3, R8, R3, 0x18 ;  /* 0x0000000308037211 */ /* 0x010fca00078ec0ff */
[----:B--2---:R-:W-:Y:S02]  /*1ad0*/  IMAD.IADD R9, R2, 0x1, R3 ;  /* 0x0000000102097824 */ /* 0x004fe400078e0203 */
[----:B------:R-:W-:Y:S02]  /*1ae0*/  IMAD.MOV.U32 R2, RZ, RZ, R5 ;  /* 0x000000ffff027224 */ /* 0x000fe400078e0005 */
[----:B------:R-:W-:Y:S01]  /*1af0*/  IMAD.MOV.U32 R3, RZ, RZ, R6 ;  /* 0x000000ffff037224 */ /* 0x000fe200078e0006 */
[----:B------:R0:W-:Y:S04]  /*1b00*/  STS.U8 [R9+0x8], R4 ;  /* 0x0000080409007388 */ /* 0x0001e80000000000 */
[----:B------:R0:W-:Y:S02]  /*1b10*/  STS.64 [R9+0x10], R2 ;  /* 0x0000100209007388 */ /* 0x0001e40000000a00 */
.L_x_156:
[----:B------:R-:W-:Y:S05]  /*1b20*/  BSYNC.RECONVERGENT B1 ;  /* 0x0000000000017941 */ /* 0x000fea0003800200 */
.L_x_155:
        /* <DEDUP_REMOVED lines=8> */
[----:B0-2-4-:R-:W0:Y:S04]  /*1bb0*/  LDS.64 R8, [UR6+0x20] ;  /* 0x00002006ff087984 */ /* 0x015e280008000a00 */
[----:B------:R-:W2:Y:S04]  /*1bc0*/  LDS.U8 R16, [UR6+0x28] ;  /* 0x00002806ff107984 */ /* 0x000ea80008000000 */
[----:B------:R-:W4:Y:S04]  /*1bd0*/  LDS.64 R12, [UR6+0x30] ;  /* 0x00003006ff0c7984 */ /* 0x000f280008000a00 */
[----:B------:R-:W4:Y:S04]  /*1be0*/  LDS.U8 R17, [UR6+0x38] ;  /* 0x00003806ff117984 */ /* 0x000f280008000000 */
[----:B------:R-:W4:Y:S04]  /*1bf0*/  LDS.64 R10, [UR6+0x40] ;  /* 0x00004006ff0a7984 */ /* 0x000f280008000a00 */
[----:B------:R-:W4:Y:S04]  /*1c00*/  LDS.U8 R14, [UR6+0x48] ;  /* 0x00004806ff0e7984 */ /* 0x000f280008000000 */
[----:B------:R-:W4:Y:S04]  /*1c10*/  LDS.64 R2, [UR6+0x50] ;  /* 0x00005006ff027984 */ /* 0x000f280008000a00 */
[----:B------:R-:W4:Y:S01]  /*1c20*/  LDS.U8 R18, [UR6+0x58] ;  /* 0x00005806ff127984 */ /* 0x000f220008000000 */
[----:B-----5:R-:W-:-:S02]  /*1c30*/  ISETP.NE.AND P2, PT, R7, RZ, PT ;  /* 0x000000ff0700720c */ /* 0x020fc40003f45270 */
[----:B0-----:R-:W-:Y:S02]  /*1c40*/  ISETP.LT.U32.AND P0, PT, R8, R5, PT ;  /* 0x000000050800720c */ /* 0x001fe40003f01070 */
[----:B------:R-:W-:Y:S02]  /*1c50*/  @P4 SEL R7, R4, 0x1, !P2 ;  /* 0x0000000104074807 */ /* 0x000fe40005000000 */
[----:B------:R-:W-:Y:S02]  /*1c60*/  ISETP.LT.AND.EX P0, PT, R9, R6, PT, P0 ;  /* 0x000000060900720c */ /* 0x000fe40003f01300 */
[----:B------:R-:W-:Y:S02]  /*1c70*/  LOP3.LUT P3, RZ, R7, 0xff, RZ, 0xc0, !PT ;  /* 0x000000ff07ff7812 */ /* 0x000fe4000786c0ff */
[----:B--2---:R-:W-:-:S03]  /*1c80*/  ISETP.NE.AND P5, PT, R16, RZ, PT ;  /* 0x000000ff1000720c */ /* 0x004fc60003fa5270 */
[C---:B-1-3--:R-:W-:Y:S02]  /*1c90*/  @P2 SEL R5, R8.reuse, R5, P0 ;  /* 0x0000000508052207 */ /* 0x04afe40000000000 */
[C---:B------:R-:W-:Y:S02]  /*1ca0*/  @P2 SEL R6, R9.reuse, R6, P0 ;  /* 0x0000000609062207 */ /* 0x040fe40000000000 */
[----:B------:R-:W-:Y:S02]  /*1cb0*/  SEL R5, R8, R5, !P4 ;  /* 0x0000000508057207 */ /* 0x000fe40006000000 */
[----:B------:R-:W-:Y:S02]  /*1cc0*/  SEL R15, R9, R6, !P4 ;  /* 0x00000006090f7207 */ /* 0x000fe40006000000 */
[----:B----4-:R-:W-:Y:S01]  /*1cd0*/  ISETP.LT.U32.AND P0, PT, R12, R5, PT ;  /* 0x000000050c00720c */ /* 0x010fe20003f01070 */
[----:B------:R-:W0:Y:S01]  /*1ce0*/  LDS.64 R8, [UR6+0x60] ;  /* 0x00006006ff087984 */ /* 0x000e220008000a00 */
[----:B------:R-:W-:-:S02]  /*1cf0*/  @P3 SEL R16, R7, 0x1, !P5 ;  /* 0x0000000107103807 */ /* 0x000fc40006800000 */
[----:B------:R-:W-:Y:S02]  /*1d00*/  ISETP.LT.AND.EX P0, PT, R13, R15, PT, P0 ;  /* 0x0000000f0d00720c */ /* 0x000fe40003f01300 */
[----:B------:R-:W-:Y:S02]  /*1d10*/  LOP3.LUT P2, RZ, R16, 0xff, RZ, 0xc0, !PT ;  /* 0x000000ff10ff7812 */ /* 0x000fe4000784c0ff */
[C---:B------:R-:W-:Y:S02]  /*1d20*/  @P5 SEL R5, R12.reuse, R5, P0 ;  /* 0x000000050c055207 */ /* 0x040fe40000000000 */
        /* <DEDUP_REMOVED lines=15> */
[----:B------:R-:W3:Y:S01]  /*1e20*/  LDS.U8 R10, [UR6+0x78] ;  /* 0x00007806ff0a7984 */ /* 0x000ee20008000000 */
[----:B------:R-:W-:Y:S02]  /*1e30*/  ISETP.LT.U32.AND P0, PT, R2, R13, PT ;  /* 0x0000000d0200720c */ /* 0x000fe40003f01070 */
[----:B------:R-:W-:Y:S01]  /*1e40*/  @P5 SEL R14, R17, 0x1, !P3 ;  /* 0x00000001110e5807 */ /* 0x000fe20005800000 */
[----:B------:R-:W4:Y:S01]  /*1e50*/  LDS.64 R6, [UR6+0x80] ;  /* 0x00008006ff067984 */ /* 0x000f220008000a00 */
[----:B------:R-:W-:-:S02]  /*1e60*/  ISETP.LT.AND.EX P0, PT, R3, R15, PT, P0 ;  /* 0x0000000f0300720c */ /* 0x000fc40003f01300 */
[----:B------:R-:W-:Y:S02]  /*1e70*/  LOP3.LUT P4, RZ, R14, 0xff, RZ, 0xc0, !PT ;  /* 0x000000ff0eff7812 */ /* 0x000fe4000788c0ff */
[----:B------:R-:W-:Y:S02]  /*1e80*/  @P3 SEL R13, R2, R13, P0 ;  /* 0x0000000d020d3207 */ /* 0x000fe40000000000 */
[----:B------:R-:W-:Y:S02]  /*1e90*/  ISETP.NE.AND P2, PT, R18, RZ, PT ;  /* 0x000000ff1200720c */ /* 0x000fe40003f45270 */
[C---:B------:R-:W-:Y:S02]  /*1ea0*/  @P3 SEL R15, R3.reuse, R15, P0 ;  /* 0x0000000f030f3207 */ /* 0x040fe40000000000 */
[----:B------:R-:W-:Y:S02]  /*1eb0*/  SEL R11, R2, R13, !P5 ;  /* 0x0000000d020b7207 */ /* 0x000fe40006800000 */
[----:B------:R-:W-:-:S02]  /*1ec0*/  SEL R13, R3, R15, !P5 ;  /* 0x0000000f030d7207 */ /* 0x000fc40006800000 */
[----:B0-----:R-:W-:Y:S02]  /*1ed0*/  ISETP.LT.U32.AND P0, PT, R8, R11, PT ;  /* 0x0000000b0800720c */ /* 0x001fe40003f01070 */
        /* <DEDUP_REMOVED lines=11> */
[----:B---3--:R-:W-:Y:S02]  /*1f90*/  ISETP.NE.AND P4, PT, R10, RZ, PT ;  /* 0x000000ff0a00720c */ /* 0x008fe40003f85270 */
[----:B------:R-:W-:Y:S02]  /*1fa0*/  @P3 SEL R3, R4, R3, P0 ;  /* 0x0000000304033207 */ /* 0x000fe40000000000 */
[----:B------:R-:W-:Y:S02]  /*1fb0*/  LOP3.LUT P2, RZ, R12, 0xff, RZ, 0xc0, !PT ;  /* 0x000000ff0cff7812 */ /* 0x000fe4000784c0ff */
[C---:B------:R-:W-:Y:S02]  /*1fc0*/  @P3 SEL R9, R5.reuse, R9, P0 ;  /* 0x0000000905093207 */ /* 0x040fe40000000000 */
[----:B------:R-:W-:Y:S02]  /*1fd0*/  SEL R3, R4, R3, !P5 ;  /* 0x0000000304037207 */ /* 0x000fe40006800000 */
[----:B------:R-:W-:-:S02]  /*1fe0*/  SEL R9, R5, R9, !P5 ;  /* 0x0000000905097207 */ /* 0x000fc40006800000 */
[----:B----4-:R-:W-:-:S04]  /*1ff0*/  ISETP.LT.U32.AND P0, PT, R6, R3, PT ;  /* 0x000000030600720c */ /* 0x010fc80003f01070 */
[C---:B------:R-:W-:Y:S02]  /*2000*/  ISETP.LT.AND.EX P0, PT, R7.reuse, R9, PT, P0 ;  /* 0x000000090700720c */ /* 0x040fe40003f01300 */
[----:B------:R-:W-:Y:S02]  /*2010*/  @P2 SEL R10, R12, 0x1, !P4 ;  /* 0x000000010c0a2807 */ /* 0x000fe40006000000 */
[C---:B------:R-:W-:Y:S02]  /*2020*/  @P4 SEL R3, R6.reuse, R3, P0 ;  /* 0x0000000306034207 */ /* 0x040fe40000000000 */
[----:B------:R-:W-:Y:S02]  /*2030*/  @P4 SEL R9, R7, R9, P0 ;  /* 0x0000000907094207 */ /* 0x000fe40000000000 */
[----:B------:R-:W-:Y:S02]  /*2040*/  SEL R5, R6, R3, !P2 ;  /* 0x0000000306057207 */ /* 0x000fe40005000000 */
[----:B------:R-:W-:-:S02]  /*2050*/  PRMT R4, R10, 0x7610, R4 ;  /* 0x000076100a047816 */ /* 0x000fc40000000004 */
[----:B------:R-:W-:Y:S01]  /*2060*/  SEL R6, R7, R9, !P2 ;  /* 0x0000000907067207 */ /* 0x000fe20005000000 */
[----:B------:R-:W-:Y:S06]  /*2070*/  BRA `(.L_x_157) ;  /* 0x00000034008c7947 */ /* 0x000fec0003800000 */
.L_x_144:
[----:B------:R-:W0:Y:S01]  /*2080*/  S2R R13, SR_LANEID ;  /* 0x00000000000d7919 */ /* 0x000e220000000000 */
[----:B------:R-:W-:Y:S01]  /*2090*/  LOP3.LUT R2, R7, 0x3e0, RZ, 0xc0, !PT ;  /* 0x000003e007027812 */ /* 0x000fe200078ec0ff */
[----:B------:R-:W-:Y:S04]  /*20a0*/  BSSY.RECONVERGENT B1, `(.L_x_158) ;  /* 0x0000022000017945 */ /* 0x000fe80003800200 */
[----:B------:R-:W-:Y:S01]  /*20b0*/  VIADD R3, R2, 0x20 ;  /* 0x0000002002037836 */ /* 0x000fe20000000000 */
[----:B------:R-:W-:-:S04]  /*20c0*/  LOP3.LUT R2, RZ, R2, RZ, 0x33, !PT ;  /* 0x00000002ff027212 */ /* 0x000fc800078e33ff */
[----:B------:R-:W-:Y:S01]  /*20d0*/  ISETP.GT.U32.AND P0, PT, R3, UR4, PT ;  /* 0x0000000403007c0c */ /* 0x000fe2000bf04070 */
[----:B------:R-:W-:-:S05]  /*20e0*/  VIADD R2, R2, UR4 ;  /* 0x0000000402027c36 */ /* 0x000fca0008000000 */
[----:B------:R-:W-:-:S05]  /*20f0*/  SEL R2, R2, 0x1f, P0 ;  /* 0x0000001f02027807 */ /* 0x000fca0000000000 */
[----:B------:R2:W3:Y:S01]  /*2100*/  SHFL.DOWN PT, R8, R5, 0x1, R2 ;  /* 0x0820000005087989 */ /* 0x0004e200000e0002 */
[C---:B0-----:R-:W-:Y:S01]  /*2110*/  VIADD R3, R13.reuse, 0x2 ;  /* 0x000000020d037836 */ /* 0x041fe20000000000 */
[CC--:B------:R-:W-:Y:S01]  /*2120*/  ISETP.GE.AND P0, PT, R13.reuse, R2.reuse, PT ;  /* 0x000000020d00720c */ /* 0x0c0fe20003f06270 */
[C---:B------:R-:W-:Y:S01]  /*2130*/  VIADD R11, R13.reuse, 0x8 ;  /* 0x000000080d0b7836 */ /* 0x040fe20000000000 */
[C---:B------:R-:W-:Y:S01]  /*2140*/  ISETP.NE.AND P1, PT, R13.reuse, RZ, PT ;  /* 0x000000ff0d00720c */ /* 0x040fe20003f25270 */
[----:B-----5:R-:W-:Y:S01]  /*2150*/  VIADD R9, R13, 0x4 ;  /* 0x000000040d097836 */ /* 0x020fe20000000000 */
[-C--:B------:R-:W-:Y:S02]  /*2160*/  ISETP.GT.AND P5, PT, R3, R2.reuse, PT ;  /* 0x000000020300720c */ /* 0x080fe40003fa4270 */
[----:B------:R-:W-:Y:S02]  /*2170*/  LOP3.LUT R3, R4, 0xff, RZ, 0xc0, !PT ;  /* 0x000000ff04037812 */ /* 0x000fe400078ec0ff */
[----:B------:R-:W-:-:S02]  /*2180*/  ISETP.GT.AND P2, PT, R11, R2, PT ;  /* 0x000000020b00720c */ /* 0x000fc40003f44270 */
[----:B------:R2:W0:Y:S01]  /*2190*/  SHFL.DOWN PT, R11, R6, 0x1, R2 ;  /* 0x08200000060b7989 */ /* 0x00042200000e0002 */
        /* <DEDUP_REMOVED lines=8> */
[-C--:B------:R-:W-:Y:S02]  /*2220*/  @!P0 ISETP.LT.U32.AND P4, PT, R8, R5.reuse, PT ;  /* 0x000000050800820c */ /* 0x080fe40003f81070 */
[----:B------:R-:W-:Y:S02]  /*2230*/  @P0 ISETP.NE.AND P6, PT, R10, RZ, PT ;  /* 0x000000ff0a00020c */ /* 0x000fe40003fc5270 */
[----:B------:R-:W-:Y:S02]  /*2240*/  @!P0 PRMT R4, R12, 0x7610, R4 ;  /* 0x000076100c048816 */ /* 0x000fe40000000004 */
[----:B0-----:R-:W-:Y:S02]  /*2250*/  @!P0 ISETP.LT.AND.EX P4, PT, R11, R6, PT, P4 ;  /* 0x000000060b00820c */ /* 0x001fe40003f81340 */
[----:B------:R-:W-:Y:S02]  /*2260*/  @P0 SEL R3, R3, R4, !P6 ;  /* 0x0000000403030207 */ /* 0x000fe40007000000 */
[----:B--2---:R-:W-:-:S02]  /*2270*/  @!P0 SEL R5, R8, R5, P4 ;  /* 0x0000000508058207 */ /* 0x004fc40002000000 */
[----:B------:R-:W-:Y:S02]  /*2280*/  @!P0 SEL R6, R11, R6, P4 ;  /* 0x000000060b068207 */ /* 0x000fe40002000000 */
[----:B------:R-:W-:Y:S02]  /*2290*/  @P0 PRMT R4, R3, 0x7610, R4 ;  /* 0x0000761003040816 */ /* 0x000fe40000000004 */
[----:B------:R-:W-:Y:S02]  /*22a0*/  @P0 SEL R5, R8, R5, !P6 ;  /* 0x0000000508050207 */ /* 0x000fe40007000000 */
[----:B------:R-:W-:-:S07]  /*22b0*/  @P0 SEL R6, R11, R6, !P6 ;  /* 0x000000060b060207 */ /* 0x000fce0007000000 */
.L_x_159:
[----:B------:R-:W-:Y:S05]  /*22c0*/  BSYNC.RECONVERGENT B1 ;  /* 0x0000000000017941 */ /* 0x000fea0003800200 */
.L_x_158:
        /* <DEDUP_REMOVED lines=14> */
[----:B------:R-:W-:Y:S02]  /*23b0*/  @!P0 ISETP.LT.AND.EX P5, PT, R9, R6, PT, P5 ;  /* 0x000000060900820c */ /* 0x000fe40003fa1350 */
[----:B------:R-:W-:Y:S02]  /*23c0*/  @P0 SEL R3, R3, R4, !P6 ;  /* 0x0000000403030207 */ /* 0x000fe40007000000 */
[----:B--23--:R-:W-:-:S02]  /*23d0*/  @!P0 SEL R5, R8, R5, P5 ;  /* 0x0000000508058207 */ /* 0x00cfc40002800000 */
[----:B------:R-:W-:Y:S02]  /*23e0*/  @!P0 SEL R6, R9, R6, P5 ;  /* 0x0000000609068207 */ /* 0x000fe40002800000 */
[----:B------:R-:W-:Y:S02]  /*23f0*/  @P0 PRMT R4, R3, 0x7610, R4 ;  /* 0x0000761003040816 */ /* 0x000fe40000000004 */
[----:B------:R-:W-:Y:S02]  /*2400*/  @P0 SEL R5, R8, R5, !P6 ;  /* 0x0000000508050207 */ /* 0x000fe40007000000 */
[----:B------:R-:W-:-:S07]  /*2410*/  @P0 SEL R6, R9, R6, !P6 ;  /* 0x0000000609060207 */ /* 0x000fce0007000000 */
.L_x_161:
[----:B------:R-:W-:Y:S05]  /*2420*/  BSYNC.RECONVERGENT B1 ;  /* 0x0000000000017941 */ /* 0x000fea0003800200 */
.L_x_160:
[----:B0-----:R-:W-:Y:S01]  /*2430*/  LOP3.LUT R3, R4, 0xff, RZ, 0xc0, !PT ;  /* 0x000000ff04037812 */ /* 0x001fe200078ec0ff */
[----:B----4-:R0:W4:Y:S01]  /*2440*/  SHFL.DOWN PT, R8, R5, 0x4, R2 ;  /* 0x0880000005087989 */ /* 0x01012200000e0002 */
[----:B------:R-:W-:Y:S03]  /*2450*/  BSSY.RECONVERGENT B1, `(.L_x_162) ;  /* 0x0000012000017945 */ /* 0x000fe60003800200 */
        /* <DEDUP_REMOVED lines=17> */
.L_x_163:
[----:B------:R-:W-:Y:S05]  /*2570*/  BSYNC.RECONVERGENT B1 ;  /* 0x0000000000017941 */ /* 0x000fea0003800200 */
.L_x_162:
        /* <DEDUP_REMOVED lines=20> */
.L_x_165:
[----:B------:R-:W-:Y:S05]  /*26c0*/  BSYNC.RECONVERGENT B1 ;  /* 0x0000000000017941 */ /* 0x000fea0003800200 */
.L_x_164:
        /* <DEDUP_REMOVED lines=8> */
[----:B--23--:R-:W-:-:S04]  /*2750*/  LOP3.LUT P2, R2, R4, 0xff, RZ, 0xc0, !PT ;  /* 0x000000ff04027812 */ /* 0x00cfc8000784c0ff */
[----:B------:R-:W-:-:S13]  /*2760*/  PLOP3.LUT P0, PT, P2, P0, PT, 0x2f, 0xf2 ;  /* 0x0000000000f2781c */ /* 0x000fda0001700577 */
[-C--:B----4-:R-:W-:Y:S02]  /*2770*/  @!P0 ISETP.LT.U32.AND P2, PT, R8, R5.reuse, PT ;  /* 0x000000050800820c */ /* 0x090fe40003f41070 */
        /* <DEDUP_REMOVED lines=9> */
.L_x_167:
[----:B------:R-:W-:Y:S05]  /*2810*/  BSYNC.RECONVERGENT B1 ;  /* 0x0000000000017941 */ /* 0x000fea0003800200 */
.L_x_166:
[----:B------:R-:W-:Y:S04]  /*2820*/  BSSY.RECONVERGENT B1, `(.L_x_168) ;  /* 0x000000c000017945 */ /* 0x000fe80003800200 */
[----:B------:R-:W-:Y:S05]  /*2830*/  @P1 BRA `(.L_x_169) ;  /* 0x0000000000281947 */ /* 0x000fea0003800000 */
[----:B----4-:R-:W4:Y:S01]  /*2840*/  S2R R8, SR_CgaCtaId ;  /* 0x0000000000087919 */ /* 0x010f220000008800 */
[----:B0-----:R-:W-:Y:S02]  /*2850*/  MOV R3, 0x400 ;  /* 0x0000040000037802 */ /* 0x001fe40000000f00 */
[----:B--23--:R-:W-:-:S04]  /*2860*/  SHF.R.U32.HI R2, RZ, 0x1, R7 ;  /* 0x00000001ff027819 */ /* 0x00cfc80000011607 */
[----:B------:R-:W-:Y:S02]  /*2870*/  LOP3.LUT R2, R2, 0x1f0, RZ, 0xc0, !PT ;  /* 0x000001f002027812 */ /* 0x000fe400078ec0ff */
[----:B----4-:R-:W-:-:S05]  /*2880*/  LEA R3, R8, R3, 0x18 ;  /* 0x0000000308037211 */ /* 0x010fca00078ec0ff */
[----:B------:R-:W-:Y:S02]  /*2890*/  IMAD.IADD R9, R2, 0x1, R3 ;  /* 0x0000000102097824 */ /* 0x000fe400078e0203 */
[----:B------:R-:W-:Y:S02]  /*28a0*/  IMAD.MOV.U32 R2, RZ, RZ, R5 ;  /* 0x000000ffff027224 */ /* 0x000fe400078e0005 */
[----:B------:R-:W-:Y:S01]  /*28b0*/  IMAD.MOV.U32 R3, RZ, RZ, R6 ;  /* 0x000000ffff037224 */ /* 0x000fe200078e0006 */
[----:B------:R0:W-:Y:S04]  /*28c0*/  STS.U8 [R9+0x8], R4 ;  /* 0x0000080409007388 */ /* 0x0001e80000000000 */
[----:B------:R0:W-:Y:S02]  /*28d0*/  STS.64 [R9+0x10], R2 ;  /* 0x0000100209007388 */ /* 0x0001e40000000a00 */
.L_x_169:
[----:B------:R-:W-:Y:S05]  /*28e0*/  BSYNC.RECONVERGENT B1 ;  /* 0x0000000000017941 */ /* 0x000fea0003800200 */
.L_x_168:
[----:B------:R-:W-:Y:S01]  /*28f0*/  BAR.SYNC.DEFER_BLOCKING 0x0 ;  /* 0x0000000000007b1d */ /* 0x000fe20000010000 */
[----:B------:R-:W-:-:S13]  /*2900*/  ISETP.NE.AND P1, PT, R7, RZ, PT ;  /* 0x000000ff0700720c */ /* 0x000fda0003f25270 */
[----:B------:R-:W-:Y:S05]  /*2910*/  @P1 BRA `(.L_x_157) ;  /* 0x0000002c00641947 */ /* 0x000fea0003800000 */
[----:B------:R-:W-:Y:S02]  /*2920*/  UISETP.GE.U32.AND UP3, UPT, UR4, 0x21, UPT ;  /* 0x000000210400788c */ /* 0x000fe4000bf66070 */
[----:B------:R-:W-:Y:S02]  /*2930*/  UISETP.GE.U32.AND UP2, UPT, UR4, 0x41, UPT ;  /* 0x000000410400788c */ /* 0x000fe4000bf46070 */
[----:B------:R-:W-:Y:S02]  /*2940*/  UISETP.GE.U32.AND.EX UP3, UPT, UR5, URZ, UPT, UP3 ;  /* 0x000000ff0500728c */ /* 0x000fe4000bf66130 */
[----:B------:R-:W-:Y:S02]  /*2950*/  UISETP.GE.U32.AND UP1, UPT, UR4, 0x61, UPT ;  /* 0x000000610400788c */ /* 0x000fe4000bf26070 */
[----:B------:R-:W-:Y:S02]  /*2960*/  UISETP.GE.U32.AND UP0, UPT, UR4, 0x81, UPT ;  /* 0x000000810400788c */ /* 0x000fe4000bf06070 */
[----:B------:R-:W-:-:S02]  /*2970*/  UISETP.GE.U32.AND UP6, UPT, UR4, 0xa1, UPT ;  /* 0x000000a10400788c */ /* 0x000fc4000bfc6070 */
[----:B------:R-:W-:Y:S02]  /*2980*/  UISETP.GE.U32.AND UP4, UPT, UR4, 0xc1, UPT ;  /* 0x000000c10400788c */ /* 0x000fe4000bf86070 */
[----:B------:R-:W-:Y:S02]  /*2990*/  UISETP.GE.U32.AND UP5, UPT, UR4, 0xe1, UPT ;  /* 0x000000e10400788c */ /* 0x000fe4000bfa6070 */
[----:B------:R-:W-:Y:S02]  /*29a0*/  UISETP.GE.U32.AND.EX UP2, UPT, UR5, URZ, UPT, UP2 ;  /* 0x000000ff0500728c */ /* 0x000fe4000bf46120 */
[----:B------:R-:W-:Y:S02]  /*29b0*/  UISETP.GE.U32.AND.EX UP1, UPT, UR5, URZ, UPT, UP1 ;  /* 0x000000ff0500728c */ /* 0x000fe4000bf26110 */
[----:B------:R-:W-:Y:S02]  /*29c0*/  UISETP.GE.U32.AND.EX UP0, UPT, UR5, URZ, UPT, UP0 ;  /* 0x000000ff0500728c */ /* 0x000fe4000bf06100 */
[----:B------:R-:W-:-:S02]  /*29d0*/  UISETP.GE.U32.AND.EX UP6, UPT, UR5, URZ, UPT, UP6 ;  /* 0x000000ff0500728c */ /* 0x000fc4000bfc6160 */
[----:B------:R-:W-:Y:S02]  /*29e0*/  UISETP.GE.U32.AND.EX UP4, UPT, UR5, URZ, UPT, UP4 ;  /* 0x000000ff0500728c */ /* 0x000fe4000bf86140 */
[----:B------:R-:W-:Y:S01]  /*29f0*/  UISETP.GE.U32.AND.EX UP5, UPT, UR5, URZ, UPT, UP5 ;  /* 0x000000ff0500728c */ /* 0x000fe2000bfa6150 */
[----:B------:R-:W-:Y:S10]  /*2a00*/  BRA.U !UP3, `(.L_x_170) ;  /* 0x000000010b3c7547 */ /* 0x000ff4000b800000 */
[----:B------:R-:W5:Y:S01]  /*2a10*/  S2UR UR7, SR_CgaCtaId ;  /* 0x00000000000779c3 */ /* 0x000f620000008800 */
[----:B------:R-:W-:Y:S01]  /*2a20*/  UMOV UR6, 0x400 ;  /* 0x0000040000067882 */ /* 0x000fe20000000000 */
[----:B------:R-:W-:Y:S01]  /*2a30*/  LOP3.LUT P3, RZ, R4, 0xff, RZ, 0xc0, !PT ;  /* 0x000000ff04ff7812 */ /* 0x000fe2000786c0ff */
[----:B-----5:R-:W-:-:S09]  /*2a40*/  ULEA UR6, UR7, UR6, 0x18 ;  /* 0x0000000607067291 */ /* 0x020fd2000f8ec0ff */
[----:B------:R-:W5:Y:S04]  /*2a50*/  LDS.U8 R7, [UR6+0x18] ;  /* 0x00001806ff077984 */ /* 0x000f680008000000 */
[----:B0-23--:R-:W0:Y:S01]  /*2a60*/  LDS.64 R2, [UR6+0x20] ;  /* 0x00002006ff027984 */ /* 0x00de220008000a00 */
        /* <DEDUP_REMOVED lines=9> */
.L_x_170:
[----:B------:R-:W-:Y:S05]  /*2b00*/  BRA.U !UP2, `(.L_x_171) ;  /* 0x000000010a3c7547 */ /* 0x000fea000b800000 */
        /* <DEDUP_REMOVED lines=15> */
.L_x_171:
        /* <DEDUP_REMOVED lines=16> */
.L_x_172:
        /* <DEDUP_REMOVED lines=16> */
.L_x_173:
        /* <DEDUP_REMOVED lines=16> */
.L_x_174:
        /* <DEDUP_REMOVED lines=16> */
.L_x_175:
        /* <DEDUP_REMOVED lines=17> */
.L_x_134:
[----:B------:R-:W0:Y:S01]  /*3110*/  S2R R7, SR_TID.X ;  /* 0x0000000000077919 */ /* 0x000e220000002100 */
[----:B------:R-:W0:Y:S01]  /*3120*/  LDCU.64 UR6, c[0x0][0x380] ;  /* 0x00007000ff0677ac */ /* 0x000e220008000a00 */
[----:B------:R-:W2:Y:S02]  /*3130*/  LDC.64 R8, c[0x0][0x390] ;  /* 0x0000e400ff087b82 */ /* 0x000ea40000000a00 */
[----:B--2---:R2:W3:Y:S01]  /*3140*/  LDG.E.U8 R8, desc[UR8][R8.64] ;  /* 0x0000000808087981 */ /* 0x0044e2000c1e1100 */
[----:B0-----:R-:W-:-:S05]  /*3150*/  IADD3 R2, P0, PT, R7, UR6, RZ ;  /* 0x0000000607027c10 */ /* 0x001fca000ff1e0ff */
[----:B------:R-:W-:Y:S01]  /*3160*/  IMAD.X R3, RZ, RZ, UR7, P0 ;  /* 0x00000007ff037e24 */ /* 0x000fe200080e06ff */
[----:B------:R-:W0:Y:S04]  /*3170*/  LDCU.64 UR6, c[0x0][0x398] ;  /* 0x00007300ff0677ac */ /* 0x000e280008000a00 */
[----:B------:R-:W3:Y:S04]  /*3180*/  LDG.E.U8 R5, desc[UR8][R2.64] ;  /* 0x0000000802057981 */ /* 0x000ee8000c1e1100 */
[----:B------:R-:W4:Y:S04]  /*3190*/  LDG.E.U8 R13, desc[UR8][R2.64+0x200] ;  /* 0x00020008020d7981 */ /* 0x000f28000c1e1100 */
[----:B------:R-:W5:Y:S04]  /*31a0*/  LDG.E.U8 R11, desc[UR8][R2.64+0x100] ;  /* 0x00010008020b7981 */ /* 0x000f68000c1e1100 */
[----:B------:R-:W5:Y:S01]  /*31b0*/  LDG.E.U8 R15, desc[UR8][R2.64+0x300] ;  /* 0x00030008020f7981 */ /* 0x000f62000c1e1100 */
[----:B------:R-:W-:-:S02]  /*31c0*/  VIADD R6, R7, 0x100 ;  /* 0x0000010007067836 */ /* 0x000fc40000000000 */
[----:B------:R-:W-:-:S05]  /*31d0*/  VIADD R4, R7, 0x200 ;  /* 0x0000020007047836 */ /* 0x000fca0000000000 */
[----:B0-----:R-:W-:-:S05]  /*31e0*/  IADD3 R10, P1, PT, R4, UR6, RZ ;  /* 0x00000006040a7c10 */ /* 0x001fca000ff3e0ff */
[----:B--2---:R-:W-:Y:S01]  /*31f0*/  IMAD.X R9, RZ, RZ, UR7, P1 ;  /* 0x00000007ff097e24 */ /* 0x004fe200088e06ff */
[----:B------:R-:W-:Y:S01]  /*3200*/  UIADD3 UR10, UP0, UPT, UR4, -0x400, URZ ;  /* 0xfffffc00040a7890 */ /* 0x000fe2000ff1e0ff */
[----:B------:R-:W-:-:S03]  /*3210*/  IADD3 R4, P4, PT, R10, 0x100, RZ ;  /* 0x000001000a047810 */ /* 0x000fc60007f9e0ff */
[----:B------:R-:W-:Y:S02]  /*3220*/  UIADD3.X UR11, UPT, UPT, UR5, -0x1, URZ, UP0, !UPT ;  /* 0xffffffff050b7890 */ /* 0x000fe400087fe4ff */
[----:B------:R-:W-:-:S04]  /*3230*/  UISETP.GE.U32.AND UP0, UPT, UR10, 0x400, UPT ;  /* 0x000004000a00788c */ /* 0x000fc8000bf06070 */
[----:B------:R-:W-:Y:S01]  /*3240*/  UISETP.GE.U32.AND.EX UP0, UPT, UR11, URZ, UPT, UP0 ;  /* 0x000000ff0b00728c */ /* 0x000fe2000bf06100 */
[----:B---3--:R-:W-:-:S04]  /*3250*/  ISETP.NE.AND P0, PT, R5, R8, PT ;  /* 0x000000080500720c */ /* 0x008fc80003f05270 */
[----:B------:R-:W-:Y:S02]  /*3260*/  SEL R5, R7, R6, !P0 ;  /* 0x0000000607057207 */ /* 0x000fe40004000000 */
[----:B----4-:R-:W-:Y:S02]  /*3270*/  ISETP.NE.AND P2, PT, R13, R8, PT ;  /* 0x000000080d00720c */ /* 0x010fe40003f45270 */
[----:B------:R-:W-:-:S04]  /*3280*/  IADD3 R5, P3, PT, R5, UR6, RZ ;  /* 0x0000000605057c10 */ /* 0x000fc8000ff7e0ff */
[----:B------:R-:W-:Y:S01]  /*3290*/  ISETP.LT.U32.AND P1, PT, R10, R5, PT ;  /* 0x000000050a00720c */ /* 0x000fe20003f21070 */
[----:B------:R-:W-:Y:S01]  /*32a0*/  IMAD.X R6, RZ, RZ, UR7, P3 ;  /* 0x00000007ff067e24 */ /* 0x000fe200098e06ff */
[----:B-----5:R-:W-:-:S04]  /*32b0*/  ISETP.EQ.OR P0, PT, R11, R8, !P0 ;  /* 0x000000080b00720c */ /* 0x020fc80004702670 */
[----:B------:R-:W-:-:S04]  /*32c0*/  ISETP.LT.AND.EX P1, PT, R9, R6, PT, P1 ;  /* 0x000000060900720c */ /* 0x000fc80003f21310 */
[----:B------:R-:W-:Y:S02]  /*32d0*/  @!P2 SEL R5, R10, R5, P1 ;  /* 0x000000050a05a207 */ /* 0x000fe40000800000 */
[----:B------:R-:W-:Y:S02]  /*32e0*/  @!P2 SEL R6, R9, R6, P1 ;  /* 0x000000060906a207 */ /* 0x000fe40000800000 */
[----:B------:R-:W-:Y:S02]  /*32f0*/  ISETP.NE.AND P3, PT, R15, R8, PT ;  /* 0x000000080f00720c */ /* 0x000fe40003f65270 */
[----:B------:R-:W-:Y:S02]  /*3300*/  SEL R5, R5, R10, P0 ;  /* 0x0000000a05057207 */ /* 0x000fe40000000000 */
[----:B------:R-:W-:Y:S01]  /*3310*/  SEL R6, R6, R9, P0 ;  /* 0x0000000906067207 */ /* 0x000fe20000000000 */
[----:B------:R-:W-:Y:S01]  /*3320*/  IMAD.X R9, RZ, RZ, R9, P4 ;  /* 0x000000ffff097224 */ /* 0x000fe200020e0609 */
[----:B------:R-:W-:-:S02]  /*3330*/  ISETP.LT.U32.AND P1, PT, R4, R5, PT ;  /* 0x000000050400720c */ /* 0x000fc40003f21070 */
[----:B------:R-:W-:Y:S02]  /*3340*/  ISETP.EQ.OR P0, PT, R13, R8, P0 ;  /* 0x000000080d00720c */ /* 0x000fe40000702670 */
[----:B------:R-:W-:Y:S02]  /*3350*/  ISETP.LT.AND.EX P1, PT, R9, R6, PT, P1 ;  /* 0x000000060900720c */ /* 0x000fe40003f21310 */
[----:B------:R-:W-:Y:S02]  /*3360*/  ISETP.EQ.OR P2, PT, R15, R8, P0 ;  /* 0x000000080f00720c */ /* 0x000fe40000742670 */
[----:B------:R-:W-:Y:S02]  /*3370*/  @!P3 SEL R5, R4, R5, P1 ;  /* 0x000000050405b207 */ /* 0x000fe40000800000 */
[----:B------:R-:W-:Y:S01]  /*3380*/  @!P3 SEL R6, R9, R6, P1 ;  /* 0x000000060906b207 */ /* 0x000fe20000800000 */
[----:B------:R-:W-:Y:S01]  /*3390*/  IMAD.MOV.U32 R10, RZ, RZ, 0x400 ;  /* 0x00000400ff0a7424 */ /* 0x000fe200078e00ff */
[----:B------:R-:W-:-:S02]  /*33a0*/  SEL R5, R5, R4, P0 ;  /* 0x0000000405057207 */ /* 0x000fc40000000000 */
[----:B------:R-:W-:Y:S01]  /*33b0*/  SEL R6, R6, R9, P0 ;  /* 0x0000000906067207 */ /* 0x000fe20000000000 */
[----:B------:R-:W-:Y:S01]  /*33c0*/  IMAD.MOV.U32 R9, RZ, RZ, RZ ;  /* 0x000000ffff097224 */ /* 0x000fe200078e00ff */
[----:B------:R-:W-:Y:S01]  /*33d0*/  SEL R4, RZ, 0x1, !P2 ;  /* 0x00000001ff047807 */ /* 0x000fe20005000000 */
[----:B------:R-:W-:Y:S06]  /*33e0*/  BRA.U !UP0, `(.L_x_176) ;  /* 0x00000005081c7547 */ /* 0x000fec000b800000 */
[----:B------:R-:W-:Y:S01]  /*33f0*/  IMAD.MOV.U32 R10, RZ, RZ, 0x400 ;  /* 0x00000400ff0a7424 */ /* 0x000fe200078e00ff */
[----:B------:R-:W0:Y:S01]  /*3400*/  LDCU.64 UR6, c[0x0][0x398] ;  /* 0x00007300ff0677ac */ /* 0x000e220008000a00 */
[----:B------:R-:W-:Y:S01]  /*3410*/  IMAD.MOV.U32 R9, RZ, RZ, RZ ;  /* 0x000000ffff097224 */ /* 0x000fe200078e00ff */
[----:B------:R-:W2:Y:S01]  /*3420*/  LDCU.64 UR4, c[0x0][0x3a8] ;  /* 0x00007500ff0477ac */ /* 0x000ea20008000a00 */
[----:B------:R-:W-:-:S05]  /*3430*/  NOP ;  /* 0x0000000000007918 */ /* 0x000fca0000000000 */
.L_x_178:
[----:B------:R-:W-:-:S05]  /*3440*/  IADD3 R12, P0, PT, R10, R2, RZ ;  /* 0x000000020a0c7210 */ /* 0x000fca0007f1e0ff */
[----:B------:R-:W-:-:S05]  /*3450*/  IMAD.X R13, R9, 0x1, R3, P0 ;  /* 0x00000001090d7824 */ /* 0x000fca00000e0603 */
[----:B------:R-:W3:Y:S04]  /*3460*/  LDG.E.U8 R15, desc[UR8][R12.64] ;  /* 0x000000080c0f7981 */ /* 0x000ee8000c1e1100 */
[----:B------:R-:W4:Y:S04]  /*3470*/  LDG.E.U8 R17, desc[UR8][R12.64+0x100] ;  /* 0x000100080c117981 */ /* 0x000f28000c1e1100 */
[----:B------:R-:W5:Y:S04]  /*3480*/  LDG.E.U8 R19, desc[UR8][R12.64+0x200] ;  /* 0x000200080c137981 */ /* 0x000f68000c1e1100 */
[----:B------:R1:W2:Y:S01]  /*3490*/  LDG.E.U8 R11, desc[UR8][R12.64+0x300] ;  /* 0x000300080c0b7981 */ /* 0x0002a2000c1e1100 */
[----:B------:R-:W-:Y:S01]  /*34a0*/  IMAD.MOV.U32 R21, RZ, RZ, R5 ;  /* 0x000000ffff157224 */ /* 0x000fe200078e0005 */
[----:B0-----:R-:W-:Y:S01]  /*34b0*/  IADD3 R14, P1, P4, R10, UR6, R7 ;  /* 0x000000060a0e7c10 */ /* 0x001fe2000fc3e007 */
[----:B------:R-:W-:Y:S01]  /*34c0*/  IMAD.MOV.U32 R16, RZ, RZ, R6 ;  /* 0x000000ffff107224 */ /* 0x000fe200078e0006 */
[----:B------:R-:W-:-:S02]  /*34d0*/  LOP3.LUT P3, RZ, R4, 0xff, RZ, 0xc0, !PT ;  /* 0x000000ff04ff7812 */ /* 0x000fc4000786c0ff */
[----:B------:R-:W-:Y:S02]  /*34e0*/  ISETP.LT.U32.AND P0, PT, R14, R21, PT ;  /* 0x000000150e00720c */ /* 0x000fe40003f01070 */
[----:B------:R-:W-:-:S04]  /*34f0*/  IADD3.X R5, PT, PT, R9, UR7, RZ, P1, P4 ;  /* 0x0000000709057c10 */ /* 0x000fc80008fe84ff */
[----:B------:R-:W-:Y:S02]  /*3500*/  ISETP.LT.AND.EX P0, PT, R5, R16, PT, P0 ;  /* 0x000000100500720c */ /* 0x000fe40003f01300 */
[-C--:B---3--:R-:W-:Y:S02]  /*3510*/  ISETP.NE.AND P2, PT, R15, R8.reuse, PT ;  /* 0x000000080f00720c */ /* 0x088fe40003f45270 */
[----:B------:R-:W-:Y:S02]  /*3520*/  IADD3 R15, P5, PT, R14, 0x100, RZ ;  /* 0x000001000e0f7810 */ /* 0x000fe40007fbe0ff */
[----:B------:R-:W-:Y:S02]  /*3530*/  SEL R6, RZ, 0x1, P2 ;  /* 0x00000001ff067807 */ /* 0x000fe40001000000 */
[----:B------:R-:W-:Y:S02]  /*3540*/  @P3 SEL R6, R4, 0x1, P2 ;  /* 0x0000000104063807 */ /* 0x000fe40001000000 */
[----:B----4-:R-:W-:Y:S01]  /*3550*/  ISETP.NE.AND P4, PT, R17, R8, PT ;  /* 0x000000081100720c */ /* 0x010fe20003f85270 */
[----:B------:R-:W-:Y:S01]  /*3560*/  IMAD.X R17, RZ, RZ, R5, P5 ;  /* 0x000000ffff117224 */ /* 0x000fe200028e0605 */
[----:B------:R-:W-:-:S03]  /*3570*/  LOP3.LUT P1, RZ, R6, 0xff, RZ, 0xc0, !PT ;  /* 0x000000ff06ff7812 */ /* 0x000fc6000782c0ff */
[C---:B------:R-:W-:Y:S02]  /*3580*/  @!P2 SEL R21, R14.reuse, R21, P0 ;  /* 0x000000150e15a207 */ /* 0x040fe40000000000 */
[C---:B------:R-:W-:Y:S02]  /*3590*/  @!P2 SEL R16, R5.reuse, R16, P0 ;  /* 0x000000100510a207 */ /* 0x040fe40000000000 */
[----:B------:R-:W-:Y:S02]  /*35a0*/  SEL R4, R14, R21, !P3 ;  /* 0x000000150e047207 */ /* 0x000fe40005800000 */
[----:B-1----:R-:W-:Y:S02]  /*35b0*/  SEL R12, R5, R16, !P3 ;  /* 0x00000010050c7207 */ /* 0x002fe40005800000 */
[----:B------:R-:W-:Y:S02]  /*35c0*/  ISETP.LT.U32.AND P0, PT, R15, R4, PT ;  /* 0x000000040f00720c */ /* 0x000fe40003f01070 */
[----:B------:R-:W-:-:S02]  /*35d0*/  SEL R16, RZ, 0x1, P4 ;  /* 0x00000001ff107807 */ /* 0x000fc40002000000 */
[----:B------:R-:W-:Y:S02]  /*35e0*/  ISETP.LT.AND.EX P0, PT, R17, R12, PT, P0 ;  /* 0x0000000c1100720c */ /* 0x000fe40003f01300 */
[----:B------:R-:W-:Y:S02]  /*35f0*/  @P1 SEL R16, R6, 0x1, P4 ;  /* 0x0000000106101807 */ /* 0x000fe40002000000 */
[----:B------:R-:W-:Y:S02]  /*3600*/  @!P4 SEL R4, R15, R4, P0 ;  /* 0x000000040f04c207 */ /* 0x000fe40000000000 */
[----:B------:R-:W-:Y:S02]  /*3610*/  @!P4 SEL R12, R17, R12, P0 ;  /* 0x0000000c110cc207 */ /* 0x000fe40000000000 */
[----:B------:R-:W-:Y:S02]  /*3620*/  IADD3 R13, P0, PT, R14, 0x200, RZ ;  /* 0x000002000e0d7810 */ /* 0x000fe40007f1e0ff */
[----:B-----5:R-:W-:-:S02]  /*3630*/  ISETP.NE.AND P2, PT, R19, R8, PT ;  /* 0x000000081300720c */ /* 0x020fc40003f45270 */
[----:B------:R-:W-:Y:S01]  /*3640*/  SEL R6, R15, R4, !P1 ;  /* 0x000000040f067207 */ /* 0x000fe20004800000 */
[----:B------:R-:W-:Y:S01]  /*3650*/  IMAD.X R15, RZ, RZ, R5, P0 ;  /* 0x000000ffff0f7224 */ /* 0x000fe200000e0605 */
[----:B------:R-:W-:Y:S02]  /*3660*/  SEL R12, R17, R12, !P1 ;  /* 0x0000000c110c7207 */ /* 0x000fe40004800000 */
[----:B------:R-:W-:Y:S02]  /*3670*/  ISETP.LT.U32.AND P0, PT, R13, R6, PT ;  /* 0x000000060d00720c */ /* 0x000fe40003f01070 */
[----:B------:R-:W-:Y:S02]  /*3680*/  LOP3.LUT P1, RZ, R16, 0xff, RZ, 0xc0, !PT ;  /* 0x000000ff10ff7812 */ /* 0x000fe4000782c0ff */
[----:B------:R-:W-:Y:S02]  /*3690*/  ISETP.LT.AND.EX P0, PT, R15, R12, PT, P0 ;  /* 0x0000000c0f00720c */ /* 0x000fe40003f01300 */
[----:B--2---:R-:W-:-:S02]  /*36a0*/  ISETP.NE.AND P3, PT, R11, R8, PT ;  /* 0x000000080b00720c */ /* 0x004fc40003f65270 */
[----:B------:R-:W-:Y:S02]  /*36b0*/  @!P2 SEL R6, R13, R6, P0 ;  /* 0x000000060d06a207 */ /* 0x000fe40000000000 */
[----:B------:R-:W-:Y:S02]  /*36c0*/  @!P2 SEL R12, R15, R12, P0 ;  /* 0x0000000c0f0ca207 */ /* 0x000fe40000000000 */
[----:B------:R-:W-:Y:S02]  /*36d0*/  IADD3 R11, P0, PT, R14, 0x300, RZ ;  /* 0x000003000e0b7810 */ /* 0x000fe40007f1e0ff */
[----:B------:R-:W-:Y:S02]  /*36e0*/  IADD3 R4, P4, PT, -R10, UR4, RZ ;  /* 0x000000040a047c10 */ /* 0x000fe4000ff9e1ff */
[----:B------:R-:W-:Y:S01]  /*36f0*/  SEL R6, R13, R6, !P1 ;  /* 0x000000060d067207 */ /* 0x000fe20004800000 */
[----:B------:R-:W-:Y:S01]  /*3700*/  IMAD.X R13, RZ, RZ, R5, P0 ;  /* 0x000000ffff0d7224 */ /* 0x000fe200000e0605 */
[----:B------:R-:W-:-:S02]  /*3710*/  ISETP.GE.U32.AND P0, PT, R4, 0x400, PT ;  /* 0x000004000400780c */ /* 0x000fc40003f06070 */
[----:B------:R-:W-:Y:S02]  /*3720*/  IADD3.X R5, PT, PT, ~R9, UR5, RZ, P4, !PT ;  /* 0x0000000509057c10 */ /* 0x000fe4000a7fe5ff */
[----:B------:R-:W-:Y:S02]  /*3730*/  SEL R17, RZ, 0x1, P2 ;  /* 0x00000001ff117807 */ /* 0x000fe40001000000 */
[----:B------:R-:W-:Y:S02]  /*3740*/  @P1 SEL R17, R16, 0x1, P2 ;  /* 0x0000000110111807 */ /* 0x000fe40001000000 */
[----:B------:R-:W-:Y:S02]  /*3750*/  ISETP.GE.U32.AND.EX P0, PT, R5, RZ, PT, P0 ;  /* 0x000000ff0500720c */ /* 0x000fe40003f06100 */
[----:B------:R-:W-:Y:S02]  /*3760*/  SEL R12, R15, R12, !P1 ;  /* 0x0000000c0f0c7207 */ /* 0x000fe40004800000 */
[----:B------:R-:W-:-:S02]  /*3770*/  LOP3.LUT P2, RZ, R17, 0xff, RZ, 0xc0, !PT ;  /* 0x000000ff11ff7812 */ /* 0x000fc4000784c0ff */
[----:B------:R-:W-:Y:S02]  /*3780*/  ISETP.LT.U32.AND P1, PT, R11, R6, PT ;  /* 0x000000060b00720c */ /* 0x000fe40003f21070 */
[----:B------:R-:W-:Y:S02]  /*3790*/  SEL R4, RZ, 0x1, P3 ;  /* 0x00000001ff047807 */ /* 0x000fe40001800000 */
[----:B------:R-:W-:-:S04]  /*37a0*/  ISETP.LT.AND.EX P1, PT, R13, R12, PT, P1 ;  /* 0x0000000c0d00720c */ /* 0x000fc80003f21310 */
[----:B------:R-:W-:Y:S02]  /*37b0*/  @!P3 SEL R6, R11, R6, P1 ;  /* 0x000000060b06b207 */ /* 0x000fe40000800000 */
[----:B------:R-:W-:Y:S02]  /*37c0*/  @!P3 SEL R12, R13, R12, P1 ;  /* 0x0000000c0d0cb207 */ /* 0x000fe40000800000 */
[----:B------:R-:W-:Y:S02]  /*37d0*/  SEL R5, R11, R6, !P2 ;  /* 0x000000060b057207 */ /* 0x000fe40005000000 */
[----:B------:R-:W-:Y:S02]  /*37e0*/  @P2 SEL R4, R17, 0x1, P3 ;  /* 0x0000000111042807 */ /* 0x000fe40001800000 */
[----:B------:R-:W-:Y:S01]  /*37f0*/  SEL R6, R13, R12, !P2 ;  /* 0x0000000c0d067207 */ /* 0x000fe20005000000 */
[----:B------:R-:W-:Y:S06]  /*3800*/  @!P0 BRA `(.L_x_177) ;  /* 0x0000001000648947 */ /* 0x000fec0003800000 */
[----:B------:R-:W-:-:S05]  /*3810*/  IADD3 R10, P0, PT, R10, 0x400, RZ ;  /* 0x000004000a0a7810 */ /* 0x000fca0007f1e0ff */
[----:B------:R-:W-:Y:S01]  /*3820*/  IMAD.X R9, RZ, RZ, R9, P0 ;  /* 0x000000ffff097224 */ /* 0x000fe200000e0609 */
[----:B------:R-:W-:-:S04]  /*3830*/  ISETP.GT.U32.AND P0, PT, R10, UR10, PT ;  /* 0x0000000a0a007c0c */ /* 0x000fc8000bf04070 */
[----:B------:R-:W-:-:S13]  /*3840*/  ISETP.GT.U32.AND.EX P0, PT, R9, UR11, PT, P0 ;  /* 0x0000000b09007c0c */ /* 0x000fda000bf04100 */
[----:B------:R-:W-:Y:S05]  /*3850*/  @!P0 BRA `(.L_x_178) ;  /* 0xfffffff800f88947 */ /* 0x000fea000383ffff */
.L_x_176:
[C---:B------:R-:W-:Y:S01]  /*3860*/  IADD3 R2, PT, PT, -R10.reuse, UR4, RZ ;  /* 0x000000040a027c10 */ /* 0x040fe2000fffe1ff */
[----:B------:R-:W0:Y:S01]  /*3870*/  LDCU.64 UR10, c[0x0][0x380] ;  /* 0x00007000ff0a77ac */ /* 0x000e220008000a00 */
[----:B------:R-:W-:Y:S01]  /*3880*/  ISETP.GE.U32.AND P1, PT, R10, UR4, PT ;  /* 0x000000040a007c0c */ /* 0x000fe2000bf26070 */
[----:B------:R-:W-:Y:S01]  /*3890*/  BSSY.RECONVERGENT B1, `(.L_x_177) ;  /* 0x0000110000017945 */ /* 0x000fe20003800200 */
[----:B------:R-:W-:-:S04]  /*38a0*/  ISETP.GE.AND P0, PT, R7, R2, PT ;  /* 0x000000020700720c */ /* 0x000fc80003f06270 */
[----:B------:R-:W-:-:S13]  /*38b0*/  ISETP.GE.U32.OR.EX P0, PT, R9, UR5, P0, P1 ;  /* 0x0000000509007c0c */ /* 0x000fda0008706510 */
[----:B0-----:R-:W-:Y:S05]  /*38c0*/  @P0 BRA `(.L_x_179) ;  /* 0x0000001000300947 */ /* 0x001fea0003800000 */
[----:B------:R-:W-:Y:S01]  /*38d0*/  LOP3.LUT R3, RZ, R7, RZ, 0x33, !PT ;  /* 0x00000007ff037212 */ /* 0x000fe200078e33ff */
[----:B------:R-:W-:Y:S01]  /*38e0*/  BSSY.RECONVERGENT B2, `(.L_x_180) ;  /* 0x0000084000027945 */ /* 0x000fe20003800200 */
[----:B------:R-:W-:Y:S02]  /*38f0*/  IMAD.MOV.U32 R11, RZ, RZ, R7 ;  /* 0x000000ffff0b7224 */ /* 0x000fe400078e0007 */
[----:B------:R-:W-:-:S04]  /*3900*/  IADD3 R12, PT, PT, -R10, UR4, R3 ;  /* 0x000000040a0c7c10 */ /* 0x000fc8000fffe103 */
[C---:B------:R-:W-:Y:S02]  /*3910*/  ISETP.GE.U32.AND P0, PT, R12.reuse, 0x700, PT ;  /* 0x000007000c00780c */ /* 0x040fe40003f06070 */
[----:B------:R-:W-:-:S04]  /*3920*/  LEA.HI R13, R12, 0x1, RZ, 0x18 ;  /* 0x000000010c0d7811 */ /* 0x000fc800078fc0ff */
[----:B------:R-:W-:-:S04]  /*3930*/  LOP3.LUT R18, R13, 0x7, RZ, 0xc0, !PT ;  /* 0x000000070d127812 */ /* 0x000fc800078ec0ff */
[----:B------:R-:W-:-:S03]  /*3940*/  ISETP.NE.AND P1, PT, R18, RZ, PT ;  /* 0x000000ff1200720c */ /* 0x000fc60003f25270 */
[----:B------:R-:W-:Y:S10]  /*3950*/  @!P0 BRA `(.L_x_181) ;  /* 0x0000000400f08947 */ /* 0x000ff40003800000 */
[----:B------:R-:W-:Y:S01]  /*3960*/  LOP3.LUT R14, R13, 0x1fffff8, RZ, 0xc0, !PT ;  /* 0x01fffff80d0e7812 */ /* 0x000fe200078ec0ff */
[----:B------:R-:W-:-:S04]  /*3970*/  IMAD.MOV.U32 R11, RZ, RZ, R7 ;  /* 0x000000ffff0b7224 */ /* 0x000fc800078e0007 */
[----:B------:R-:W-:-:S07]  /*3980*/  IMAD.MOV R14, RZ, RZ, -R14 ;  /* 0x000000ffff0e7224 */ /* 0x000fce00078e0a0e */
.L_x_182:
        /* <DEDUP_REMOVED lines=16> */
[----:B------:R-:W-:-:S02]  /*3a90*/  LOP3.LUT P5, RZ, R22, 0xff, RZ, 0xc0, !PT ;  /* 0x000000ff16ff7812 */ /* 0x000fc400078ac0ff */
[CC--:B--2---:R-:W-:Y:S02]  /*3aa0*/  ISETP.NE.AND P0, PT, R21.reuse, R8.reuse, PT ;  /* 0x000000081500720c */ /* 0x0c4fe40003f05270 */
[----:B------:R-:W-:-:S09]  /*3ab0*/  ISETP.EQ.AND P2, PT, R21, R8, P5 ;  /* 0x000000081500720c */ /* 0x000fd20002f42270 */
[----:B------:R-:W-:Y:S02]  /*3ac0*/  @!P5 SEL R22, RZ, 0x1, P0 ;  /* 0x00000001ff16d807 */ /* 0x000fe40000000000 */
[----:B------:R-:W-:Y:S02]  /*3ad0*/  IADD3.X R21, PT, PT, R20, UR7, RZ, P3, !PT ;  /* 0x0000000714157c10 */ /* 0x000fe40009ffe4ff */
[----:B------:R-:W-:Y:S02]  /*3ae0*/  SEL R16, R22, 0x1, !P2 ;  /* 0x0000000116107807 */ /* 0x000fe40005000000 */
[----:B---3--:R-:W-:Y:S02]  /*3af0*/  ISETP.NE.AND P6, PT, R29, R8, PT ;  /* 0x000000081d00720c */ /* 0x008fe40003fc5270 */
[----:B------:R-:W-:Y:S02]  /*3b00*/  LOP3.LUT P3, RZ, R16, 0xff, RZ, 0xc0, !PT ;  /* 0x000000ff10ff7812 */ /* 0x000fe4000786c0ff */
[----:B------:R-:W-:-:S02]  /*3b10*/  ISETP.LT.U32.AND P0, PT, R4, R5, PT ;  /* 0x000000050400720c */ /* 0x000fc40003f01070 */
[----:B------:R-:W-:Y:S02]  /*3b20*/  ISETP.EQ.AND P4, PT, R29, R8, P3 ;  /* 0x000000081d00720c */ /* 0x000fe40001f82270 */
[----:B------:R-:W-:-:S04]  /*3b30*/  ISETP.LT.AND.EX P0, PT, R21, R6, PT, P0 ;  /* 0x000000061500720c */ /* 0x000fc80003f01300 */
[CC--:B------:R-:W-:Y:S02]  /*3b40*/  SEL R20, R4.reuse, R5.reuse, P0 ;  /* 0x0000000504147207 */ /* 0x0c0fe40000000000 */
[CC--:B------:R-:W-:Y:S02]  /*3b50*/  SEL R22, R21.reuse, R6.reuse, P0 ;  /* 0x0000000615167207 */ /* 0x0c0fe40000000000 */
[----:B------:R-:W-:Y:S02]  /*3b60*/  @!P3 SEL R16, RZ, 0x1, P6 ;  /* 0x00000001ff10b807 */ /* 0x000fe40003000000 */
[----:B------:R-:W-:Y:S02]  /*3b70*/  @!P2 SEL R20, R4, R5, !P5 ;  /* 0x000000050414a207 */ /* 0x000fe40006800000 */
[----:B------:R-:W-:Y:S02]  /*3b80*/  SEL R16, R16, 0x1, !P4 ;  /* 0x0000000110107807 */ /* 0x000fe40006000000 */
[----:B------:R-:W-:-:S02]  /*3b90*/  @!P2 SEL R22, R21, R6, !P5 ;  /* 0x000000061516a207 */ /* 0x000fc40006800000 */
[----:B------:R-:W-:Y:S02]  /*3ba0*/  LOP3.LUT P2, RZ, R16, 0xff, RZ, 0xc0, !PT ;  /* 0x000000ff10ff7812 */ /* 0x000fe4000784c0ff */
[----:B0-----:R-:W-:Y:S02]  /*3bb0*/  IADD3 R2, P0, PT, R4, 0x100, RZ ;  /* 0x0000010004027810 */ /* 0x001fe40007f1e0ff */
[CC--:B----4-:R-:W-:Y:S02]  /*3bc0*/  ISETP.NE.AND P6, PT, R27.reuse, R8.reuse, PT ;  /* 0x000000081b00720c */ /* 0x0d0fe40003fc5270 */
[----:B------:R-:W-:Y:S01]  /*3bd0*/  ISETP.EQ.AND P5, PT, R27, R8, P2 ;  /* 0x000000081b00720c */ /* 0x000fe200017a2270 */
[----:B------:R-:W-:Y:S01]  /*3be0*/  IMAD.X R3, RZ, RZ, R21, P0 ;  /* 0x000000ffff037224 */ /* 0x000fe200000e0615 */
[----:B------:R-:W-:-:S04]  /*3bf0*/  ISETP.LT.U32.AND P0, PT, R2, R20, PT ;  /* 0x000000140200720c */ /* 0x000fc80003f01070 */
[C---:B------:R-:W-:Y:S02]  /*3c00*/  ISETP.LT.AND.EX P0, PT, R3.reuse, R22, PT, P0 ;  /* 0x000000160300720c */ /* 0x040fe40003f01300 */
[----:B------:R-:W-:Y:S02]  /*3c10*/  @!P2 SEL R16, RZ, 0x1, P6 ;  /* 0x00000001ff10a807 */ /* 0x000fe40003000000 */
[-C--:B------:R-:W-:Y:S02]  /*3c20*/  SEL R29, R2, R20.reuse, P0 ;  /* 0x00000014021d7207 */ /* 0x080fe40000000000 */
[----:B------:R-:W-:Y:S02]  /*3c30*/  SEL R16, R16, 0x1, !P5 ;  /* 0x0000000110107807 */ /* 0x000fe40006800000 */
[----:B------:R-:W-:Y:S02]  /*3c40*/  @!P4 SEL R29, R2, R20, !P3 ;  /* 0x00000014021dc207 */ /* 0x000fe40005800000 */
[----:B------:R-:W-:-:S02]  /*3c50*/  SEL R20, R3, R22, P0 ;  /* 0x0000001603147207 */ /* 0x000fc40000000000 */
[----:B------:R-:W-:Y:S02]  /*3c60*/  @!P4 SEL R20, R3, R22, !P3 ;  /* 0x000000160314c207 */ /* 0x000fe40005800000 */
        /* <DEDUP_REMOVED lines=32> */
[CC--:B------:R-:W-:Y:S02]  /*3e70*/  SEL R5, R2.reuse, R25.reuse, P0 ;  /* 0x0000001902057207 */ /* 0x0c0fe40000000000 */
        /* <DEDUP_REMOVED lines=26> */
[CC--:B------:R-:W-:Y:S02]  /*4020*/  SEL R3, R5.reuse, R22.reuse, P0 ;  /* 0x0000001605037207 */ /* 0x0c0fe40000000000 */
[-C--:B------:R-:W-:Y:S02]  /*4030*/  SEL R20, R6, R17.reuse, P0 ;  /* 0x0000001106147207 */ /* 0x080fe40000000000 */
[----:B------:R-:W-:Y:S02]  /*4040*/  ISETP.NE.AND P5, PT, R14, RZ, PT ;  /* 0x000000ff0e00720c */ /* 0x000fe40003fa5270 */
[----:B------:R-:W-:Y:S02]  /*4050*/  @!P4 SEL R3, R5, R22, !P2 ;  /* 0x000000160503c207 */ /* 0x000fe40005000000 */
[----:B------:R-:W-:-:S02]  /*4060*/  @!P4 SEL R20, R6, R17, !P2 ;  /* 0x000000110614c207 */ /* 0x000fc40005000000 */
[CC--:B------:R-:W-:Y:S02]  /*4070*/  ISETP.EQ.AND P2, PT, R19.reuse, R8.reuse, P3 ;  /* 0x000000081300720c */ /* 0x0c0fe40001f42270 */
        /* <DEDUP_REMOVED lines=8> */
[----:B------:R-:W-:Y:S01]  /*4100*/  @!P2 SEL R6, R21, R20, !P3 ;  /* 0x000000141506a207 */ /* 0x000fe20005800000 */
[----:B------:R-:W-:Y:S06]  /*4110*/  @P5 BRA `(.L_x_182) ;  /* 0xfffffff8001c5947 */ /* 0x000fec000383ffff */
.L_x_181:
[----:B------:R-:W-:Y:S05]  /*4120*/  BSYNC.RECONVERGENT B2 ;  /* 0x0000000000027941 */ /* 0x000fea0003800200 */
.L_x_180:
[----:B------:R-:W-:Y:S05]  /*4130*/  @!P1 BRA `(.L_x_179) ;  /* 0x0000000800149947 */ /* 0x000fea0003800000 */
[----:B------:R-:W-:Y:S01]  /*4140*/  ISETP.GE.U32.AND P0, PT, R18, 0x4, PT ;  /* 0x000000041200780c */ /* 0x000fe20003f06070 */
[----:B------:R-:W-:Y:S01]  /*4150*/  BSSY.RECONVERGENT B2, `(.L_x_183) ;  /* 0x0000044000027945 */ /* 0x000fe20003800200 */
[----:B------:R-:W-:-:S11]  /*4160*/  LOP3.LUT P1, R13, R13, 0x3, RZ, 0xc0, !PT ;  /* 0x000000030d0d7812 */ /* 0x000fd6000782c0ff */
[----:B------:R-:W-:Y:S05]  /*4170*/  @!P0 BRA `(.L_x_184) ;  /* 0x0000000400048947 */ /* 0x000fea0003800000 */
[----:B------:R-:W0:Y:S01]  /*4180*/  LDCU.64 UR12, c[0x0][0x380] ;  /* 0x00007000ff0c77ac */ /* 0x000e220008000a00 */
[----:B------:R-:W-:-:S05]  /*4190*/  IADD3 R16, P0, PT, R11, R10, RZ ;  /* 0x0000000a0b107210 */ /* 0x000fca0007f1e0ff */
[----:B------:R-:W-:Y:S01]  /*41a0*/  IMAD.X R14, RZ, RZ, R9, P0 ;  /* 0x000000ffff0e7224 */ /* 0x000fe200000e0609 */
[----:B0-----:R-:W-:-:S04]  /*41b0*/  IADD3 R2, P0, PT, R16, UR12, RZ ;  /* 0x0000000c10027c10 */ /* 0x001fc8000ff1e0ff */
        /* <DEDUP_REMOVED lines=11> */
[----:B------:R-:W-:Y:S02]  /*4270*/  ISETP.EQ.AND P3, PT, R19, R8, P4 ;  /* 0x000000081300720c */ /* 0x000fe40002762270 */
[----:B------:R-:W-:Y:S02]  /*4280*/  @!P4 SEL R4, RZ, 0x1, P0 ;  /* 0x00000001ff04c807 */ /* 0x000fe40000000000 */
[----:B------:R-:W-:Y:S02]  /*4290*/  IADD3.X R19, PT, PT, R14, UR7, RZ, P2, !PT ;  /* 0x000000070e137c10 */ /* 0x000fe400097fe4ff */
[----:B------:R-:W-:-:S02]  /*42a0*/  SEL R4, R4, 0x1, !P3 ;  /* 0x0000000104047807 */ /* 0x000fc40005800000 */
[----:B------:R-:W-:Y:S02]  /*42b0*/  ISETP.LT.U32.AND P0, PT, R16, R5, PT ;  /* 0x000000051000720c */ /* 0x000fe40003f01070 */
[----:B------:R-:W-:Y:S02]  /*42c0*/  LOP3.LUT P2, RZ, R4, 0xff, RZ, 0xc0, !PT ;  /* 0x000000ff04ff7812 */ /* 0x000fe4000784c0ff */
[----:B------:R-:W-:-:S04]  /*42d0*/  ISETP.LT.AND.EX P0, PT, R19, R6, PT, P0 ;  /* 0x000000061300720c */ /* 0x000fc80003f01300 */
[CC--:B------:R-:W-:Y:S02]  /*42e0*/  SEL R23, R16.reuse, R5.reuse, P0 ;  /* 0x0000000510177207 */ /* 0x0c0fe40000000000 */
[----:B------:R-:W-:Y:S02]  /*42f0*/  SEL R14, R19, R6, P0 ;  /* 0x00000006130e7207 */ /* 0x000fe40000000000 */
[----:B---3--:R-:W-:Y:S02]  /*4300*/  ISETP.NE.AND P0, PT, R21, R8, PT ;  /* 0x000000081500720c */ /* 0x008fe40003f05270 */
[----:B------:R-:W-:Y:S02]  /*4310*/  @!P3 SEL R23, R16, R5, !P4 ;  /* 0x000000051017b207 */ /* 0x000fe40006000000 */
[----:B------:R-:W-:Y:S02]  /*4320*/  @!P3 SEL R14, R19, R6, !P4 ;  /* 0x00000006130eb207 */ /* 0x000fe40006000000 */
[----:B------:R-:W-:-:S02]  /*4330*/  ISETP.EQ.AND P3, PT, R21, R8, P2 ;  /* 0x000000081500720c */ /* 0x000fc40001762270 */
[----:B------:R-:W-:Y:S02]  /*4340*/  @!P2 SEL R4, RZ, 0x1, P0 ;  /* 0x00000001ff04a807 */ /* 0x000fe40000000000 */
[----:B------:R-:W-:Y:S02]  /*4350*/  IADD3.X R5, PT, PT, R9, UR7, RZ, P5, P6 ;  /* 0x0000000709057c10 */ /* 0x000fe4000afec4ff */
[----:B------:R-:W-:Y:S02]  /*4360*/  SEL R4, R4, 0x1, !P3 ;  /* 0x0000000104047807 */ /* 0x000fe40005800000 */
[----:B------:R-:W-:Y:S02]  /*4370*/  ISETP.LT.U32.AND P0, PT, R2, R23, PT ;  /* 0x000000170200720c */ /* 0x000fe40003f01070 */
[----:B------:R-:W-:Y:S02]  /*4380*/  LOP3.LUT P4, RZ, R4, 0xff, RZ, 0xc0, !PT ;  /* 0x000000ff04ff7812 */ /* 0x000fe4000788c0ff */
[----:B------:R-:W-:-:S04]  /*4390*/  ISETP.LT.AND.EX P0, PT, R5, R14, PT, P0 ;  /* 0x0000000e0500720c */ /* 0x000fc80003f01300 */
[CC--:B------:R-:W-:Y:S02]  /*43a0*/  SEL R19, R2.reuse, R23.reuse, P0 ;  /* 0x0000001702137207 */ /* 0x0c0fe40000000000 */
[CC--:B------:R-:W-:Y:S02]  /*43b0*/  SEL R6, R5.reuse, R14.reuse, P0 ;  /* 0x0000000e05067207 */ /* 0x0c0fe40000000000 */
        /* <DEDUP_REMOVED lines=8> */
[----:B------:R-:W-:Y:S02]  /*4440*/  IADD3.X R5, PT, PT, R9, UR7, RZ, P5, P0 ;  /* 0x0000000709057c10 */ /* 0x000fe4000afe04ff */
[-C--:B------:R-:W-:Y:S02]  /*4450*/  ISETP.LT.U32.AND P0, PT, R2, R19.reuse, PT ;  /* 0x000000130200720c */ /* 0x080fe40003f01070 */
[----:B------:R-:W-:Y:S02]  /*4460*/  SEL R4, R4, 0x1, !P2 ;  /* 0x0000000104047807 */ /* 0x000fe40005000000 */
[----:B------:R-:W-:Y:S02]  /*4470*/  ISETP.LT.AND.EX P0, PT, R5, R6, PT, P0 ;  /* 0x000000060500720c */ /* 0x000fe40003f01300 */
[----:B------:R-:W-:Y:S02]  /*4480*/  LOP3.LUT P3, RZ, R4, 0xff, RZ, 0xc0, !PT ;  /* 0x000000ff04ff7812 */ /* 0x000fe4000786c0ff */
[----:B------:R-:W-:-:S02]  /*4490*/  SEL R14, R2, R19, P0 ;  /* 0x00000013020e7207 */ /* 0x000fc40000000000 */
[CC--:B------:R-:W-:Y:S02]  /*44a0*/  SEL R17, R5.reuse, R6.reuse, P0 ;  /* 0x0000000605117207 */ /* 0x0c0fe40000000000 */
[----:B------:R-:W-:Y:S02]  /*44b0*/  @!P2 SEL R14, R2, R19, !P4 ;  /* 0x00000013020ea207 */ /* 0x000fe40006000000 */
[----:B------:R-:W-:Y:S02]  /*44c0*/  @!P2 SEL R17, R5, R6, !P4 ;  /* 0x000000060511a207 */ /* 0x000fe40006000000 */
[----:B------:R-:W-:Y:S02]  /*44d0*/  IADD3 R3, P5, P6, R10, UR6, R3 ;  /* 0x000000060a037c10 */ /* 0x000fe4000febe003 */
[----:B-----5:R-:W-:Y:S02]  /*44e0*/  ISETP.EQ.AND P2, PT, R15, R8, P3 ;  /* 0x000000080f00720c */ /* 0x020fe40001f42270 */
[----:B------:R-:W-:-:S02]  /*44f0*/  IADD3.X R2, PT, PT, R9, UR7, RZ, P5, P6 ;  /* 0x0000000709027c10 */ /* 0x000fc4000afec4ff */
        /* <DEDUP_REMOVED lines=9> */
.L_x_184:
[----:B------:R-:W-:Y:S05]  /*4590*/  BSYNC.RECONVERGENT B2 ;  /* 0x0000000000027941 */ /* 0x000fea0003800200 */
.L_x_183:
[----:B------:R-:W-:Y:S05]  /*45a0*/  @!P1 BRA `(.L_x_179) ;  /* 0x0000000000f89947 */ /* 0x000fea0003800000 */
[----:B------:R-:W-:Y:S01]  /*45b0*/  ISETP.NE.AND P0, PT, R13, 0x1, PT ;  /* 0x000000010d00780c */ /* 0x000fe20003f05270 */
[----:B------:R-:W-:Y:S01]  /*45c0*/  BSSY.RECONVERGENT B2, `(.L_x_185) ;  /* 0x0000026000027945 */ /* 0x000fe20003800200 */
[----:B------:R-:W-:-:S11]  /*45d0*/  LOP3.LUT P1, RZ, R12, 0x100, RZ, 0xc0, !PT ;  /* 0x000001000cff7812 */ /* 0x000fd6000782c0ff */
[----:B------:R-:W-:Y:S05]  /*45e0*/  @!P0 BRA `(.L_x_186) ;  /* 0x00000000008c8947 */ /* 0x000fea0003800000 */
[----:B------:R-:W0:Y:S01]  /*45f0*/  LDCU.64 UR12, c[0x0][0x380] ;  /* 0x00007000ff0c77ac */ /* 0x000e220008000a00 */
[----:B------:R-:W-:-:S05]  /*4600*/  IADD3 R12, P0, PT, R11, R10, RZ ;  /* 0x0000000a0b0c7210 */ /* 0x000fca0007f1e0ff */
[----:B------:R-:W-:Y:S01]  /*4610*/  IMAD.X R13, RZ, RZ, R9, P0 ;  /* 0x000000ffff0d7224 */ /* 0x000fe200000e0609 */
[----:B0-----:R-:W-:-:S04]  /*4620*/  IADD3 R2, P0, PT, R12, UR12, RZ ;  /* 0x0000000c0c027c10 */ /* 0x001fc8000ff1e0ff */
[----:B------:R-:W-:-:S05]  /*4630*/  IADD3.X R3, PT, PT, R13, UR13, RZ, P0, !PT ;  /* 0x0000000d0d037c10 */ /* 0x000fca00087fe4ff */
[----:B------:R-:W2:Y:S04]  /*4640*/  LDG.E.U8 R15, desc[UR8][R2.64] ;  /* 0x00000008020f7981 */ /* 0x000ea8000c1e1100 */
[----:B------:R0:W3:Y:S01]  /*4650*/  LDG.E.U8 R17, desc[UR8][R2.64+0x100] ;  /* 0x0001000802117981 */ /* 0x0000e2000c1e1100 */
[----:B------:R-:W-:Y:S02]  /*4660*/  LOP3.LUT P2, RZ, R4, 0xff, RZ, 0xc0, !PT ;  /* 0x000000ff04ff7812 */ /* 0x000fe4000784c0ff */
[----:B------:R-:W-:-:S04]  /*4670*/  IADD3 R12, P0, PT, R12, UR6, RZ ;  /* 0x000000060c0c7c10 */ /* 0x000fc8000ff1e0ff */
[----:B------:R-:W-:Y:S02]  /*4680*/  IADD3.X R13, PT, PT, R13, UR7, RZ, P0, !PT ;  /* 0x000000070d0d7c10 */ /* 0x000fe400087fe4ff */
        /* <DEDUP_REMOVED lines=25> */
.L_x_186:
[----:B------:R-:W-:Y:S05]  /*4820*/  BSYNC.RECONVERGENT B2 ;  /* 0x0000000000027941 */ /* 0x000fea0003800200 */
.L_x_185:
[----:B------:R-:W-:Y:S05]  /*4830*/  @P1 BRA `(.L_x_179) ;  /* 0x0000000000541947 */ /* 0x000fea0003800000 */
[----:B------:R-:W0:Y:S01]  /*4840*/  LDCU.64 UR12, c[0x0][0x380] ;  /* 0x00007000ff0c77ac */ /* 0x000e220008000a00 */
[----:B------:R-:W-:-:S05]  /*4850*/  IADD3 R10, P0, PT, R11, R10, RZ ;  /* 0x0000000a0b0a7210 */ /* 0x000fca0007f1e0ff */
[----:B------:R-:W-:Y:S01]  /*4860*/  IMAD.X R9, RZ, RZ, R9, P0 ;  /* 0x000000ffff097224 */ /* 0x000fe200000e0609 */
[----:B0-----:R-:W-:-:S04]  /*4870*/  IADD3 R2, P0, PT, R10, UR12, RZ ;  /* 0x0000000c0a027c10 */ /* 0x001fc8000ff1e0ff */
[----:B------:R-:W-:-:S06]  /*4880*/  IADD3.X R3, PT, PT, R9, UR13, RZ, P0, !PT ;  /* 0x0000000d09037c10 */ /* 0x000fcc00087fe4ff */
[----:B------:R-:W2:Y:S01]  /*4890*/  LDG.E.U8 R3, desc[UR8][R2.64] ;  /* 0x0000000802037981 */ /* 0x000ea2000c1e1100 */
[----:B------:R-:W-:Y:S02]  /*48a0*/  LOP3.LUT P3, RZ, R4, 0xff, RZ, 0xc0, !PT ;  /* 0x000000ff04ff7812 */ /* 0x000fe4000786c0ff */
[----:B------:R-:W-:-:S04]  /*48b0*/  IADD3 R10, P0, PT, R10, UR6, RZ ;  /* 0x000000060a0a7c10 */ /* 0x000fc8000ff1e0ff */
[----:B------:R-:W-:Y:S02]  /*48c0*/  IADD3.X R11, PT, PT, R9, UR7, RZ, P0, !PT ;  /* 0x00000007090b7c10 */ /* 0x000fe400087fe4ff */
        /* <DEDUP_REMOVED lines=12> */
.L_x_179:
[----:B------:R-:W-:Y:S05]  /*4990*/  BSYNC.RECONVERGENT B1 ;  /* 0x0000000000017941 */ /* 0x000fea0003800200 */
.L_x_177:
        /* <DEDUP_REMOVED lines=24> */
.L_x_188:
[----:B------:R-:W-:Y:S05]  /*4b20*/  BSYNC.RECONVERGENT B1 ;  /* 0x0000000000017941 */ /* 0x000fea0003800200 */
.L_x_187:
        /* <DEDUP_REMOVED lines=23> */
.L_x_190:
[----:B------:R-:W-:Y:S05]  /*4ca0*/  BSYNC.RECONVERGENT B1 ;  /* 0x0000000000017941 */ /* 0x000fea0003800200 */
.L_x_189:
        /* <DEDUP_REMOVED lines=20> */
.L_x_192:
[----:B------:R-:W-:Y:S05]  /*4df0*/  BSYNC.RECONVERGENT B1 ;  /* 0x0000000000017941 */ /* 0x000fea0003800200 */
.L_x_191:
        /* <DEDUP_REMOVED lines=20> */
.L_x_194:
[----:B------:R-:W-:Y:S05]  /*4f40*/  BSYNC.RECONVERGENT B1 ;  /* 0x0000000000017941 */ /* 0x000fea0003800200 */
.L_x_193:
        /* <DEDUP_REMOVED lines=20> */
.L_x_196:
[----:B------:R-:W-:Y:S05]  /*5090*/  BSYNC.RECONVERGENT B1 ;  /* 0x0000000000017941 */ /* 0x000fea0003800200 */
.L_x_195:
        /* <DEDUP_REMOVED lines=12> */
.L_x_198:
[----:B------:R-:W-:Y:S05]  /*5160*/  BSYNC.RECONVERGENT B1 ;  /* 0x0000000000017941 */ /* 0x000fea0003800200 */
.L_x_197:
        /* <DEDUP_REMOVED lines=83> */
[----:B------:R-:W-:-:S07]  /*56a0*/  SEL R6, R7, R9, !P2 ;  /* 0x0000000907067207 */ /* 0x000fce0005000000 */
.L_x_157:
[----:B------:R-:W-:Y:S05]  /*56b0*/  BSYNC.RECONVERGENT B0 ;  /* 0x0000000000007941 */ /* 0x000fea0003800200 */
.L_x_133:
[----:B------:R-:W-:Y:S05]  /*56c0*/  @P1 EXIT ;  /* 0x000000000000194d */ /* 0x000fea0003800000 */
[----:B0-23--:R-:W0:Y:S01]  /*56d0*/  LDC.64 R2, c[0x0][0x3c0] ;  /* 0x0000f000ff027b82 */ /* 0x00de220000000a00 */
[----:B------:R-:W-:Y:S02]  /*56e0*/  PRMT R7, R4, 0x7610, R7 ;  /* 0x0000761004077816 */ /* 0x000fe40000000007 */
[----:B-1----:R-:W-:Y:S02]  /*56f0*/  ISETP.NE.AND P1, PT, R0, RZ, PT ;  /* 0x000000ff0000720c */ /* 0x002fe40003f25270 */
[----:B------:R-:W-:-:S03]  /*5700*/  LOP3.LUT P2, RZ, R7, 0xff, RZ, 0xc0, !PT ;  /* 0x000000ff07ff7812 */ /* 0x000fc6000784c0ff */
[----:B----4-:R-:W1:Y:S08]  /*5710*/  LDC.64 R8, c[0x0][0x3a0] ;  /* 0x0000e800ff087b82 */ /* 0x010e700000000a00 */
        /* <DEDUP_REMOVED lines=10> */
.L_x_199:
        /* <DEDUP_REMOVED lines=12> */
.L_x_410:


//--------------------- .text._ZN3cub18CUB_300001_SM_10006detail6reduce28DeviceReduceSingleTileKernelINS2_10policy_hubIN4cuda3std3__45tupleIJblEEEjN6thrust24THRUST_300001_SM_1000_NS8cuda_cub9__find_if7functorIS9_EEE10Policy1000EPS9_SI_iSF_S9_S9_NS7_10__identityEEEvT0_T1_T2_T3_T4_T6_ --------------------------
	.section	.text._ZN3cub18CUB_300001_SM_10006detail6reduce28DeviceReduceSingleTileKernelINS2_10policy_hubIN4cuda3std3__45tupleIJblEEEjN6thrust24THRUST_300001_SM_1000_NS8cuda_cub9__find_if7functorIS9_EEE10Policy1000EPS9_SI_iSF_S9_S9_NS7_10__identityEEEvT0_T1_T2_T3_T4_T6_,"ax",@progbits
	.align	128
        .global         _ZN3cub18CUB_300001_SM_10006detail6reduce28DeviceReduceSingleTileKernelINS2_10policy_hubIN4cuda3std3__45tupleIJblEEEjN6thrust24THRUST_300001_SM_1000_NS8cuda_cub9__find_if7functorIS9_EEE10Policy1000EPS9_SI_iSF_S9_S9_NS7_10__identityEEEvT0_T1_T2_T3_T4_T6_
        .type           _ZN3cub18CUB_300001_SM_10006detail6reduce28DeviceReduceSingleTileKernelINS2_10policy_hubIN4cuda3std3__45tupleIJblEEEjN6thrust24THRUST_300001_SM_1000_NS8cuda_cub9__find_if7functorIS9_EEE10Policy1000EPS9_SI_iSF_S9_S9_NS7_10__identityEEEvT0_T1_T2_T3_T4_T6_,@function
        .size           _ZN3cub18CUB_300001_SM_10006detail6reduce28DeviceReduceSingleTileKernelINS2_10policy_hubIN4cuda3std3__45tupleIJblEEEjN6thrust24THRUST_300001_SM_1000_NS8cuda_cub9__find_if7functorIS9_EEE10Policy1000EPS9_SI_iSF_S9_S9_NS7_10__identityEEEvT0_T1_T2_T3_T4_T6_,(.L_x_411 - _ZN3cub18CUB_300001_SM_10006detail6reduce28DeviceReduceSingleTileKernelINS2_10policy_hubIN4cuda3std3__45tupleIJblEEEjN6thrust24THRUST_300001_SM_1000_NS8cuda_cub9__find_if7functorIS9_EEE10Policy1000EPS9_SI_iSF_S9_S9_NS7_10__identityEEEvT0_T1_T2_T3_T4_T6_)
        .other          _ZN3cub18CUB_300001_SM_10006detail6reduce28DeviceReduceSingleTileKernelINS2_10policy_hubIN4cuda3std3__45tupleIJblEEEjN6thrust24THRUST_300001_SM_1000_NS8cuda_cub9__find_if7functorIS9_EEE10Policy1000EPS9_SI_iSF_S9_S9_NS7_10__identityEEEvT0_T1_T2_T3_T4_T6_,@"STO_CUDA_ENTRY STV_DEFAULT"
_ZN3cub18CUB_300001_SM_10006detail6reduce28DeviceReduceSingleTileKernelINS2_10policy_hubIN4cuda3std3__45tupleIJblEEEjN6thrust24THRUST_300001_SM_1000_NS8cuda_cub9__find_if7functorIS9_EEE10Policy1000EPS9_SI_iSF_S9_S9_NS7_10__identityEEEvT0_T1_T2_T3_T4_T6_:
.text._ZN3cub18CUB_300001_SM_10006detail6reduce28DeviceReduceSingleTileKernelINS2_10policy_hubIN4cuda3std3__45tupleIJblEEEjN6thrust24THRUST_300001_SM_1000_NS8cuda_cub9__find_if7functorIS9_EEE10Policy1000EPS9_SI_iSF_S9_S9_NS7_10__identityEEEvT0_T1_T2_T3_T4_T6_:
        /* <DEDUP_REMOVED lines=14> */
.L_x_200:
        /* <DEDUP_REMOVED lines=15> */
.L_x_204:
[----:B------:R-:W-:Y:S05]  /*01d0*/  BSYNC.RECONVERGENT B1 ;  /* 0x0000000000017941 */ /* 0x000fea0003800200 */
.L_x_203:
        /* <DEDUP_REMOVED lines=18> */
.L_x_209:
        /* <DEDUP_REMOVED lines=19> */
.L_x_208:
[----:B------:R-:W-:Y:S05]  /*0430*/  BSYNC.RECONVERGENT B2 ;  /* 0x0000000000027941 */ /* 0x000fea0003800200 */
.L_x_207:
[----:B------:R-:W-:Y:S05]  /*0440*/  @!P1 BRA `(.L_x_206) ;  /* 0x0000000000c89947 */ /* 0x000fea0003800000 */
.L_x_210:
        /* <DEDUP_REMOVED lines=50> */
.L_x_206:
[----:B------:R-:W-:Y:S05]  /*0770*/  BSYNC.RECONVERGENT B1 ;  /* 0x0000000000017941 */ /* 0x000fea0003800200 */
.L_x_205:
        /* <DEDUP_REMOVED lines=26> */
.L_x_213:
[----:B------:R-:W-:Y:S05]  /*0920*/  BSYNC.RECONVERGENT B1 ;  /* 0x0000000000017941 */ /* 0x000fea0003800200 */
.L_x_212:
        /* <DEDUP_REMOVED lines=23> */
.L_x_215:
[----:B------:R-:W-:Y:S05]  /*0aa0*/  BSYNC.RECONVERGENT B1 ;  /* 0x0000000000017941 */ /* 0x000fea0003800200 */
.L_x_214:
        /* <DEDUP_REMOVED lines=20> */
.L_x_217:
[----:B------:R-:W-:Y:S05]  /*0bf0*/  BSYNC.RECONVERGENT B1 ;  /* 0x0000000000017941 */ /* 0x000fea0003800200 */
.L_x_216:
        /* <DEDUP_REMOVED lines=20> */
.L_x_219:
[----:B------:R-:W-:Y:S05]  /*0d40*/  BSYNC.RECONVERGENT B1 ;  /* 0x0000000000017941 */ /* 0x000fea0003800200 */
.L_x_218:
        /* <DEDUP_REMOVED lines=20> */
.L_x_221:
[----:B------:R-:W-:Y:S05]  /*0e90*/  BSYNC.RECONVERGENT B1 ;  /* 0x0000000000017941 */ /* 0x000fea0003800200 */
.L_x_220:
        /* <DEDUP_REMOVED lines=10> */
.L_x_223:
[----:B------:R-:W-:Y:S05]  /*0f40*/  BSYNC.RECONVERGENT B1 ;  /* 0x0000000000017941 */ /* 0x000fea0003800200 */
.L_x_222:
        /* <DEDUP_REMOVED lines=85> */
.L_x_211:
        /* <DEDUP_REMOVED lines=36> */
.L_x_226:
[----:B------:R-:W-:Y:S05]  /*16e0*/  BSYNC.RECONVERGENT B1 ;  /* 0x0000000000017941 */ /* 0x000fea0003800200 */
.L_x_225:
        /* <DEDUP_REMOVED lines=21> */
.L_x_228:
[----:B------:R-:W-:Y:S05]  /*1840*/  BSYNC.RECONVERGENT B1 ;  /* 0x0000000000017941 */ /* 0x000fea0003800200 */
.L_x_227:
        /* <DEDUP_REMOVED lines=20> */
.L_x_230:
[----:B------:R-:W-:Y:S05]  /*1990*/  BSYNC.RECONVERGENT B1 ;  /* 0x0000000000017941 */ /* 0x000fea0003800200 */
.L_x_229:
        /* <DEDUP_REMOVED lines=20> */
.L_x_232:
[----:B------:R-:W-:Y:S05]  /*1ae0*/  BSYNC.RECONVERGENT B1 ;  /* 0x0000000000017941 */ /* 0x000fea0003800200 */
.L_x_231:
        /* <DEDUP_REMOVED lines=20> */
.L_x_234:
[----:B------:R-:W-:Y:S05]  /*1c30*/  BSYNC.RECONVERGENT B1 ;  /* 0x0000000000017941 */ /* 0x000fea0003800200 */
.L_x_233:
        /* <DEDUP_REMOVED lines=10> */
.L_x_236:
[----:B------:R-:W-:Y:S05]  /*1ce0*/  BSYNC.RECONVERGENT B1 ;  /* 0x0000000000017941 */ /* 0x000fea0003800200 */
.L_x_235:
        /* <DEDUP_REMOVED lines=26> */
.L_x_237:
        /* <DEDUP_REMOVED lines=16> */
.L_x_238:
        /* <DEDUP_REMOVED lines=16> */
.L_x_239:
        /* <DEDUP_REMOVED lines=16> */
.L_x_240:
        /* <DEDUP_REMOVED lines=16> */
.L_x_241:
        /* <DEDUP_REMOVED lines=16> */
.L_x_242:
        /* <DEDUP_REMOVED lines=17> */
.L_x_202:
        /* <DEDUP_REMOVED lines=47> */
.L_x_245:
        /* <DEDUP_REMOVED lines=54> */
.L_x_243:
        /* <DEDUP_REMOVED lines=20> */
.L_x_249:
        /* <DEDUP_REMOVED lines=18> */
.L_x_248:
[----:B------:R-:W-:Y:S05]  /*2d50*/  BSYNC.RECONVERGENT B2 ;  /* 0x0000000000027941 */ /* 0x000fea0003800200 */
.L_x_247:
        /* <DEDUP_REMOVED lines=10> */
.L_x_250:
        /* <DEDUP_REMOVED lines=55> */
.L_x_246:
[----:B------:R-:W-:Y:S05]  /*3170*/  BSYNC.RECONVERGENT B1 ;  /* 0x0000000000017941 */ /* 0x000fea0003800200 */
.L_x_244:
        /* <DEDUP_REMOVED lines=24> */
.L_x_252:
[----:B------:R-:W-:Y:S05]  /*3300*/  BSYNC.RECONVERGENT B1 ;  /* 0x0000000000017941 */ /* 0x000fea0003800200 */
.L_x_251:
        /* <DEDUP_REMOVED lines=23> */
.L_x_254:
[----:B------:R-:W-:Y:S05]  /*3480*/  BSYNC.RECONVERGENT B1 ;  /* 0x0000000000017941 */ /* 0x000fea0003800200 */
.L_x_253:
        /* <DEDUP_REMOVED lines=20> */
.L_x_256:
[----:B------:R-:W-:Y:S05]  /*35d0*/  BSYNC.RECONVERGENT B1 ;  /* 0x0000000000017941 */ /* 0x000fea0003800200 */
.L_x_255:
        /* <DEDUP_REMOVED lines=20> */
.L_x_258:
[----:B------:R-:W-:Y:S05]  /*3720*/  BSYNC.RECONVERGENT B1 ;  /* 0x0000000000017941 */ /* 0x000fea0003800200 */
.L_x_257:
        /* <DEDUP_REMOVED lines=20> */
.L_x_260:
[----:B------:R-:W-:Y:S05]  /*3870*/  BSYNC.RECONVERGENT B1 ;  /* 0x0000000000017941 */ /* 0x000fea0003800200 */
.L_x_259:
        /* <DEDUP_REMOVED lines=10> */
.L_x_262:
[----:B------:R-:W-:Y:S05]  /*3920*/  BSYNC.RECONVERGENT B1 ;  /* 0x0000000000017941 */ /* 0x000fea0003800200 */
.L_x_261:
        /* <DEDUP_REMOVED lines=84> */
.L_x_224:
[----:B------:R-:W-:Y:S05]  /*3e70*/  BSYNC.RECONVERGENT B0 ;  /* 0x0000000000007941 */ /* 0x000fea0003800200 */
.L_x_201:
        /* <DEDUP_REMOVED lines=16> */
.L_x_263:
        /* <DEDUP_REMOVED lines=16> */
.L_x_411:


//--------------------- .text._ZN3cub18CUB_300001_SM_10006detail6reduce18DeviceReduceKernelINS2_10policy_hubIN4cuda3std3__45tupleIJblEEEjN6thrust24THRUST_300001_SM_1000_NS8cuda_cub9__find_if7functorIS9_EEE10Policy1000ENSB_12zip_iteratorINS8_IJNSD_26transform_input_iterator_tIbNSB_6detail15normal_iteratorINSB_10device_ptrIcEEEENSK_10functional5actorINSP_9compositeIJNSP_16operator_adaptorINS7_8equal_toIvEEEENSQ_INSP_8argumentILj0EEEEENSQ_INSP_5valueINSB_16device_referenceIcEEEEEEEEEEEEENSB_17counting_iteratorIlNSB_11use_defaultES18_S18_EEEEEEEjSF_S9_NS7_10__identityEEEvT0_PT3_T1_NS0_13GridEvenShareIS1G_EET2_T4_ --------------------------
	.section	.text._ZN3cub18CUB_300001_SM_10006detail6reduce18DeviceReduceKernelINS2_10policy_hubIN4cuda3std3__45tupleIJblEEEjN6thrust24THRUST_300001_SM_1000_NS8cuda_cub9__find_if7functorIS9_EEE10Policy1000ENSB_12zip_iteratorINS8_IJNSD_26transform_input_iterator_tIbNSB_6detail15normal_iteratorINSB_10device_ptrIcEEEENSK_10functional5actorINSP_9compositeIJNSP_16operator_adaptorINS7_8equal_toIvEEEENSQ_INSP_8argumentILj0EEEEENSQ_INSP_5valueINSB_16device_referenceIcEEEEEEEEEEEEENSB_17counting_iteratorIlNSB_11use_defaultES18_S18_EEEEEEEjSF_S9_NS7_10__identityEEEvT0_PT3_T1_NS0_13GridEvenShareIS1G_EET2_T4_,"ax",@progbits
	.align	128
        .global         _ZN3cub18CUB_300001_SM_10006detail6reduce18DeviceReduceKernelINS2_10policy_hubIN4cuda3std3__45tupleIJblEEEjN6thrust24THRUST_300001_SM_1000_NS8cuda_cub9__find_if7functorIS9_EEE10Policy1000ENSB_12zip_iteratorINS8_IJNSD_26transform_input_iterator_tIbNSB_6detail15normal_iteratorINSB_10device_ptrIcEEEENSK_10functional5actorINSP_9compositeIJNSP_16operator_adaptorINS7_8equal_toIvEEEENSQ_INSP_8argumentILj0EEEEENSQ_INSP_5valueINSB_16device_referenceIcEEEEEEEEEEEEENSB_17counting_iteratorIlNSB_11use_defaultES18_S18_EEEEEEEjSF_S9_NS7_10__identityEEEvT0_PT3_T1_NS0_13GridEvenShareIS1G_EET2_T4_
        .type           _ZN3cub18CUB_300001_SM_10006detail6reduce18DeviceReduceKernelINS2_10policy_hubIN4cuda3std3__45tupleIJblEEEjN6thrust24THRUST_300001_SM_1000_NS8cuda_cub9__find_if7functorIS9_EEE10Policy1000ENSB_12zip_iteratorINS8_IJNSD_26transform_input_iterator_tIbNSB_6detail15normal_iteratorINSB_10device_ptrIcEEEENSK_10functional5actorINSP_9compositeIJNSP_16operator_adaptorINS7_8equal_toIvEEEENSQ_INSP_8argumentILj0EEEEENSQ_INSP_5valueINSB_16device_referenceIcEEEEEEEEEEEEENSB_17counting_iteratorIlNSB_11use_defaultES18_S18_EEEEEEEjSF_S9_NS7_10__identityEEEvT0_PT3_T1_NS0_13GridEvenShareIS1G_EET2_T4_,@function
        .size           _ZN3cub18CUB_300001_SM_10006detail6reduce18DeviceReduceKernelINS2_10policy_hubIN4cuda3std3__45tupleIJblEEEjN6thrust24THRUST_300001_SM_1000_NS8cuda_cub9__find_if7functorIS9_EEE10Policy1000ENSB_12zip_iteratorINS8_IJNSD_26transform_input_iterator_tIbNSB_6detail15normal_iteratorINSB_10device_ptrIcEEEENSK_10functional5actorINSP_9compositeIJNSP_16operator_adaptorINS7_8equal_toIvEEEENSQ_INSP_8argumentILj0EEEEENSQ_INSP_5valueINSB_16device_referenceIcEEEEEEEEEEEEENSB_17counting_iteratorIlNSB_11use_defaultES18_S18_EEEEEEEjSF_S9_NS7_10__identityEEEvT0_PT3_T1_NS0_13GridEvenShareIS1G_EET2_T4_,(.L_x_412 - _ZN3cub18CUB_300001_SM_10006detail6reduce18DeviceReduceKernelINS2_10policy_hubIN4cuda3std3__45tupleIJblEEEjN6thrust24THRUST_300001_SM_1000_NS8cuda_cub9__find_if7functorIS9_EEE10Policy1000ENSB_12zip_iteratorINS8_IJNSD_26transform_input_iterator_tIbNSB_6detail15normal_iteratorINSB_10device_ptrIcEEEENSK_10functional5actorINSP_9compositeIJNSP_16operator_adaptorINS7_8equal_toIvEEEENSQ_INSP_8argumentILj0EEEEENSQ_INSP_5valueINSB_16device_referenceIcEEEEEEEEEEEEENSB_17counting_iteratorIlNSB_11use_defaultES18_S18_EEEEEEEjSF_S9_NS7_10__identityEEEvT0_PT3_T1_NS0_13GridEvenShareIS1G_EET2_T4_)
        .other          _ZN3cub18CUB_300001_SM_10006detail6reduce18DeviceReduceKernelINS2_10policy_hubIN4cuda3std3__45tupleIJblEEEjN6thrust24THRUST_300001_SM_1000_NS8cuda_cub9__find_if7functorIS9_EEE10Policy1000ENSB_12zip_iteratorINS8_IJNSD_26transform_input_iterator_tIbNSB_6detail15normal_iteratorINSB_10device_ptrIcEEEENSK_10functional5actorINSP_9compositeIJNSP_16operator_adaptorINS7_8equal_toIvEEEENSQ_INSP_8argumentILj0EEEEENSQ_INSP_5valueINSB_16device_referenceIcEEEEEEEEEEEEENSB_17counting_iteratorIlNSB_11use_defaultES18_S18_EEEEEEEjSF_S9_NS7_10__identityEEEvT0_PT3_T1_NS0_13GridEvenShareIS1G_EET2_T4_,@"STO_CUDA_ENTRY STV_DEFAULT"
_ZN3cub18CUB_300001_SM_10006detail6reduce18DeviceReduceKernelINS2_10policy_hubIN4cuda3std3__45tupleIJblEEEjN6thrust24THRUST_300001_SM_1000_NS8cuda_cub9__find_if7functorIS9_EEE10Policy1000ENSB_12zip_iteratorINS8_IJNSD_26transform_input_iterator_tIbNSB_6detail15normal_iteratorINSB_10device_ptrIcEEEENSK_10functional5actorINSP_9compositeIJNSP_16operator_adaptorINS7_8equal_toIvEEEENSQ_INSP_8argumentILj0EEEEENSQ_INSP_5valueINSB_16device_referenceIcEEEEEEEEEEEEENSB_17counting_iteratorIlNSB_11use_defaultES18_S18_EEEEEEEjSF_S9_NS7_10__identityEEEvT0_PT3_T1_NS0_13GridEvenShareIS1G_EET2_T4_:
.text._ZN3cub18CUB_300001_SM_10006detail6reduce18DeviceReduceKernelINS2_10policy_hubIN4cuda3std3__45tupleIJblEEEjN6thrust24THRUST_300001_SM_1000_NS8cuda_cub9__find_if7functorIS9_EEE10Policy1000ENSB_12zip_iteratorINS8_IJNSD_26transform_input_iterator_tIbNSB_6detail15normal_iteratorINSB_10device_ptrIcEEEENSK_10functional5actorINSP_9compositeIJNSP_16operator_adaptorINS7_8equal_toIvEEEENSQ_INSP_8argumentILj0EEEEENSQ_INSP_5valueINSB_16device_referenceIcEEEEEEEEEEEEENSB_17counting_iteratorIlNSB_11use_defaultES18_S18_EEEEEEEjSF_S9_NS7_10__identityEEEvT0_PT3_T1_NS0_13GridEvenShareIS1G_EET2_T4_:
[----:B------:R-:W-:Y:S01]  /*0000*/  LDC R1, c[0x0][0x37c] ;  /* 0x0000df00ff017b82 */ /* 0x000fe20000000800 */
[----:B------:R-:W0:Y:S01]  /*0010*/  S2R R0, SR_CTAID.X ;  /* 0x0000000000007919 */ /* 0x000e220000002500 */
[----:B------:R-:W1:Y:S01]  /*0020*/  LDCU.64 UR4, c[0x0][0x3c0] ;  /* 0x00007800ff0477ac */ /* 0x000e620008000a00 */
[----:B------:R-:W-:Y:S01]  /*0030*/  BSSY.RECONVERGENT B0, `(.L_x_264) ;  /* 0x000059d000007945 */ /* 0x000fe20003800200 */
[----:B------:R-:W2:Y:S01]  /*0040*/  LDCU.64 UR10, c[0x0][0x358] ;  /* 0x00006b00ff0a77ac */ /* 0x000ea20008000a00 */
[----:B-1----:R-:W-:Y:S01]  /*0050*/  IMAD.U32 R12, RZ, RZ, UR4 ;  /* 0x00000004ff0c7e24 */ /* 0x002fe2000f8e00ff */
[----:B------:R-:W-:Y:S01]  /*0060*/  USHF.L.U32 UR4, UR5, 0xa, URZ ;  /* 0x0000000a05047899 */ /* 0x000fe200080006ff */
[----:B0-----:R-:W-:-:S04]  /*0070*/  IMAD.SHL.U32 R3, R0, 0x400, RZ ;  /* 0x0000040000037824 */ /* 0x001fc800078e00ff */
[----:B------:R-:W-:-:S05]  /*0080*/  IMAD.IADD R2, R12, 0x1, -R3 ;  /* 0x000000010c027824 */ /* 0x000fca00078e0a03 */
[----:B------:R-:W-:-:S13]  /*0090*/  ISETP.GT.U32.AND P0, PT, R2, 0x3ff, PT ;  /* 0x000003ff0200780c */ /* 0x000fda0003f04070 */
[----:B--2---:R-:W-:Y:S05]  /*00a0*/  @P0 BRA `(.L_x_265) ;  /* 0x0000003000600947 */ /* 0x004fea0003800000 */
[----:B------:R-:W0:Y:S01]  /*00b0*/  S2R R10, SR_TID.X ;  /* 0x00000000000a7919 */ /* 0x000e220000002100 */
[----:B------:R-:W-:Y:S01]  /*00c0*/  CS2R R20, SRZ ;  /* 0x0000000000147805 */ /* 0x000fe2000001ff00 */
[----:B------:R-:W1:Y:S01]  /*00d0*/  LDCU.64 UR4, c[0x0][0x380] ;  /* 0x00007000ff0477ac */ /* 0x000e620008000a00 */
[----:B------:R-:W2:Y:S01]  /*00e0*/  LDCU.64 UR6, c[0x0][0x398] ;  /* 0x00007300ff0677ac */ /* 0x000ea20008000a00 */
[----:B0-----:R-:W-:-:S13]  /*00f0*/  ISETP.GE.U32.AND P0, PT, R10, R2, PT ;  /* 0x000000020a00720c */ /* 0x001fda0003f06070 */
        /* <DEDUP_REMOVED lines=12> */
[----:B------:R-:W-:Y:S03]  /*01c0*/  BSSY.RECONVERGENT B1, `(.L_x_266) ;  /* 0x0000135000017945 */ /* 0x000fe60003800200 */
[----:B------:R-:W-:Y:S01]  /*01d0*/  ISETP.GE.U32.AND P2, PT, R6, R2, PT ;  /* 0x000000020600720c */ /* 0x000fe20003f46070 */
        /* <DEDUP_REMOVED lines=17> */
[----:B------:R-:W-:Y:S02]  /*02f0*/  VIADD R15, R6, 0x400 ;  /* 0x00000400060f7836 */ /* 0x000fe40000000000 */
[----:B------:R-:W-:Y:S02]  /*0300*/  IMAD.IADD R17, R3, 0x1, R6 ;  /* 0x0000000103117824 */ /* 0x000fe400078e0206 */
[----:B------:R-:W-:-:S07]  /*0310*/  IMAD.MOV R16, RZ, RZ, -R16 ;  /* 0x000000ffff107224 */ /* 0x000fce00078e0a10 */
.L_x_271:
[----:B------:R-:W-:-:S05]  /*0320*/  IADD3 R4, P0, PT, R17, UR4, RZ ;  /* 0x0000000411047c10 */ /* 0x000fca000ff1e0ff */
[----:B------:R-:W-:-:S05]  /*0330*/  IMAD.X R5, RZ, RZ, UR5, P0 ;  /* 0x00000005ff057e24 */ /* 0x000fca00080e06ff */
[----:B------:R0:W2:Y:S01]  /*0340*/  LDG.E.U8 R22, desc[UR10][R4.64] ;  /* 0x0000000a04167981 */ /* 0x0000a2000c1e1100 */
[----:B------:R-:W-:-:S05]  /*0350*/  VIADD R23, R17, 0x100 ;  /* 0x0000010011177836 */ /* 0x000fca0000000000 */
[----:B------:R-:W-:-:S05]  /*0360*/  IADD3 R6, P0, PT, R23, UR4, RZ ;  /* 0x0000000417067c10 */ /* 0x000fca000ff1e0ff */
[----:B------:R-:W-:-:S05]  /*0370*/  IMAD.X R7, RZ, RZ, UR5, P0 ;  /* 0x00000005ff077e24 */ /* 0x000fca00080e06ff */
[----:B------:R1:W3:Y:S01]  /*0380*/  LDG.E.U8 R24, desc[UR10][R6.64] ;  /* 0x0000000a06187981 */ /* 0x0002e2000c1e1100 */
[----:B------:R-:W-:-:S05]  /*0390*/  VIADD R25, R17, 0x200 ;  /* 0x0000020011197836 */ /* 0x000fca0000000000 */
[----:B------:R-:W-:-:S05]  /*03a0*/  IADD3 R8, P0, PT, R25, UR4, RZ ;  /* 0x0000000419087c10 */ /* 0x000fca000ff1e0ff */
[----:B------:R-:W-:-:S05]  /*03b0*/  IMAD.X R9, RZ, RZ, UR5, P0 ;  /* 0x00000005ff097e24 */ /* 0x000fca00080e06ff */
[----:B------:R4:W3:Y:S01]  /*03c0*/  LDG.E.U8 R18, desc[UR10][R8.64] ;  /* 0x0000000a08127981 */ /* 0x0008e2000c1e1100 */
[----:B------:R-:W-:Y:S01]  /*03d0*/  VIADD R19, R17, 0x300 ;  /* 0x0000030011137836 */ /* 0x000fe20000000000 */
[----:B------:R-:W-:Y:S02]  /*03e0*/  LOP3.LUT P3, RZ, R27, 0xff, RZ, 0xc0, !PT ;  /* 0x000000ff1bff7812 */ /* 0x000fe4000786c0ff */
[----:B------:R-:W-:Y:S02]  /*03f0*/  IADD3 R29, P1, PT, R17, UR6, RZ ;  /* 0x00000006111d7c10 */ /* 0x000fe4000ff3e0ff */
[----:B0-----:R-:W-:Y:S02]  /*0400*/  IADD3 R4, P4, PT, R19, UR4, RZ ;  /* 0x0000000413047c10 */ /* 0x001fe4000ff9e0ff */
[----:B------:R-:W-:Y:S01]  /*0410*/  ISETP.LT.U32.AND P0, PT, R29, R20, PT ;  /* 0x000000141d00720c */ /* 0x000fe20003f01070 */
[----:B-1----:R-:W-:Y:S02]  /*0420*/  IMAD.X R6, RZ, RZ, UR7, P1 ;  /* 0x00000007ff067e24 */ /* 0x002fe400088e06ff */
[----:B------:R-:W-:-:S03]  /*0430*/  IMAD.X R5, RZ, RZ, UR5, P4 ;  /* 0x00000005ff057e24 */ /* 0x000fc6000a0e06ff */
[----:B------:R-:W-:-:S04]  /*0440*/  ISETP.LT.AND.EX P0, PT, R6, R21, PT, P0 ;  /* 0x000000150600720c */ /* 0x000fc80003f01300 */
[----:B----4-:R-:W-:Y:S02]  /*0450*/  SEL R8, R29, R20, P0 ;  /* 0x000000141d087207 */ /* 0x010fe40000000000 */
[----:B------:R-:W-:Y:S02]  /*0460*/  SEL R9, R6, R21, P0 ;  /* 0x0000001506097207 */ /* 0x000fe40000000000 */
[----:B------:R-:W-:-:S05]  /*0470*/  IADD3 R23, P0, PT, R23, UR6, RZ ;  /* 0x0000000617177c10 */ /* 0x000fca000ff1e0ff */
[----:B------:R-:W-:Y:S01]  /*0480*/  IMAD.X R26, RZ, RZ, UR7, P0 ;  /* 0x00000007ff1a7e24 */ /* 0x000fe200080e06ff */
[CC--:B--2--5:R-:W-:Y:S02]  /*0490*/  ISETP.EQ.AND P2, PT, R22.reuse, R11.reuse, P3 ;  /* 0x0000000b1600720c */ /* 0x0e4fe40001f42270 */
[----:B------:R-:W-:Y:S02]  /*04a0*/  ISETP.NE.AND P1, PT, R22, R11, PT ;  /* 0x0000000b1600720c */ /* 0x000fe40003f25270 */
[----:B------:R0:W2:Y:S02]  /*04b0*/  LDG.E.U8 R22, desc[UR10][R4.64] ;  /* 0x0000000a04167981 */ /* 0x0000a4000c1e1100 */
[----:B------:R-:W-:-:S04]  /*04c0*/  @!P3 SEL R27, RZ, 0x1, P1 ;  /* 0x00000001ff1bb807 */ /* 0x000fc80000800000 */
[----:B------:R-:W-:-:S03]  /*04d0*/  SEL R28, R27, 0x1, !P2 ;  /* 0x000000011b1c7807 */ /* 0x000fc60005000000 */
[----:B------:R-:W-:Y:S01]  /*04e0*/  @!P2 SEL R8, R29, R20, !P3 ;  /* 0x000000141d08a207 */ /* 0x000fe20005800000 */
[----:B------:R-:W-:Y:S01]  /*04f0*/  VIADD R20, R17, 0x400 ;  /* 0x0000040011147836 */ /* 0x000fe20000000000 */
[----:B------:R-:W-:Y:S02]  /*0500*/  LOP3.LUT P1, RZ, R28, 0xff, RZ, 0xc0, !PT ;  /* 0x000000ff1cff7812 */ /* 0x000fe4000782c0ff */
[----:B------:R-:W-:Y:S02]  /*0510*/  @!P2 SEL R9, R6, R21, !P3 ;  /* 0x000000150609a207 */ /* 0x000fe40005800000 */
[----:B------:R-:W-:Y:S02]  /*0520*/  IADD3 R6, P2, PT, R20, UR4, RZ ;  /* 0x0000000414067c10 */ /* 0x000fe4000ff5e0ff */
[CC--:B---3--:R-:W-:Y:S02]  /*0530*/  ISETP.EQ.AND P3, PT, R24.reuse, R11.reuse, P1 ;  /* 0x0000000b1800720c */ /* 0x0c8fe40000f62270 */
[----:B------:R-:W-:Y:S01]  /*0540*/  ISETP.LT.U32.AND P0, PT, R23, R8, PT ;  /* 0x000000081700720c */ /* 0x000fe20003f01070 */
[----:B------:R-:W-:Y:S01]  /*0550*/  IMAD.X R7, RZ, RZ, UR5, P2 ;  /* 0x00000005ff077e24 */ /* 0x000fe200090e06ff */
[----:B------:R-:W-:-:S02]  /*0560*/  ISETP.NE.AND P2, PT, R24, R11, PT ;  /* 0x0000000b1800720c */ /* 0x000fc40003f45270 */
[CC--:B------:R-:W-:Y:S02]  /*0570*/  ISETP.LT.AND.EX P0, PT, R26.reuse, R9.reuse, PT, P0 ;  /* 0x000000091a00720c */ /* 0x0c0fe40003f01300 */
[----:B------:R1:W3:Y:S01]  /*0580*/  LDG.E.U8 R24, desc[UR10][R6.64] ;  /* 0x0000000a06187981 */ /* 0x0002e2000c1e1100 */
[----:B------:R-:W-:Y:S02]  /*0590*/  @!P1 SEL R28, RZ, 0x1, P2 ;  /* 0x00000001ff1c9807 */ /* 0x000fe40001000000 */
[CC--:B------:R-:W-:Y:S02]  /*05a0*/  SEL R27, R23.reuse, R8.reuse, P0 ;  /* 0x00000008171b7207 */ /* 0x0c0fe40000000000 */
[----:B------:R-:W-:Y:S01]  /*05b0*/  @!P3 SEL R27, R23, R8, !P1 ;  /* 0x00000008171bb207 */ /* 0x000fe20004800000 */
[----:B------:R-:W-:Y:S01]  /*05c0*/  VIADD R23, R17, 0x500 ;  /* 0x0000050011177836 */ /* 0x000fe20000000000 */
[CC--:B------:R-:W-:Y:S02]  /*05d0*/  SEL R8, R26.reuse, R9.reuse, P0 ;  /* 0x000000091a087207 */ /* 0x0c0fe40000000000 */
[----:B------:R-:W-:-:S02]  /*05e0*/  @!P3 SEL R8, R26, R9, !P1 ;  /* 0x000000091a08b207 */ /* 0x000fc40004800000 */
[----:B0-----:R-:W-:Y:S02]  /*05f0*/  IADD3 R4, P4, PT, R23, UR4, RZ ;  /* 0x0000000417047c10 */ /* 0x001fe4000ff9e0ff */
[----:B------:R-:W-:Y:S01]  /*0600*/  SEL R21, R28, 0x1, !P3 ;  /* 0x000000011c157807 */ /* 0x000fe20005800000 */
[----:B------:R-:W-:Y:S01]  /*0610*/  VIADD R26, R17, 0x600 ;  /* 0x00000600111a7836 */ /* 0x000fe20000000000 */
[----:B------:R-:W-:Y:S01]  /*0620*/  IADD3 R28, P0, PT, R25, UR6, RZ ;  /* 0x00000006191c7c10 */ /* 0x000fe2000ff1e0ff */
[----:B------:R-:W-:Y:S01]  /*0630*/  IMAD.X R5, RZ, RZ, UR5, P4 ;  /* 0x00000005ff057e24 */ /* 0x000fe2000a0e06ff */
[----:B------:R-:W-:Y:S02]  /*0640*/  LOP3.LUT P2, RZ, R21, 0xff, RZ, 0xc0, !PT ;  /* 0x000000ff15ff7812 */ /* 0x000fe4000784c0ff */
[----:B-1----:R-:W-:Y:S01]  /*0650*/  IADD3 R6, P3, PT, R26, UR4, RZ ;  /* 0x000000041a067c10 */ /* 0x002fe2000ff7e0ff */
[----:B------:R-:W-:Y:S01]  /*0660*/  IMAD.X R9, RZ, RZ, UR7, P0 ;  /* 0x00000007ff097e24 */ /* 0x000fe200080e06ff */
[----:B------:R-:W4:Y:S01]  /*0670*/  LDG.E.U8 R4, desc[UR10][R4.64] ;  /* 0x0000000a04047981 */ /* 0x000f22000c1e1100 */
[----:B------:R-:W-:-:S02]  /*0680*/  ISETP.EQ.AND P1, PT, R18, R11, P2 ;  /* 0x0000000b1200720c */ /* 0x000fc40001722270 */
[----:B------:R-:W-:Y:S01]  /*0690*/  IMAD.X R7, RZ, RZ, UR5, P3 ;  /* 0x00000005ff077e24 */ /* 0x000fe200098e06ff */
[----:B------:R-:W-:-:S04]  /*06a0*/  ISETP.LT.U32.AND P0, PT, R28, R27, PT ;  /* 0x0000001b1c00720c */ /* 0x000fc80003f01070 */
[----:B------:R0:W4:Y:S01]  /*06b0*/  LDG.E.U8 R6, desc[UR10][R6.64] ;  /* 0x0000000a06067981 */ /* 0x000122000c1e1100 */
[----:B------:R-:W-:-:S04]  /*06c0*/  ISETP.LT.AND.EX P0, PT, R9, R8, PT, P0 ;  /* 0x000000080900720c */ /* 0x000fc80003f01300 */
[CC--:B------:R-:W-:Y:S02]  /*06d0*/  SEL R25, R28.reuse, R27.reuse, P0 ;  /* 0x0000001b1c197207 */ /* 0x0c0fe40000000000 */
[----:B------:R-:W-:Y:S01]  /*06e0*/  @!P1 SEL R25, R28, R27, !P2 ;  /* 0x0000001b1c199207 */ /* 0x000fe20005000000 */
[----:B------:R-:W-:Y:S01]  /*06f0*/  VIADD R28, R17, 0x700 ;  /* 0x00000700111c7836 */ /* 0x000fe20000000000 */
[CC--:B------:R-:W-:Y:S02]  /*0700*/  SEL R27, R9.reuse, R8.reuse, P0 ;  /* 0x00000008091b7207 */ /* 0x0c0fe40000000000 */
[----:B------:R-:W-:Y:S02]  /*0710*/  @!P1 SEL R27, R9, R8, !P2 ;  /* 0x00000008091b9207 */ /* 0x000fe40005000000 */
[----:B------:R-:W-:-:S05]  /*0720*/  IADD3 R8, P0, PT, R28, UR4, RZ ;  /* 0x000000041c087c10 */ /* 0x000fca000ff1e0ff */
[----:B------:R-:W-:-:S05]  /*0730*/  IMAD.X R9, RZ, RZ, UR5, P0 ;  /* 0x00000005ff097e24 */ /* 0x000fca00080e06ff */
[----:B------:R1:W4:Y:S01]  /*0740*/  LDG.E.U8 R8, desc[UR10][R8.64] ;  /* 0x0000000a08087981 */ /* 0x000322000c1e1100 */
[----:B------:R-:W-:-:S04]  /*0750*/  ISETP.NE.AND P0, PT, R18, R11, PT ;  /* 0x0000000b1200720c */ /* 0x000fc80003f05270 */
[----:B------:R-:W-:-:S04]  /*0760*/  @!P2 SEL R21, RZ, 0x1, P0 ;  /* 0x00000001ff15a807 */ /* 0x000fc80000000000 */
[----:B------:R-:W-:-:S04]  /*0770*/  SEL R21, R21, 0x1, !P1 ;  /* 0x0000000115157807 */ /* 0x000fc80004800000 */
[----:B------:R-:W-:Y:S02]  /*0780*/  LOP3.LUT P3, RZ, R21, 0xff, RZ, 0xc0, !PT ;  /* 0x000000ff15ff7812 */ /* 0x000fe4000786c0ff */
[----:B------:R-:W-:Y:S01]  /*0790*/  IADD3 R18, P1, PT, R19, UR6, RZ ;  /* 0x0000000613127c10 */ /* 0x000fe2000ff3e0ff */
[----:B------:R-:W-:Y:S02]  /*07a0*/  VIADD R16, R16, 0x8 ;  /* 0x0000000810107836 */ /* 0x000fe40000000000 */
[----:B------:R-:W-:Y:S02]  /*07b0*/  VIADD R15, R15, 0x800 ;  /* 0x000008000f0f7836 */ /* 0x000fe40000000000 */
[----:B------:R-:W-:Y:S01]  /*07c0*/  VIADD R17, R17, 0x800 ;  /* 0x0000080011117836 */ /* 0x000fe20000000000 */
[CC--:B--2---:R-:W-:Y:S02]  /*07d0*/  ISETP.NE.AND P0, PT, R22.reuse, R11.reuse, PT ;  /* 0x0000000b1600720c */ /* 0x0c4fe40003f05270 */
[----:B------:R-:W-:-:S03]  /*07e0*/  ISETP.EQ.AND P2, PT, R22, R11, P3 ;  /* 0x0000000b1600720c */ /* 0x000fc60001f42270 */
[----:B------:R-:W-:Y:S01]  /*07f0*/  @!P3 SEL R21, RZ, 0x1, P0 ;  /* 0x00000001ff15b807 */ /* 0x000fe20000000000 */
[----:B------:R-:W-:-:S03]  /*0800*/  IMAD.X R22, RZ, RZ, UR7, P1 ;  /* 0x00000007ff167e24 */ /* 0x000fc600088e06ff */
[----:B------:R-:W-:-:S04]  /*0810*/  SEL R21, R21, 0x1, !P2 ;  /* 0x0000000115157807 */ /* 0x000fc80005000000 */
[----:B------:R-:W-:Y:S02]  /*0820*/  LOP3.LUT P1, RZ, R21, 0xff, RZ, 0xc0, !PT ;  /* 0x000000ff15ff7812 */ /* 0x000fe4000782c0ff */
[----:B------:R-:W-:-:S04]  /*0830*/  ISETP.LT.U32.AND P0, PT, R18, R25, PT ;  /* 0x000000191200720c */ /* 0x000fc80003f01070 */
[----:B------:R-:W-:Y:S02]  /*0840*/  ISETP.LT.AND.EX P0, PT, R22, R27, PT, P0 ;  /* 0x0000001b1600720c */ /* 0x000fe40003f01300 */
[----:B---3--:R-:W-:Y:S02]  /*0850*/  ISETP.NE.AND P5, PT, R24, R11, PT ;  /* 0x0000000b1800720c */ /* 0x008fe40003fa5270 */
[----:B0-----:R-:W-:Y:S02]  /*0860*/  SEL R7, R18, R25, P0 ;  /* 0x0000001912077207 */ /* 0x001fe40000000000 */
[----:B------:R-:W-:Y:S02]  /*0870*/  ISETP.EQ.AND P4, PT, R24, R11, P1 ;  /* 0x0000000b1800720c */ /* 0x000fe40000f82270 */
[----:B------:R-:W-:Y:S02]  /*0880*/  @!P1 SEL R21, RZ, 0x1, P5 ;  /* 0x00000001ff159807 */ /* 0x000fe40002800000 */
[----:B------:R-:W-:-:S02]  /*0890*/  @!P2 SEL R7, R18, R25, !P3 ;  /* 0x000000191207a207 */ /* 0x000fc40005800000 */
[-C--:B-1----:R-:W-:Y:S02]  /*08a0*/  SEL R9, R22, R27.reuse, P0 ;  /* 0x0000001b16097207 */ /* 0x082fe40000000000 */
[----:B------:R-:W-:Y:S02]  /*08b0*/  IADD3 R18, P0, PT, R20, UR6, RZ ;  /* 0x0000000614127c10 */ /* 0x000fe4000ff1e0ff */
[----:B------:R-:W-:Y:S02]  /*08c0*/  SEL R21, R21, 0x1, !P4 ;  /* 0x0000000115157807 */ /* 0x000fe40006000000 */
[----:B------:R-:W-:Y:S01]  /*08d0*/  @!P2 SEL R9, R22, R27, !P3 ;  /* 0x0000001b1609a207 */ /* 0x000fe20005800000 */
[----:B------:R-:W-:Y:S01]  /*08e0*/  IMAD.X R22, RZ, RZ, UR7, P0 ;  /* 0x00000007ff167e24 */ /* 0x000fe200080e06ff */
[----:B------:R-:W-:Y:S02]  /*08f0*/  ISETP.LT.U32.AND P0, PT, R18, R7, PT ;  /* 0x000000071200720c */ /* 0x000fe40003f01070 */
[----:B------:R-:W-:-:S02]  /*0900*/  LOP3.LUT P2, RZ, R21, 0xff, RZ, 0xc0, !PT ;  /* 0x000000ff15ff7812 */ /* 0x000fc4000784c0ff */
[----:B------:R-:W-:Y:S02]  /*0910*/  ISETP.LT.AND.EX P0, PT, R22, R9, PT, P0 ;  /* 0x000000091600720c */ /* 0x000fe40003f01300 */
[----:B------:R-:W-:Y:S02]  /*0920*/  IADD3 R23, P5, PT, R23, UR6, RZ ;  /* 0x0000000617177c10 */ /* 0x000fe4000ffbe0ff */
[----:B------:R-:W-:Y:S02]  /*0930*/  SEL R20, R18, R7, P0 ;  /* 0x0000000712147207 */ /* 0x000fe40000000000 */
[----:B------:R-:W-:Y:S02]  /*0940*/  SEL R5, R22, R9, P0 ;  /* 0x0000000916057207 */ /* 0x000fe40000000000 */
[----:B----4-:R-:W-:Y:S02]  /*0950*/  ISETP.NE.AND P0, PT, R4, R11, PT ;  /* 0x0000000b0400720c */ /* 0x010fe40003f05270 */
[----:B------:R-:W-:-:S02]  /*0960*/  @!P4 SEL R20, R18, R7, !P1 ;  /* 0x000000071214c207 */ /* 0x000fc40004800000 */
[----:B------:R-:W-:Y:S01]  /*0970*/  ISETP.EQ.AND P3, PT, R4, R11, P2 ;  /* 0x0000000b0400720c */ /* 0x000fe20001762270 */
[----:B------:R-:W-:Y:S01]  /*0980*/  IMAD.X R4, RZ, RZ, UR7, P5 ;  /* 0x00000007ff047e24 */ /* 0x000fe2000a8e06ff */
[----:B------:R-:W-:Y:S02]  /*0990*/  @!P2 SEL R21, RZ, 0x1, P0 ;  /* 0x00000001ff15a807 */ /* 0x000fe40000000000 */
[----:B------:R-:W-:Y:S02]  /*09a0*/  @!P4 SEL R5, R22, R9, !P1 ;  /* 0x000000091605c207 */ /* 0x000fe40004800000 */
[----:B------:R-:W-:Y:S02]  /*09b0*/  ISETP.LT.U32.AND P0, PT, R23, R20, PT ;  /* 0x000000141700720c */ /* 0x000fe40003f01070 */
[----:B------:R-:W-:Y:S02]  /*09c0*/  SEL R21, R21, 0x1, !P3 ;  /* 0x0000000115157807 */ /* 0x000fe40005800000 */
[----:B------:R-:W-:-:S02]  /*09d0*/  ISETP.LT.AND.EX P0, PT, R4, R5, PT, P0 ;  /* 0x000000050400720c */ /* 0x000fc40003f01300 */
[----:B------:R-:W-:Y:S02]  /*09e0*/  LOP3.LUT P1, RZ, R21, 0xff, RZ, 0xc0, !PT ;  /* 0x000000ff15ff7812 */ /* 0x000fe4000782c0ff */
[CC--:B------:R-:W-:Y:S02]  /*09f0*/  SEL R9, R23.reuse, R20.reuse, P0 ;  /* 0x0000001417097207 */ /* 0x0c0fe40000000000 */
[-C--:B------:R-:W-:Y:S02]  /*0a00*/  SEL R18, R4, R5.reuse, P0 ;  /* 0x0000000504127207 */ /* 0x080fe40000000000 */
[----:B------:R-:W-:Y:S02]  /*0a10*/  IADD3 R26, P0, PT, R26, UR6, RZ ;  /* 0x000000061a1a7c10 */ /* 0x000fe4000ff1e0ff */
[----:B------:R-:W-:Y:S02]  /*0a20*/  @!P3 SEL R9, R23, R20, !P2 ;  /* 0x000000141709b207 */ /* 0x000fe40005000000 */
[----:B------:R-:W-:Y:S01]  /*0a30*/  @!P3 SEL R18, R4, R5, !P2 ;  /* 0x000000050412b207 */ /* 0x000fe20005000000 */
[----:B------:R-:W-:Y:S01]  /*0a40*/  IMAD.X R5, RZ, RZ, UR7, P0 ;  /* 0x00000007ff057e24 */ /* 0x000fe200080e06ff */
[----:B------:R-:W-:-:S02]  /*0a50*/  ISETP.EQ.AND P3, PT, R6, R11, P1 ;  /* 0x0000000b0600720c */ /* 0x000fc40000f62270 */
[----:B------:R-:W-:Y:S02]  /*0a60*/  ISETP.LT.U32.AND P0, PT, R26, R9, PT ;  /* 0x000000091a00720c */ /* 0x000fe40003f01070 */
[----:B------:R-:W-:Y:S02]  /*0a70*/  ISETP.NE.AND P2, PT, R6, R11, PT ;  /* 0x0000000b0600720c */ /* 0x000fe40003f45270 */
[CC--:B------:R-:W-:Y:S02]  /*0a80*/  ISETP.LT.AND.EX P0, PT, R5.reuse, R18.reuse, PT, P0 ;  /* 0x000000120500720c */ /* 0x0c0fe40003f01300 */
[----:B------:R-:W-:Y:S02]  /*0a90*/  @!P1 SEL R21, RZ, 0x1, P2 ;  /* 0x00000001ff159807 */ /* 0x000fe40001000000 */
[----:B------:R-:W-:Y:S02]  /*0aa0*/  SEL R7, R26, R9, P0 ;  /* 0x000000091a077207 */ /* 0x000fe40000000000 */
[----:B------:R-:W-:-:S02]  /*0ab0*/  SEL R6, R5, R18, P0 ;  /* 0x0000001205067207 */ /* 0x000fc40000000000 */
[----:B------:R-:W-:Y:S02]  /*0ac0*/  IADD3 R28, P0, PT, R28, UR6, RZ ;  /* 0x000000061c1c7c10 */ /* 0x000fe4000ff1e0ff */
[----:B------:R-:W-:Y:S02]  /*0ad0*/  @!P3 SEL R7, R26, R9, !P1 ;  /* 0x000000091a07b207 */ /* 0x000fe40004800000 */
[----:B------:R-:W-:Y:S01]  /*0ae0*/  @!P3 SEL R6, R5, R18, !P1 ;  /* 0x000000120506b207 */ /* 0x000fe20004800000 */
[----:B------:R-:W-:Y:S01]  /*0af0*/  IMAD.X R5, RZ, RZ, UR7, P0 ;  /* 0x00000007ff057e24 */ /* 0x000fe200080e06ff */
[----:B------:R-:W-:Y:S02]  /*0b00*/  SEL R4, R21, 0x1, !P3 ;  /* 0x0000000115047807 */ /* 0x000fe40005800000 */
[----:B------:R-:W-:Y:S02]  /*0b10*/  ISETP.LT.U32.AND P0, PT, R28, R7, PT ;  /* 0x000000071c00720c */ /* 0x000fe40003f01070 */
[----:B------:R-:W-:-:S02]  /*0b20*/  LOP3.LUT P2, RZ, R4, 0xff, RZ, 0xc0, !PT ;  /* 0x000000ff04ff7812 */ /* 0x000fc4000784c0ff */
[----:B------:R-:W-:-:S04]  /*0b30*/  ISETP.LT.AND.EX P0, PT, R5, R6, PT, P0 ;  /* 0x000000060500720c */ /* 0x000fc80003f01300 */
[----:B------:R-:W-:Y:S02]  /*0b40*/  SEL R20, R28, R7, P0 ;  /* 0x000000071c147207 */ /* 0x000fe40000000000 */
[----:B------:R-:W-:Y:S02]  /*0b50*/  SEL R21, R5, R6, P0 ;  /* 0x0000000605157207 */ /* 0x000fe40000000000 */
[----:B------:R-:W-:Y:S02]  /*0b60*/  ISETP.NE.AND P0, PT, R16, RZ, PT ;  /* 0x000000ff1000720c */ /* 0x000fe40003f05270 */
[CC--:B------:R-:W-:Y:S02]  /*0b70*/  ISETP.EQ.AND P1, PT, R8.reuse, R11.reuse, P2 ;  /* 0x0000000b0800720c */ /* 0x0c0fe40001722270 */
[----:B------:R-:W-:-:S04]  /*0b80*/  ISETP.NE.AND P3, PT, R8, R11, PT ;  /* 0x0000000b0800720c */ /* 0x000fc80003f65270 */
[----:B------:R-:W-:-:S04]  /*0b90*/  @!P2 SEL R4, RZ, 0x1, P3 ;  /* 0x00000001ff04a807 */ /* 0x000fc80001800000 */
[----:B------:R-:W-:-:S03]  /*0ba0*/  SEL R4, R4, 0x1, !P1 ;  /* 0x0000000104047807 */ /* 0x000fc60004800000 */
[----:B------:R-:W-:Y:S02]  /*0bb0*/  @!P1 SEL R20, R28, R7, !P2 ;  /* 0x000000071c149207 */ /* 0x000fe40005000000 */
[----:B------:R-:W-:Y:S02]  /*0bc0*/  @!P1 SEL R21, R5, R6, !P2 ;  /* 0x0000000605159207 */ /* 0x000fe40005000000 */
[----:B------:R-:W-:Y:S01]  /*0bd0*/  PRMT R27, R4, 0x7610, R27 ;  /* 0x00007610041b7816 */ /* 0x000fe2000000001b */
[----:B------:R-:W-:Y:S06]  /*0be0*/  @P0 BRA `(.L_x_271) ;  /* 0xfffffff400cc0947 */ /* 0x000fec000383ffff */
[----:B------:R-:W-:Y:S05]  /*0bf0*/  BSYNC.RECONVERGENT B3 ;  /* 0x0000000000037941 */ /* 0x000fea0003800200 */
.L_x_270:
[----:B------:R-:W-:-:S07]  /*0c00*/  VIADD R6, R15, 0xfffffc00 ;  /* 0xfffffc000f067836 */ /* 0x000fce0000000000 */
.L_x_269:
[----:B------:R-:W-:Y:S05]  /*0c10*/  BSYNC.RECONVERGENT B2 ;  /* 0x0000000000027941 */ /* 0x000fea0003800200 */
.L_x_268:
[----:B------:R-:W-:-:S13]  /*0c20*/  ISETP.NE.AND P0, PT, R14, RZ, PT ;  /* 0x000000ff0e00720c */ /* 0x000fda0003f05270 */
[----:B------:R-:W-:Y:S05]  /*0c30*/  @!P0 BRA `(.L_x_267) ;  /* 0x0000000800348947 */ /* 0x000fea0003800000 */
[----:B------:R-:W-:Y:S01]  /*0c40*/  ISETP.GE.U32.AND P0, PT, R14, 0x4, PT ;  /* 0x000000040e00780c */ /* 0x000fe20003f06070 */
[----:B------:R-:W-:Y:S01]  /*0c50*/  BSSY.RECONVERGENT B2, `(.L_x_272) ;  /* 0x000004a000027945 */ /* 0x000fe20003800200 */
[----:B------:R-:W-:-:S11]  /*0c60*/  LOP3.LUT P1, R13, R13, 0x3, RZ, 0xc0, !PT ;  /* 0x000000030d0d7812 */ /* 0x000fd6000782c0ff */
[----:B------:R-:W-:Y:S05]  /*0c70*/  @!P0 BRA `(.L_x_273) ;  /* 0x00000004001c8947 */ /* 0x000fea0003800000 */
[----:B------:R-:W0:Y:S01]  /*0c80*/  LDCU.64 UR8, c[0x0][0x380] ;  /* 0x00007000ff0877ac */ /* 0x000e220008000a00 */
[----:B------:R-:W-:-:S05]  /*0c90*/  IMAD.IADD R22, R3, 0x1, R6 ;  /* 0x0000000103167824 */ /* 0x000fca00078e0206 */
[----:B0-----:R-:W-:-:S05]  /*0ca0*/  IADD3 R18, P0, PT, R22, UR8, RZ ;  /* 0x0000000816127c10 */ /* 0x001fca000ff1e0ff */
[----:B------:R-:W-:-:S05]  /*0cb0*/  IMAD.X R19, RZ, RZ, UR9, P0 ;  /* 0x00000009ff137e24 */ /* 0x000fca00080e06ff */
[----:B------:R-:W2:Y:S01]  /*0cc0*/  LDG.E.U8 R18, desc[UR10][R18.64] ;  /* 0x0000000a12127981 */ /* 0x000ea2000c1e1100 */
[----:B------:R-:W-:-:S05]  /*0cd0*/  VIADD R15, R22, 0x100 ;  /* 0x00000100160f7836 */ /* 0x000fca0000000000 */
[----:B------:R-:W-:-:S05]  /*0ce0*/  IADD3 R16, P0, PT, R15, UR8, RZ ;  /* 0x000000080f107c10 */ /* 0x000fca000ff1e0ff */
[----:B------:R-:W-:-:S05]  /*0cf0*/  IMAD.X R17, RZ, RZ, UR9, P0 ;  /* 0x00000009ff117e24 */ /* 0x000fca00080e06ff */
[----:B------:R0:W3:Y:S01]  /*0d00*/  LDG.E.U8 R16, desc[UR10][R16.64] ;  /* 0x0000000a10107981 */ /* 0x0000e2000c1e1100 */
[----:B------:R-:W-:-:S05]  /*0d10*/  VIADD R14, R22, 0x200 ;  /* 0x00000200160e7836 */ /* 0x000fca0000000000 */
[----:B------:R-:W-:-:S05]  /*0d20*/  IADD3 R8, P0, PT, R14, UR8, RZ ;  /* 0x000000080e087c10 */ /* 0x000fca000ff1e0ff */
[----:B------:R-:W-:Y:S02]  /*0d30*/  IMAD.X R9, RZ, RZ, UR9, P0 ;  /* 0x00000009ff097e24 */ /* 0x000fe400080e06ff */
[----:B------:R-:W-:-:S03]  /*0d40*/  VIADD R7, R22, 0x300 ;  /* 0x0000030016077836 */ /* 0x000fc60000000000 */
[----:B------:R1:W4:Y:S02]  /*0d50*/  LDG.E.U8 R8, desc[UR10][R8.64] ;  /* 0x0000000a08087981 */ /* 0x000324000c1e1100 */
[----:B------:R-:W-:-:S05]  /*0d60*/  IADD3 R4, P0, PT, R7, UR8, RZ ;  /* 0x0000000807047c10 */ /* 0x000fca000ff1e0ff */
[----:B------:R-:W-:Y:S01]  /*0d70*/  IMAD.X R5, RZ, RZ, UR9, P0 ;  /* 0x00000009ff057e24 */ /* 0x000fe200080e06ff */
[----:B------:R-:W0:Y:S04]  /*0d80*/  LDCU.64 UR8, c[0x0][0x398] ;  /* 0x00007300ff0877ac */ /* 0x000e280008000a00 */
[----:B------:R3:W4:Y:S01]  /*0d90*/  LDG.E.U8 R4, desc[UR10][R4.64] ;  /* 0x0000000a04047981 */ /* 0x000722000c1e1100 */
[----:B------:R-:W-:Y:S01]  /*0da0*/  LOP3.LUT P3, RZ, R27, 0xff, RZ, 0xc0, !PT ;  /* 0x000000ff1bff7812 */ /* 0x000fe2000786c0ff */
[----:B------:R-:W-:Y:S01]  /*0db0*/  VIADD R6, R6, 0x400 ;  /* 0x0000040006067836 */ /* 0x000fe20000000000 */
[----:B0-----:R-:W-:Y:S02]  /*0dc0*/  IADD3 R17, P2, PT, R22, UR8, RZ ;  /* 0x0000000816117c10 */ /* 0x001fe4000ff5e0ff */
[----:B------:R-:W-:-:S05]  /*0dd0*/  IADD3 R15, P5, PT, R15, UR8, RZ ;  /* 0x000000080f0f7c10 */ /* 0x000fca000ffbe0ff */
[----:B-1----:R-:W-:Y:S01]  /*0de0*/  IMAD.X R9, RZ, RZ, UR9, P5 ;  /* 0x00000009ff097e24 */ /* 0x002fe2000a8e06ff */
[----:B------:R-:W-:Y:S02]  /*0df0*/  IADD3 R7, P5, PT, R7, UR8, RZ ;  /* 0x0000000807077c10 */ /* 0x000fe4000ffbe0ff */
[CC--:B--2--5:R-:W-:Y:S02]  /*0e00*/  ISETP.NE.AND P0, PT, R18.reuse, R11.reuse, PT ;  /* 0x0000000b1200720c */ /* 0x0e4fe40003f05270 */
[----:B------:R-:W-:Y:S01]  /*0e10*/  ISETP.EQ.AND P4, PT, R18, R11, P3 ;  /* 0x0000000b1200720c */ /* 0x000fe20001f82270 */
[----:B------:R-:W-:Y:S01]  /*0e20*/  IMAD.X R18, RZ, RZ, UR9, P2 ;  /* 0x00000009ff127e24 */ /* 0x000fe200090e06ff */
[----:B------:R-:W-:Y:S02]  /*0e30*/  @!P3 SEL R27, RZ, 0x1, P0 ;  /* 0x00000001ff1bb807 */ /* 0x000fe40000000000 */
[----:B------:R-:W-:Y:S02]  /*0e40*/  ISETP.LT.U32.AND P0, PT, R17, R20, PT ;  /* 0x000000141100720c */ /* 0x000fe40003f01070 */
[----:B------:R-:W-:-:S02]  /*0e50*/  SEL R27, R27, 0x1, !P4 ;  /* 0x000000011b1b7807 */ /* 0x000fc40006000000 */
[CC--:B------:R-:W-:Y:S02]  /*0e60*/  ISETP.LT.AND.EX P0, PT, R18.reuse, R21.reuse, PT, P0 ;  /* 0x000000151200720c */ /* 0x0c0fe40003f01300 */
        /* <DEDUP_REMOVED lines=8> */
[----:B------:R-:W-:Y:S02]  /*0ef0*/  ISETP.LT.U32.AND P0, PT, R15, R22, PT ;  /* 0x000000160f00720c */ /* 0x000fe40003f01070 */
[----:B------:R-:W-:Y:S02]  /*0f00*/  SEL R27, R27, 0x1, !P4 ;  /* 0x000000011b1b7807 */ /* 0x000fe40006000000 */
[----:B------:R-:W-:-:S02]  /*0f10*/  ISETP.LT.AND.EX P0, PT, R9, R24, PT, P0 ;  /* 0x000000180900720c */ /* 0x000fc40003f01300 */
[----:B------:R-:W-:Y:S02]  /*0f20*/  LOP3.LUT P3, RZ, R27, 0xff, RZ, 0xc0, !PT ;  /* 0x000000ff1bff7812 */ /* 0x000fe4000786c0ff */
[----:B------:R-:W-:Y:S02]  /*0f30*/  SEL R16, R15, R22, P0 ;  /* 0x000000160f107207 */ /* 0x000fe40000000000 */
[----:B------:R-:W-:Y:S02]  /*0f40*/  SEL R18, R9, R24, P0 ;  /* 0x0000001809127207 */ /* 0x000fe40000000000 */
[----:B------:R-:W-:Y:S02]  /*0f50*/  @!P4 SEL R16, R15, R22, !P2 ;  /* 0x000000160f10c207 */ /* 0x000fe40005000000 */
[----:B------:R-:W-:Y:S02]  /*0f60*/  @!P4 SEL R18, R9, R24, !P2 ;  /* 0x000000180912c207 */ /* 0x000fe40005000000 */
[----:B------:R-:W-:-:S02]  /*0f70*/  IADD3 R5, P0, PT, R14, UR8, RZ ;  /* 0x000000080e057c10 */ /* 0x000fc4000ff1e0ff */
[CC--:B----4-:R-:W-:Y:S02]  /*0f80*/  ISETP.NE.AND P2, PT, R8.reuse, R11.reuse, PT ;  /* 0x0000000b0800720c */ /* 0x0d0fe40003f45270 */
[----:B------:R-:W-:Y:S01]  /*0f90*/  ISETP.EQ.AND P4, PT, R8, R11, P3 ;  /* 0x0000000b0800720c */ /* 0x000fe20001f82270 */
[----:B------:R-:W-:Y:S01]  /*0fa0*/  IMAD.X R9, RZ, RZ, UR9, P0 ;  /* 0x00000009ff097e24 */ /* 0x000fe200080e06ff */
[----:B------:R-:W-:Y:S02]  /*0fb0*/  @!P3 SEL R27, RZ, 0x1, P2 ;  /* 0x00000001ff1bb807 */ /* 0x000fe40001000000 */
[----:B------:R-:W-:Y:S02]  /*0fc0*/  ISETP.LT.U32.AND P0, PT, R5, R16, PT ;  /* 0x000000100500720c */ /* 0x000fe40003f01070 */
[----:B------:R-:W-:Y:S02]  /*0fd0*/  SEL R27, R27, 0x1, !P4 ;  /* 0x000000011b1b7807 */ /* 0x000fe40006000000 */
[----:B------:R-:W-:-:S02]  /*0fe0*/  ISETP.LT.AND.EX P0, PT, R9, R18, PT, P0 ;  /* 0x000000120900720c */ /* 0x000fc40003f01300 */
[----:B------:R-:W-:Y:S02]  /*0ff0*/  LOP3.LUT P2, RZ, R27, 0xff, RZ, 0xc0, !PT ;  /* 0x000000ff1bff7812 */ /* 0x000fe4000784c0ff */
[----:B------:R-:W-:Y:S02]  /*1000*/  SEL R8, R5, R16, P0 ;  /* 0x0000001005087207 */ /* 0x000fe40000000000 */
[----:B------:R-:W-:Y:S02]  /*1010*/  SEL R14, R9, R18, P0 ;  /* 0x00000012090e7207 */ /* 0x000fe40000000000 */
[----:B------:R-:W-:Y:S01]  /*1020*/  @!P4 SEL R8, R5, R16, !P3 ;  /* 0x000000100508c207 */ /* 0x000fe20005800000 */
[----:B------:R-:W-:Y:S01]  /*1030*/  IMAD.X R5, RZ, RZ, UR9, P5 ;  /* 0x00000009ff057e24 */ /* 0x000fe2000a8e06ff */
[----:B------:R-:W-:Y:S02]  /*1040*/  @!P4 SEL R14, R9, R18, !P3 ;  /* 0x00000012090ec207 */ /* 0x000fe40005800000 */
[----:B------:R-:W-:-:S02]  /*1050*/  ISETP.EQ.AND P3, PT, R4, R11, P2 ;  /* 0x0000000b0400720c */ /* 0x000fc40001762270 */
[----:B------:R-:W-:Y:S02]  /*1060*/  ISETP.LT.U32.AND P0, PT, R7, R8, PT ;  /* 0x000000080700720c */ /* 0x000fe40003f01070 */
[----:B------:R-:W-:Y:S02]  /*1070*/  ISETP.NE.AND P4, PT, R4, R11, PT ;  /* 0x0000000b0400720c */ /* 0x000fe40003f85270 */
[----:B------:R-:W-:Y:S02]  /*1080*/  ISETP.LT.AND.EX P0, PT, R5, R14, PT, P0 ;  /* 0x0000000e0500720c */ /* 0x000fe40003f01300 */
[----:B------:R-:W-:Y:S02]  /*1090*/  @!P2 SEL R27, RZ, 0x1, P4 ;  /* 0x00000001ff1ba807 */ /* 0x000fe40002000000 */
[----:B------:R-:W-:Y:S02]  /*10a0*/  SEL R20, R7, R8, P0 ;  /* 0x0000000807147207 */ /* 0x000fe40000000000 */
[----:B------:R-:W-:-:S02]  /*10b0*/  SEL R21, R5, R14, P0 ;  /* 0x0000000e05157207 */ /* 0x000fc40000000000 */
[----:B------:R-:W-:Y:S02]  /*10c0*/  SEL R27, R27, 0x1, !P3 ;  /* 0x000000011b1b7807 */ /* 0x000fe40005800000 */
[----:B------:R-:W-:Y:S02]  /*10d0*/  @!P3 SEL R20, R7, R8, !P2 ;  /* 0x000000080714b207 */ /* 0x000fe40005000000 */
[----:B------:R-:W-:-:S07]  /*10e0*/  @!P3 SEL R21, R5, R14, !P2 ;  /* 0x0000000e0515b207 */ /* 0x000fce0005000000 */
.L_x_273:
[----:B------:R-:W-:Y:S05]  /*10f0*/  BSYNC.RECONVERGENT B2 ;  /* 0x0000000000027941 */ /* 0x000fea0003800200 */
.L_x_272:
[----:B------:R-:W-:Y:S05]  /*1100*/  @!P1 BRA `(.L_x_267) ;  /* 0x0000000400009947 */ /* 0x000fea0003800000 */
[----:B------:R-:W-:Y:S01]  /*1110*/  ISETP.NE.AND P0, PT, R13, 0x1, PT ;  /* 0x000000010d00780c */ /* 0x000fe20003f05270 */
[----:B------:R-:W-:Y:S01]  /*1120*/  BSSY.RECONVERGENT B2, `(.L_x_274) ;  /* 0x0000028000027945 */ /* 0x000fe20003800200 */
[----:B------:R-:W-:-:S11]  /*1130*/  LOP3.LUT P1, RZ, R12, 0x100, RZ, 0xc0, !PT ;  /* 0x000001000cff7812 */ /* 0x000fd6000782c0ff */
[----:B------:R-:W-:Y:S05]  /*1140*/  @!P0 BRA `(.L_x_275) ;  /* 0x0000000000948947 */ /* 0x000fea0003800000 */
[----:B------:R-:W0:Y:S01]  /*1150*/  LDCU.64 UR8, c[0x0][0x380] ;  /* 0x00007000ff0877ac */ /* 0x000e220008000a00 */
[----:B------:R-:W-:-:S04]  /*1160*/  IMAD.IADD R7, R3, 0x1, R6 ;  /* 0x0000000103077824 */ /* 0x000fc800078e0206 */
[C---:B------:R-:W-:Y:S01]  /*1170*/  VIADD R12, R7.reuse, 0x100 ;  /* 0x00000100070c7836 */ /* 0x040fe20000000000 */
[----:B0-----:R-:W-:-:S05]  /*1180*/  IADD3 R4, P0, PT, R7, UR8, RZ ;  /* 0x0000000807047c10 */ /* 0x001fca000ff1e0ff */
[----:B------:R-:W-:-:S05]  /*1190*/  IMAD.X R5, RZ, RZ, UR9, P0 ;  /* 0x00000009ff057e24 */ /* 0x000fca00080e06ff */
[----:B------:R-:W2:Y:S01]  /*11a0*/  LDG.E.U8 R4, desc[UR10][R4.64] ;  /* 0x0000000a04047981 */ /* 0x000ea2000c1e1100 */
[----:B------:R-:W-:-:S05]  /*11b0*/  IADD3 R8, P0, PT, R12, UR8, RZ ;  /* 0x000000080c087c10 */ /* 0x000fca000ff1e0ff */
[----:B------:R-:W-:Y:S01]  /*11c0*/  IMAD.X R9, RZ, RZ, UR9, P0 ;  /* 0x00000009ff097e24 */ /* 0x000fe200080e06ff */
[----:B------:R-:W0:Y:S04]  /*11d0*/  LDCU.64 UR8, c[0x0][0x398] ;  /* 0x00007300ff0877ac */ /* 0x000e280008000a00 */
[----:B------:R1:W3:Y:S01]  /*11e0*/  LDG.E.U8 R14, desc[UR10][R8.64] ;  /* 0x0000000a080e7981 */ /* 0x0002e2000c1e1100 */
[----:B------:R-:W-:Y:S01]  /*11f0*/  LOP3.LUT P2, RZ, R27, 0xff, RZ, 0xc0, !PT ;  /* 0x000000ff1bff7812 */ /* 0x000fe2000784c0ff */
[----:B------:R-:W-:Y:S01]  /*1200*/  VIADD R6, R6, 0x200 ;  /* 0x0000020006067836 */ /* 0x000fe20000000000 */
[----:B0-----:R-:W-:-:S04]  /*1210*/  IADD3 R7, P4, PT, R7, UR8, RZ ;  /* 0x0000000807077c10 */ /* 0x001fc8000ff9e0ff */
[----:B------:R-:W-:Y:S02]  /*1220*/  ISETP.LT.U32.AND P0, PT, R7, R20, PT ;  /* 0x000000140700720c */ /* 0x000fe40003f01070 */
[CC--:B--2--5:R-:W-:Y:S02]  /*1230*/  ISETP.NE.AND P5, PT, R4.reuse, R11.reuse, PT ;  /* 0x0000000b0400720c */ /* 0x0e4fe40003fa5270 */
[----:B------:R-:W-:Y:S01]  /*1240*/  ISETP.EQ.AND P3, PT, R4, R11, P2 ;  /* 0x0000000b0400720c */ /* 0x000fe20001762270 */
[----:B------:R-:W-:Y:S02]  /*1250*/  IMAD.X R4, RZ, RZ, UR9, P4 ;  /* 0x00000009ff047e24 */ /* 0x000fe4000a0e06ff */
[----:B------:R-:W-:Y:S02]  /*1260*/  @!P2 SEL R27, RZ, 0x1, P5 ;  /* 0x00000001ff1ba807 */ /* 0x000fe40002800000 */
[----:B------:R-:W-:Y:S02]  /*1270*/  IADD3 R12, P5, PT, R12, UR8, RZ ;  /* 0x000000080c0c7c10 */ /* 0x000fe4000ffbe0ff */
[----:B------:R-:W-:-:S02]  /*1280*/  SEL R27, R27, 0x1, !P3 ;  /* 0x000000011b1b7807 */ /* 0x000fc40005800000 */
[CC--:B------:R-:W-:Y:S02]  /*1290*/  ISETP.LT.AND.EX P0, PT, R4.reuse, R21.reuse, PT, P0 ;  /* 0x000000150400720c */ /* 0x0c0fe40003f01300 */
[----:B------:R-:W-:Y:S02]  /*12a0*/  LOP3.LUT P4, RZ, R27, 0xff, RZ, 0xc0, !PT ;  /* 0x000000ff1bff7812 */ /* 0x000fe4000788c0ff */
[CC--:B------:R-:W-:Y:S02]  /*12b0*/  SEL R5, R7.reuse, R20.reuse, P0 ;  /* 0x0000001407057207 */ /* 0x0c0fe40000000000 */
[CC--:B-1----:R-:W-:Y:S02]  /*12c0*/  SEL R8, R4.reuse, R21.reuse, P0 ;  /* 0x0000001504087207 */ /* 0x0c2fe40000000000 */
[----:B------:R-:W-:Y:S01]  /*12d0*/  @!P3 SEL R5, R7, R20, !P2 ;  /* 0x000000140705b207 */ /* 0x000fe20005000000 */
[----:B------:R-:W-:Y:S01]  /*12e0*/  IMAD.X R7, RZ, RZ, UR9, P5 ;  /* 0x00000009ff077e24 */ /* 0x000fe2000a8e06ff */
[----:B------:R-:W-:-:S02]  /*12f0*/  @!P3 SEL R8, R4, R21, !P2 ;  /* 0x000000150408b207 */ /* 0x000fc40005000000 */
[----:B---3--:R-:W-:Y:S02]  /*1300*/  ISETP.EQ.AND P3, PT, R14, R11, P4 ;  /* 0x0000000b0e00720c */ /* 0x008fe40002762270 */
        /* <DEDUP_REMOVED lines=8> */
[----:B------:R-:W-:-:S07]  /*1390*/  @!P3 SEL R21, R7, R8, !P4 ;  /* 0x000000080715b207 */ /* 0x000fce0006000000 */
.L_x_275:
[----:B------:R-:W-:Y:S05]  /*13a0*/  BSYNC.RECONVERGENT B2 ;  /* 0x0000000000027941 */ /* 0x000fea0003800200 */
.L_x_274:
[----:B------:R-:W-:Y:S05]  /*13b0*/  @P1 BRA `(.L_x_267) ;  /* 0x0000000000541947 */ /* 0x000fea0003800000 */
[----:B------:R-:W0:Y:S01]  /*13c0*/  LDCU.64 UR8, c[0x0][0x380] ;  /* 0x00007000ff0877ac */ /* 0x000e220008000a00 */
[----:B------:R-:W-:-:S05]  /*13d0*/  IMAD.IADD R3, R3, 0x1, R6 ;  /* 0x0000000103037824 */ /* 0x000fca00078e0206 */
        /* <DEDUP_REMOVED lines=10> */
[----:B------:R-:W-:Y:S02]  /*1480*/  SEL R6, R8, R21, P0 ;  /* 0x0000001508067207 */ /* 0x000fe40000000000 */
[CC--:B--2--5:R-:W-:Y:S02]  /*1490*/  ISETP.EQ.AND P1, PT, R4.reuse, R11.reuse, P3 ;  /* 0x0000000b0400720c */ /* 0x0e4fe40001f22270 */
[----:B------:R-:W-:-:S04]  /*14a0*/  ISETP.NE.AND P2, PT, R4, R11, PT ;  /* 0x0000000b0400720c */ /* 0x000fc80003f45270 */
[----:B------:R-:W-:-:S04]  /*14b0*/  @!P3 SEL R27, RZ, 0x1, P2 ;  /* 0x00000001ff1bb807 */ /* 0x000fc80001000000 */
[----:B------:R-:W-:-:S03]  /*14c0*/  SEL R27, R27, 0x1, !P1 ;  /* 0x000000011b1b7807 */ /* 0x000fc60004800000 */
[----:B------:R-:W-:Y:S02]  /*14d0*/  @!P1 SEL R3, R7, R20, !P3 ;  /* 0x0000001407039207 */ /* 0x000fe40005800000 */
[----:B------:R-:W-:-:S03]  /*14e0*/  @!P1 SEL R6, R8, R21, !P3 ;  /* 0x0000001508069207 */ /* 0x000fc60005800000 */
[----:B------:R-:W-:Y:S02]  /*14f0*/  IMAD.MOV.U32 R20, RZ, RZ, R3 ;  /* 0x000000ffff147224 */ /* 0x000fe400078e0003 */
[----:B------:R-:W-:-:S07]  /*1500*/  IMAD.MOV.U32 R21, RZ, RZ, R6 ;  /* 0x000000ffff157224 */ /* 0x000fce00078e0006 */
.L_x_267:
[----:B------:R-:W-:Y:S05]  /*1510*/  BSYNC.RECONVERGENT B1 ;  /* 0x0000000000017941 */ /* 0x000fea0003800200 */
.L_x_266:
[----:B------:R-:W-:-:S13]  /*1520*/  ISETP.GE.U32.AND P0, PT, R2, 0x100, PT ;  /* 0x000001000200780c */ /* 0x000fda0003f06070 */
[----:B------:R-:W-:Y:S05]  /*1530*/  @!P0 BRA `(.L_x_276) ;  /* 0x0000000c003c8947 */ /* 0x000fea0003800000 */
        /* <DEDUP_REMOVED lines=24> */
.L_x_278:
[----:B------:R-:W-:Y:S05]  /*16c0*/  BSYNC.RECONVERGENT B1 ;  /* 0x0000000000017941 */ /* 0x000fea0003800200 */
.L_x_277:
        /* <DEDUP_REMOVED lines=23> */
.L_x_280:
[----:B------:R-:W-:Y:S05]  /*1840*/  BSYNC.RECONVERGENT B1 ;  /* 0x0000000000017941 */ /* 0x000fea0003800200 */
.L_x_279:
        /* <DEDUP_REMOVED lines=20> */
.L_x_282:
[----:B------:R-:W-:Y:S05]  /*1990*/  BSYNC.RECONVERGENT B1 ;  /* 0x0000000000017941 */ /* 0x000fea0003800200 */
.L_x_281:
        /* <DEDUP_REMOVED lines=20> */
.L_x_284:
[----:B------:R-:W-:Y:S05]  /*1ae0*/  BSYNC.RECONVERGENT B1 ;  /* 0x0000000000017941 */ /* 0x000fea0003800200 */
.L_x_283:
        /* <DEDUP_REMOVED lines=20> */
.L_x_286:
[----:B------:R-:W-:Y:S05]  /*1c30*/  BSYNC.RECONVERGENT B1 ;  /* 0x0000000000017941 */ /* 0x000fea0003800200 */
.L_x_285:
[----:B------:R-:W-:Y:S04]  /*1c40*/  BSSY.RECONVERGENT B1, `(.L_x_287) ;  /* 0x000000a000017945 */ /* 0x000fe80003800200 */
[----:B------:R-:W-:Y:S05]  /*1c50*/  @P1 BRA `(.L_x_288) ;  /* 0x0000000000201947 */ /* 0x000fea0003800000 */
[----:B--2---:R-:W2:Y:S01]  /*1c60*/  S2R R4, SR_CgaCtaId ;  /* 0x0000000000047919 */ /* 0x004ea20000008800 */
[----:B----4-:R-:W-:Y:S02]  /*1c70*/  MOV R3, 0x400 ;  /* 0x0000040000037802 */ /* 0x010fe40000000f00 */
[----:B0-----:R-:W-:-:S04]  /*1c80*/  SHF.R.U32.HI R2, RZ, 0x1, R10 ;  /* 0x00000001ff027819 */ /* 0x001fc8000001160a */
[----:B------:R-:W-:Y:S02]  /*1c90*/  LOP3.LUT R2, R2, 0x1f0, RZ, 0xc0, !PT ;  /* 0x000001f002027812 */ /* 0x000fe400078ec0ff */
[----:B--2---:R-:W-:-:S05]  /*1ca0*/  LEA R3, R4, R3, 0x18 ;  /* 0x0000000304037211 */ /* 0x004fca00078ec0ff */
[----:B------:R-:W-:-:S05]  /*1cb0*/  IMAD.IADD R2, R2, 0x1, R3 ;  /* 0x0000000102027824 */ /* 0x000fca00078e0203 */
[----:B------:R0:W-:Y:S04]  /*1cc0*/  STS.64 [R2+0x10], R20 ;  /* 0x0000101402007388 */ /* 0x0001e80000000a00 */
[----:B------:R0:W-:Y:S02]  /*1cd0*/  STS.U8 [R2+0x8], R27 ;  /* 0x0000081b02007388 */ /* 0x0001e40000000000 */
.L_x_288:
[----:B------:R-:W-:Y:S05]  /*1ce0*/  BSYNC.RECONVERGENT B1 ;  /* 0x0000000000017941 */ /* 0x000fea0003800200 */
.L_x_287:
[----:B------:R-:W-:Y:S01]  /*1cf0*/  BAR.SYNC.DEFER_BLOCKING 0x0 ;  /* 0x0000000000007b1d */ /* 0x000fe20000010000 */
[----:B------:R-:W-:-:S13]  /*1d00*/  ISETP.NE.AND P1, PT, R10, RZ, PT ;  /* 0x000000ff0a00720c */ /* 0x000fda0003f25270 */
[----:B------:R-:W-:Y:S05]  /*1d10*/  @P1 BRA `(.L_x_289) ;  /* 0x0000003c00381947 */ /* 0x000fea0003800000 */
[----:B------:R-:W0:Y:S01]  /*1d20*/  S2UR UR5, SR_CgaCtaId ;  /* 0x00000000000579c3 */ /* 0x000e220000008800 */
[----:B------:R-:W-:Y:S01]  /*1d30*/  UMOV UR4, 0x400 ;  /* 0x0000040000047882 */ /* 0x000fe20000000000 */
[----:B------:R-:W-:Y:S01]  /*1d40*/  LOP3.LUT P4, RZ, R27, 0xff, RZ, 0xc0, !PT ;  /* 0x000000ff1bff7812 */ /* 0x000fe2000788c0ff */
[----:B0-----:R-:W-:-:S09]  /*1d50*/  ULEA UR4, UR5, UR4, 0x18 ;  /* 0x0000000405047291 */ /* 0x001fd2000f8ec0ff */
[----:B------:R-:W0:Y:S04]  /*1d60*/  LDS.U8 R12, [UR4+0x18] ;  /* 0x00001804ff0c7984 */ /* 0x000e280008000000 */
[----:B------:R-:W1:Y:S04]  /*1d70*/  LDS.64 R8, [UR4+0x20] ;  /* 0x00002004ff087984 */ /* 0x000e680008000a00 */
[----:B------:R-:W3:Y:S04]  /*1d80*/  LDS.U8 R14, [UR4+0x28] ;  /* 0x00002804ff0e7984 */ /* 0x000ee80008000000 */
[----:B------:R-:W3:Y:S04]  /*1d90*/  LDS.64 R6, [UR4+0x30] ;  /* 0x00003004ff067984 */ /* 0x000ee80008000a00 */
[----:B------:R-:W3:Y:S04]  /*1da0*/  LDS.U8 R15, [UR4+0x38] ;  /* 0x00003804ff0f7984 */ /* 0x000ee80008000000 */
[----:B----4-:R-:W4:Y:S04]  /*1db0*/  LDS.64 R2, [UR4+0x40] ;  /* 0x00004004ff027984 */ /* 0x010f280008000a00 */
[----:B------:R-:W4:Y:S04]  /*1dc0*/  LDS.U8 R10, [UR4+0x48] ;  /* 0x00004804ff0a7984 */ /* 0x000f280008000000 */
[----:B--2---:R-:W2:Y:S01]  /*1dd0*/  LDS.64 R4, [UR4+0x50] ;  /* 0x00005004ff047984 */ /* 0x004ea20008000a00 */
[----:B0-----:R-:W-:-:S04]  /*1de0*/  ISETP.NE.AND P2, PT, R12, RZ, PT ;  /* 0x000000ff0c00720c */ /* 0x001fc80003f45270 */
[----:B------:R-:W-:Y:S02]  /*1df0*/  @P4 SEL R12, R27, 0x1, !P2 ;  /* 0x000000011b0c4807 */ /* 0x000fe40005000000 */
[-C--:B-1----:R-:W-:Y:S01]  /*1e00*/  ISETP.LT.U32.AND P0, PT, R8, R20.reuse, PT ;  /* 0x000000140800720c */ /* 0x082fe20003f01070 */
[----:B------:R-:W-:Y:S01]  /*1e10*/  LDS.U8 R27, [UR4+0x78] ;  /* 0x00007804ff1b7984 */ /* 0x000fe20008000000 */
[----:B------:R-:W-:Y:S02]  /*1e20*/  LOP3.LUT P3, RZ, R12, 0xff, RZ, 0xc0, !PT ;  /* 0x000000ff0cff7812 */ /* 0x000fe4000786c0ff */
[----:B------:R-:W-:Y:S02]  /*1e30*/  ISETP.LT.AND.EX P0, PT, R9, R21, PT, P0 ;  /* 0x000000150900720c */ /* 0x000fe40003f01300 */
[----:B---3--:R-:W-:Y:S02]  /*1e40*/  ISETP.NE.AND P5, PT, R14, RZ, PT ;  /* 0x000000ff0e00720c */ /* 0x008fe40003fa5270 */
[----:B------:R-:W-:-:S02]  /*1e50*/  @P2 SEL R20, R8, R20, P0 ;  /* 0x0000001408142207 */ /* 0x000fc40000000000 */
[C---:B------:R-:W-:Y:S02]  /*1e60*/  @P2 SEL R21, R9.reuse, R21, P0 ;  /* 0x0000001509152207 */ /* 0x040fe40000000000 */
[----:B-----5:R-:W-:Y:S02]  /*1e70*/  SEL R11, R8, R20, !P4 ;  /* 0x00000014080b7207 */ /* 0x020fe40006000000 */
[----:B------:R-:W-:Y:S02]  /*1e80*/  SEL R13, R9, R21, !P4 ;  /* 0x00000015090d7207 */ /* 0x000fe40006000000 */
[----:B------:R-:W-:Y:S01]  /*1e90*/  ISETP.LT.U32.AND P0, PT, R6, R11, PT ;  /* 0x0000000b0600720c */ /* 0x000fe20003f01070 */
[----:B------:R-:W-:Y:S01]  /*1ea0*/  LDS.64 R8, [UR4+0x60] ;  /* 0x00006004ff087984 */ /* 0x000fe20008000a00 */
[----:B------:R-:W-:Y:S02]  /*1eb0*/  @P3 SEL R14, R12, 0x1, !P5 ;  /* 0x000000010c0e3807 */ /* 0x000fe40006800000 */
[----:B------:R-:W-:Y:S01]  /*1ec0*/  ISETP.LT.AND.EX P0, PT, R7, R13, PT, P0 ;  /* 0x0000000d0700720c */ /* 0x000fe20003f01300 */
[----:B------:R-:W0:Y:S01]  /*1ed0*/  LDS.U8 R12, [UR4+0x58] ;  /* 0x00005804ff0c7984 */ /* 0x000e220008000000 */
[----:B------:R-:W-:-:S02]  /*1ee0*/  LOP3.LUT P2, RZ, R14, 0xff, RZ, 0xc0, !PT ;  /* 0x000000ff0eff7812 */ /* 0x000fc4000784c0ff */
[C---:B------:R-:W-:Y:S02]  /*1ef0*/  @P5 SEL R11, R6.reuse, R11, P0 ;  /* 0x0000000b060b5207 */ /* 0x040fe40000000000 */
[----:B------:R-:W-:Y:S02]  /*1f00*/  ISETP.NE.AND P4, PT, R15, RZ, PT ;  /* 0x000000ff0f00720c */ /* 0x000fe40003f85270 */
[C---:B------:R-:W-:Y:S02]  /*1f10*/  @P5 SEL R13, R7.reuse, R13, P0 ;  /* 0x0000000d070d5207 */ /* 0x040fe40000000000 */
[----:B------:R-:W-:Y:S02]  /*1f20*/  SEL R11, R6, R11, !P3 ;  /* 0x0000000b060b7207 */ /* 0x000fe40005800000 */
[----:B------:R-:W-:Y:S02]  /*1f30*/  SEL R13, R7, R13, !P3 ;  /* 0x0000000d070d7207 */ /* 0x000fe40005800000 */
[----:B----4-:R-:W-:Y:S01]  /*1f40*/  ISETP.LT.U32.AND P0, PT, R2, R11, PT ;  /* 0x0000000b0200720c */ /* 0x010fe20003f01070 */
[----:B------:R-:W-:Y:S01]  /*1f50*/  LDS.64 R6, [UR4+0x70] ;  /* 0x00007004ff067984 */ /* 0x000fe20008000a00 */
[----:B------:R-:W-:-:S02]  /*1f60*/  @P2 SEL R15, R14, 0x1, !P4 ;  /* 0x000000010e0f2807 */ /* 0x000fc40006000000 */
[----:B------:R-:W-:Y:S01]  /*1f70*/  ISETP.LT.AND.EX P0, PT, R3, R13, PT, P0 ;  /* 0x0000000d0300720c */ /* 0x000fe20003f01300 */
[----:B------:R-:W1:Y:S01]  /*1f80*/  LDS.U8 R14, [UR4+0x68] ;  /* 0x00006804ff0e7984 */ /* 0x000e620008000000 */
[----:B------:R-:W-:Y:S02]  /*1f90*/  ISETP.NE.AND P3, PT, R10, RZ, PT ;  /* 0x000000ff0a00720c */ /* 0x000fe40003f65270 */
[C---:B------:R-:W-:Y:S02]  /*1fa0*/  @P4 SEL R11, R2.reuse, R11, P0 ;  /* 0x0000000b020b4207 */ /* 0x040fe40000000000 */
[----:B------:R-:W-:Y:S02]  /*1fb0*/  LOP3.LUT P5, RZ, R15, 0xff, RZ, 0xc0, !PT ;  /* 0x000000ff0fff7812 */ /* 0x000fe400078ac0ff */
[----:B------:R-:W-:Y:S02]  /*1fc0*/  @P4 SEL R13, R3, R13, P0 ;  /* 0x0000000d030d4207 */ /* 0x000fe40000000000 */
[----:B------:R-:W-:-:S02]  /*1fd0*/  SEL R11, R2, R11, !P2 ;  /* 0x0000000b020b7207 */ /* 0x000fc40005000000 */
[----:B------:R-:W-:Y:S02]  /*1fe0*/  SEL R13, R3, R13, !P2 ;  /* 0x0000000d030d7207 */ /* 0x000fe40005000000 */
[C---:B--2---:R-:W-:Y:S01]  /*1ff0*/  ISETP.LT.U32.AND P0, PT, R4.reuse, R11, PT ;  /* 0x0000000b0400720c */ /* 0x044fe20003f01070 */
[----:B------:R-:W2:Y:S03]  /*2000*/  LDS.64 R2, [UR4+0x80] ;  /* 0x00008004ff027984 */ /* 0x000ea60008000a00 */
[----:B------:R-:W-:Y:S02]  /*2010*/  ISETP.LT.AND.EX P0, PT, R5, R13, PT, P0 ;  /* 0x0000000d0500720c */ /* 0x000fe40003f01300 */
[----:B------:R-:W-:Y:S02]  /*2020*/  @P5 SEL R10, R15, 0x1, !P3 ;  /* 0x000000010f0a5807 */ /* 0x000fe40005800000 */
[----:B------:R-:W-:-:S02]  /*2030*/  @P3 SEL R11, R4, R11, P0 ;  /* 0x0000000b040b3207 */ /* 0x000fc40000000000 */
[----:B0-----:R-:W-:Y:S02]  /*2040*/  ISETP.NE.AND P2, PT, R12, RZ, PT ;  /* 0x000000ff0c00720c */ /* 0x001fe40003f45270 */
[C---:B------:R-:W-:Y:S02]  /*2050*/  @P3 SEL R13, R5.reuse, R13, P0 ;  /* 0x0000000d050d3207 */ /* 0x040fe40000000000 */
[----:B------:R-:W-:Y:S02]  /*2060*/  SEL R11, R4, R11, !P5 ;  /* 0x0000000b040b7207 */ /* 0x000fe40006800000 */
[----:B------:R-:W-:Y:S02]  /*2070*/  LOP3.LUT P4, RZ, R10, 0xff, RZ, 0xc0, !PT ;  /* 0x000000ff0aff7812 */ /* 0x000fe4000788c0ff */
[----:B------:R-:W-:Y:S02]  /*2080*/  SEL R13, R5, R13, !P5 ;  /* 0x0000000d050d7207 */ /* 0x000fe40006800000 */
[----:B------:R-:W-:-:S04]  /*2090*/  ISETP.LT.U32.AND P0, PT, R8, R11, PT ;  /* 0x0000000b0800720c */ /* 0x000fc80003f01070 */
[C---:B------:R-:W-:Y:S02]  /*20a0*/  ISETP.LT.AND.EX P0, PT, R9.reuse, R13, PT, P0 ;  /* 0x0000000d0900720c */ /* 0x040fe40003f01300 */
[----:B-1----:R-:W-:Y:S02]  /*20b0*/  ISETP.NE.AND P3, PT, R14, RZ, PT ;  /* 0x000000ff0e00720c */ /* 0x002fe40003f65270 */
[----:B------:R-:W-:Y:S02]  /*20c0*/  @P2 SEL R11, R8, R11, P0 ;  /* 0x0000000b080b2207 */ /* 0x000fe40000000000 */
[----:B------:R-:W-:Y:S02]  /*20d0*/  @P4 SEL R12, R10, 0x1, !P2 ;  /* 0x000000010a0c4807 */ /* 0x000fe40005000000 */
[----:B------:R-:W-:Y:S02]  /*20e0*/  @P2 SEL R13, R9, R13, P0 ;  /* 0x0000000d090d2207 */ /* 0x000fe40000000000 */
[----:B------:R-:W-:-:S02]  /*20f0*/  SEL R5, R8, R11, !P4 ;  /* 0x0000000b08057207 */ /* 0x000fc40006000000 */
[----:B------:R-:W-:Y:S02]  /*2100*/  LOP3.LUT P5, RZ, R12, 0xff, RZ, 0xc0, !PT ;  /* 0x000000ff0cff7812 */ /* 0x000fe400078ac0ff */
[----:B------:R-:W-:Y:S02]  /*2110*/  SEL R9, R9, R13, !P4 ;  /* 0x0000000d09097207 */ /* 0x000fe40006000000 */
[----:B------:R-:W-:Y:S02]  /*2120*/  ISETP.LT.U32.AND P0, PT, R6, R5, PT ;  /* 0x000000050600720c */ /* 0x000fe40003f01070 */
[----:B------:R-:W-:Y:S02]  /*2130*/  ISETP.NE.AND P4, PT, R27, RZ, PT ;  /* 0x000000ff1b00720c */ /* 0x000fe40003f85270 */
[----:B------:R-:W-:-:S04]  /*2140*/  ISETP.LT.AND.EX P0, PT, R7, R9, PT, P0 ;  /* 0x000000090700720c */ /* 0x000fc80003f01300 */
[----:B------:R-:W-:Y:S02]  /*2150*/  @P3 SEL R5, R6, R5, P0 ;  /* 0x0000000506053207 */ /* 0x000fe40000000000 */
[----:B------:R-:W-:Y:S02]  /*2160*/  @P5 SEL R14, R12, 0x1, !P3 ;  /* 0x000000010c0e5807 */ /* 0x000fe40005800000 */
[C---:B------:R-:W-:Y:S02]  /*2170*/  @P3 SEL R9, R7.reuse, R9, P0 ;  /* 0x0000000907093207 */ /* 0x040fe40000000000 */
[----:B------:R-:W-:Y:S02]  /*2180*/  SEL R5, R6, R5, !P5 ;  /* 0x0000000506057207 */ /* 0x000fe40006800000 */
[----:B------:R-:W-:Y:S02]  /*2190*/  LOP3.LUT P2, RZ, R14, 0xff, RZ, 0xc0, !PT ;  /* 0x000000ff0eff7812 */ /* 0x000fe4000784c0ff */
[----:B------:R-:W-:-:S02]  /*21a0*/  SEL R7, R7, R9, !P5 ;  /* 0x0000000907077207 */ /* 0x000fc40006800000 */
[----:B--2---:R-:W-:-:S04]  /*21b0*/  ISETP.LT.U32.AND P0, PT, R2, R5, PT ;  /* 0x000000050200720c */ /* 0x004fc80003f01070 */
[----:B------:R-:W-:-:S04]  /*21c0*/  ISETP.LT.AND.EX P0, PT, R3, R7, PT, P0 ;  /* 0x000000070300720c */ /* 0x000fc80003f01300 */
[----:B------:R-:W-:Y:S02]  /*21d0*/  @P4 SEL R5, R2, R5, P0 ;  /* 0x0000000502054207 */ /* 0x000fe40000000000 */
[C---:B------:R-:W-:Y:S02]  /*21e0*/  @P4 SEL R7, R3.reuse, R7, P0 ;  /* 0x0000000703074207 */ /* 0x040fe40000000000 */
[----:B------:R-:W-:Y:S02]  /*21f0*/  @P2 SEL R27, R14, 0x1, !P4 ;  /* 0x000000010e1b2807 */ /* 0x000fe40006000000 */
[----:B------:R-:W-:Y:S02]  /*2200*/  SEL R20, R2, R5, !P2 ;  /* 0x0000000502147207 */ /* 0x000fe40005000000 */
[----:B------:R-:W-:Y:S01]  /*2210*/  SEL R21, R3, R7, !P2 ;  /* 0x0000000703157207 */ /* 0x000fe20005000000 */
[----:B------:R-:W-:Y:S06]  /*2220*/  BRA `(.L_x_289) ;  /* 0x0000003400f47947 */ /* 0x000fec0003800000 */
.L_x_276:
[----:B------:R-:W0:Y:S01]  /*2230*/  S2R R12, SR_LANEID ;  /* 0x00000000000c7919 */ /* 0x000e220000000000 */
[----:B------:R-:W-:Y:S01]  /*2240*/  LOP3.LUT R3, R10, 0x3e0, RZ, 0xc0, !PT ;  /* 0x000003e00a037812 */ /* 0x000fe200078ec0ff */
[----:B------:R-:W-:Y:S04]  /*2250*/  BSSY.RECONVERGENT B1, `(.L_x_290) ;  /* 0x0000022000017945 */ /* 0x000fe80003800200 */
[----:B------:R-:W-:Y:S01]  /*2260*/  VIADD R5, R3, 0x20 ;  /* 0x0000002003057836 */ /* 0x000fe20000000000 */
[----:B------:R-:W-:-:S04]  /*2270*/  LOP3.LUT R3, RZ, R3, RZ, 0x33, !PT ;  /* 0x00000003ff037212 */ /* 0x000fc800078e33ff */
[----:B------:R-:W-:Y:S01]  /*2280*/  ISETP.GT.U32.AND P0, PT, R5, R2, PT ;  /* 0x000000020500720c */ /* 0x000fe20003f04070 */
        /* <DEDUP_REMOVED lines=25> */
[----:B-1----:R-:W-:-:S02]  /*2420*/  @!P0 SEL R20, R5, R20, P4 ;  /* 0x0000001405148207 */ /* 0x002fc40002000000 */
[----:B------:R-:W-:Y:S02]  /*2430*/  @!P0 SEL R21, R8, R21, P4 ;  /* 0x0000001508158207 */ /* 0x000fe40002000000 */
[----:B------:R-:W-:Y:S02]  /*2440*/  @P0 PRMT R27, R4, 0x7610, R27 ;  /* 0x00007610041b0816 */ /* 0x000fe4000000001b */
[----:B------:R-:W-:Y:S02]  /*2450*/  @P0 SEL R20, R5, R20, !P6 ;  /* 0x0000001405140207 */ /* 0x000fe40007000000 */
[----:B------:R-:W-:-:S07]  /*2460*/  @P0 SEL R21, R8, R21, !P6 ;  /* 0x0000001508150207 */ /* 0x000fce0007000000 */
.L_x_291:
[----:B------:R-:W-:Y:S05]  /*2470*/  BSYNC.RECONVERGENT B1 ;  /* 0x0000000000017941 */ /* 0x000fea0003800200 */
.L_x_290:
        /* <DEDUP_REMOVED lines=11> */
[-C--:B---3--:R-:W-:Y:S02]  /*2530*/  @!P0 ISETP.LT.U32.AND P5, PT, R5, R20.reuse, PT ;  /* 0x000000140500820c */ /* 0x088fe40003fa1070 */
[----:B------:R-:W-:Y:S02]  /*2540*/  @P0 ISETP.NE.AND P6, PT, R7, RZ, PT ;  /* 0x000000ff0700020c */ /* 0x000fe40003fc5270 */
[----:B------:R-:W-:Y:S02]  /*2550*/  @!P0 PRMT R27, R8, 0x7610, R27 ;  /* 0x00007610081b8816 */ /* 0x000fe4000000001b */
[----:B----4-:R-:W-:Y:S02]  /*2560*/  @!P0 ISETP.LT.AND.EX P5, PT, R6, R21, PT, P5 ;  /* 0x000000150600820c */ /* 0x010fe40003fa1350 */
[----:B------:R-:W-:Y:S02]  /*2570*/  @P0 SEL R4, R4, R27, !P6 ;  /* 0x0000001b04040207 */ /* 0x000fe40007000000 */
[----:B-12---:R-:W-:-:S02]  /*2580*/  @!P0 SEL R20, R5, R20, P5 ;  /* 0x0000001405148207 */ /* 0x006fc40002800000 */
[----:B------:R-:W-:Y:S02]  /*2590*/  @!P0 SEL R21, R6, R21, P5 ;  /* 0x0000001506158207 */ /* 0x000fe40002800000 */
[----:B------:R-:W-:Y:S02]  /*25a0*/  @P0 PRMT R27, R4, 0x7610, R27 ;  /* 0x00007610041b0816 */ /* 0x000fe4000000001b */
[----:B------:R-:W-:Y:S02]  /*25b0*/  @P0 SEL R20, R5, R20, !P6 ;  /* 0x0000001405140207 */ /* 0x000fe40007000000 */
[----:B------:R-:W-:-:S07]  /*25c0*/  @P0 SEL R21, R6, R21, !P6 ;  /* 0x0000001506150207 */ /* 0x000fce0007000000 */
.L_x_293:
[----:B------:R-:W-:Y:S05]  /*25d0*/  BSYNC.RECONVERGENT B1 ;  /* 0x0000000000017941 */ /* 0x000fea0003800200 */
.L_x_292:
[----:B0-----:R-:W-:Y:S01]  /*25e0*/  LOP3.LUT R4, R27, 0xff, RZ, 0xc0, !PT ;  /* 0x000000ff1b047812 */ /* 0x001fe200078ec0ff */
[----:B---3--:R0:W3:Y:S01]  /*25f0*/  SHFL.DOWN PT, R5, R20, 0x4, R3 ;  /* 0x0880000014057989 */ /* 0x0080e200000e0003 */
[----:B------:R-:W-:Y:S03]  /*2600*/  BSSY.RECONVERGENT B1, `(.L_x_294) ;  /* 0x0000012000017945 */ /* 0x000fe60003800200 */
[----:B----4-:R0:W4:Y:S04]  /*2610*/  SHFL.DOWN PT, R6, R21, 0x4, R3 ;  /* 0x0880000015067989 */ /* 0x01012800000e0003 */
        /* <DEDUP_REMOVED lines=16> */
.L_x_295:
[----:B------:R-:W-:Y:S05]  /*2720*/  BSYNC.RECONVERGENT B1 ;  /* 0x0000000000017941 */ /* 0x000fea0003800200 */
.L_x_294:
        /* <DEDUP_REMOVED lines=20> */
.L_x_297:
[----:B------:R-:W-:Y:S05]  /*2870*/  BSYNC.RECONVERGENT B1 ;  /* 0x0000000000017941 */ /* 0x000fea0003800200 */
.L_x_296:
        /* <DEDUP_REMOVED lines=8> */
[----:B-12---:R-:W-:-:S04]  /*2900*/  LOP3.LUT P2, R3, R27, 0xff, RZ, 0xc0, !PT ;  /* 0x000000ff1b037812 */ /* 0x006fc8000784c0ff */
[----:B------:R-:W-:-:S13]  /*2910*/  PLOP3.LUT P0, PT, P2, P0, PT, 0x2f, 0xf2 ;  /* 0x0000000000f2781c */ /* 0x000fda0001700577 */
[-C--:B---3--:R-:W-:Y:S02]  /*2920*/  @!P0 ISETP.LT.U32.AND P2, PT, R5, R20.reuse, PT ;  /* 0x000000140500820c */ /* 0x088fe40003f41070 */
[----:B------:R-:W-:Y:S02]  /*2930*/  @P0 ISETP.NE.AND P3, PT, R3, RZ, PT ;  /* 0x000000ff0300020c */ /* 0x000fe40003f65270 */
[----:B------:R-:W-:Y:S02]  /*2940*/  @!P0 PRMT R27, R7, 0x7610, R27 ;  /* 0x00007610071b8816 */ /* 0x000fe4000000001b */
[----:B----4-:R-:W-:Y:S02]  /*2950*/  @!P0 ISETP.LT.AND.EX P2, PT, R6, R21, PT, P2 ;  /* 0x000000150600820c */ /* 0x010fe40003f41320 */
[----:B------:R-:W-:Y:S02]  /*2960*/  @P0 SEL R3, R4, R27, !P3 ;  /* 0x0000001b04030207 */ /* 0x000fe40005800000 */
[----:B------:R-:W-:-:S02]  /*2970*/  @!P0 SEL R20, R5, R20, P2 ;  /* 0x0000001405148207 */ /* 0x000fc40001000000 */
[C---:B------:R-:W-:Y:S02]  /*2980*/  @!P0 SEL R21, R6.reuse, R21, P2 ;  /* 0x0000001506158207 */ /* 0x040fe40001000000 */
[----:B------:R-:W-:Y:S02]  /*2990*/  @P0 PRMT R27, R3, 0x7610, R27 ;  /* 0x00007610031b0816 */ /* 0x000fe4000000001b */
[----:B------:R-:W-:Y:S02]  /*29a0*/  @P0 SEL R20, R5, R20, !P3 ;  /* 0x0000001405140207 */ /* 0x000fe40005800000 */
[----:B------:R-:W-:-:S07]  /*29b0*/  @P0 SEL R21, R6, R21, !P3 ;  /* 0x0000001506150207 */ /* 0x000fce0005800000 */
.L_x_299:
[----:B------:R-:W-:Y:S05]  /*29c0*/  BSYNC.RECONVERGENT B1 ;  /* 0x0000000000017941 */ /* 0x000fea0003800200 */
.L_x_298:
[----:B------:R-:W-:Y:S04]  /*29d0*/  BSSY.RECONVERGENT B1, `(.L_x_300) ;  /* 0x000000a000017945 */ /* 0x000fe80003800200 */
[----:B------:R-:W-:Y:S05]  /*29e0*/  @P1 BRA `(.L_x_301) ;  /* 0x0000000000201947 */ /* 0x000fea0003800000 */
[----:B---3--:R-:W3:Y:S01]  /*29f0*/  S2R R5, SR_CgaCtaId ;  /* 0x0000000000057919 */ /* 0x008ee20000008800 */
[----:B0-----:R-:W-:Y:S02]  /*2a00*/  MOV R4, 0x400 ;  /* 0x0000040000047802 */ /* 0x001fe40000000f00 */
[----:B-12---:R-:W-:-:S04]  /*2a10*/  SHF.R.U32.HI R3, RZ, 0x1, R10 ;  /* 0x00000001ff037819 */ /* 0x006fc8000001160a */
[----:B------:R-:W-:Y:S02]  /*2a20*/  LOP3.LUT R3, R3, 0x1f0, RZ, 0xc0, !PT ;  /* 0x000001f003037812 */ /* 0x000fe400078ec0ff */
[----:B---3--:R-:W-:-:S05]  /*2a30*/  LEA R4, R5, R4, 0x18 ;  /* 0x0000000405047211 */ /* 0x008fca00078ec0ff */
[----:B------:R-:W-:-:S05]  /*2a40*/  IMAD.IADD R3, R3, 0x1, R4 ;  /* 0x0000000103037824 */ /* 0x000fca00078e0204 */
[----:B------:R0:W-:Y:S04]  /*2a50*/  STS.64 [R3+0x10], R20 ;  /* 0x0000101403007388 */ /* 0x0001e80000000a00 */
[----:B------:R0:W-:Y:S02]  /*2a60*/  STS.U8 [R3+0x8], R27 ;  /* 0x0000081b03007388 */ /* 0x0001e40000000000 */
.L_x_301:
[----:B------:R-:W-:Y:S05]  /*2a70*/  BSYNC.RECONVERGENT B1 ;  /* 0x0000000000017941 */ /* 0x000fea0003800200 */
.L_x_300:
[----:B------:R-:W-:Y:S01]  /*2a80*/  BAR.SYNC.DEFER_BLOCKING 0x0 ;  /* 0x0000000000007b1d */ /* 0x000fe20000010000 */
[----:B------:R-:W-:-:S13]  /*2a90*/  ISETP.NE.AND P1, PT, R10, RZ, PT ;  /* 0x000000ff0a00720c */ /* 0x000fda0003f25270 */
[----:B------:R-:W-:Y:S05]  /*2aa0*/  @P1 BRA `(.L_x_289) ;  /* 0x0000002c00d41947 */ /* 0x000fea0003800000 */
[C---:B------:R-:W-:Y:S02]  /*2ab0*/  ISETP.GE.U32.AND P0, PT, R2.reuse, 0x21, PT ;  /* 0x000000210200780c */ /* 0x040fe40003f06070 */
[C---:B------:R-:W-:Y:S02]  /*2ac0*/  ISETP.GE.U32.AND P2, PT, R2.reuse, 0x41, PT ;  /* 0x000000410200780c */ /* 0x040fe40003f46070 */
[C---:B------:R-:W-:Y:S02]  /*2ad0*/  ISETP.GE.U32.AND P3, PT, R2.reuse, 0x61, PT ;  /* 0x000000610200780c */ /* 0x040fe40003f66070 */
[----:B------:R-:W-:-:S07]  /*2ae0*/  ISETP.GE.U32.AND P4, PT, R2, 0x81, PT ;  /* 0x000000810200780c */ /* 0x000fce0003f86070 */
[----:B------:R-:W-:Y:S06]  /*2af0*/  @!P0 BRA `(.L_x_302) ;  /* 0x00000000003c8947 */ /* 0x000fec0003800000 */
[----:B------:R-:W0:Y:S01]  /*2b00*/  S2UR UR5, SR_CgaCtaId ;  /* 0x00000000000579c3 */ /* 0x000e220000008800 */
[----:B------:R-:W-:Y:S01]  /*2b10*/  UMOV UR4, 0x400 ;  /* 0x0000040000047882 */ /* 0x000fe20000000000 */
[----:B------:R-:W-:Y:S01]  /*2b20*/  LOP3.LUT P5, RZ, R27, 0xff, RZ, 0xc0, !PT ;  /* 0x000000ff1bff7812 */ /* 0x000fe200078ac0ff */
[----:B0-----:R-:W-:-:S09]  /*2b30*/  ULEA UR4, UR5, UR4, 0x18 ;  /* 0x0000000405047291 */ /* 0x001fd2000f8ec0ff */
[----:B-12---:R-:W0:Y:S04]  /*2b40*/  LDS.U8 R3, [UR4+0x18] ;  /* 0x00001804ff037984 */ /* 0x006e280008000000 */
[----:B---3--:R-:W1:Y:S01]  /*2b50*/  LDS.64 R4, [UR4+0x20] ;  /* 0x00002004ff047984 */ /* 0x008e620008000a00 */
        /* <DEDUP_REMOVED lines=9> */
.L_x_302:
[----:B------:R-:W-:Y:S01]  /*2bf0*/  ISETP.GE.U32.AND P5, PT, R2, 0xa1, PT ;  /* 0x000000a10200780c */ /* 0x000fe20003fa6070 */
[----:B------:R-:W-:-:S12]  /*2c00*/  @!P2 BRA `(.L_x_303) ;  /* 0x00000000003ca947 */ /* 0x000fd80003800000 */
        /* <DEDUP_REMOVED lines=15> */
.L_x_303:
        /* <DEDUP_REMOVED lines=17> */
.L_x_304:
[----:B------:R-:W-:Y:S01]  /*2e10*/  ISETP.GE.U32.AND P3, PT, R2, 0xe1, PT ;  /* 0x000000e10200780c */ /* 0x000fe20003f66070 */
[----:B------:R-:W-:-:S12]  /*2e20*/  @!P4 BRA `(.L_x_305) ;  /* 0x00000000003cc947 */ /* 0x000fd80003800000 */
[----:B------:R-:W0:Y:S01]  /*2e30*/  S2UR UR5, SR_CgaCtaId ;  /* 0x00000000000579c3 */ /* 0x000e220000008800 */
[----:B------:R-:W-:Y:S01]  /*2e40*/  UMOV UR4, 0x400 ;  /* 0x0000040000047882 */ /* 0x000fe20000000000 */
[----:B------:R-:W-:Y:S01]  /*2e50*/  LOP3.LUT P4, RZ, R27, 0xff, RZ, 0xc0, !PT ;  /* 0x000000ff1bff7812 */ /* 0x000fe2000788c0ff */
[----:B0-----:R-:W-:-:S09]  /*2e60*/  ULEA UR4, UR5, UR4, 0x18 ;  /* 0x0000000405047291 */ /* 0x001fd2000f8ec0ff */
[----:B------:R-:W0:Y:S04]  /*2e70*/  LDS.U8 R4, [UR4+0x48] ;  /* 0x00004804ff047984 */ /* 0x000e280008000000 */
        /* <DEDUP_REMOVED lines=10> */
.L_x_305:
[----:B------:R-:W-:Y:S05]  /*2f20*/  @!P5 BRA `(.L_x_306) ;  /* 0x00000000003cd947 */ /* 0x000fea0003800000 */
        /* <DEDUP_REMOVED lines=15> */
.L_x_306:
        /* <DEDUP_REMOVED lines=16> */
.L_x_307:
        /* <DEDUP_REMOVED lines=17> */
.L_x_265:
        /* <DEDUP_REMOVED lines=13> */
[----:B-1----:R-:W-:-:S04]  /*3300*/  IMAD.U32 R8, RZ, RZ, UR7 ;  /* 0x00000007ff087e24 */ /* 0x002fc8000f8e00ff */
[----:B------:R-:W-:Y:S01]  /*3310*/  IMAD.X R21, RZ, RZ, R8, P1 ;  /* 0x000000ffff157224 */ /* 0x000fe200008e0608 */
[----:B---3--:R-:W-:Y:S01]  /*3320*/  ISETP.NE.AND P0, PT, R10, R7, PT ;  /* 0x000000070a00720c */ /* 0x008fe20003f05270 */
[----:B------:R-:W-:-:S03]  /*3330*/  VIADD R10, R6, 0x200 ;  /* 0x00000200060a7836 */ /* 0x000fc60000000000 */
[----:B------:R-:W-:Y:S02]  /*3340*/  SEL R20, R6, R13, !P0 ;  /* 0x0000000d06147207 */ /* 0x000fe40004000000 */
[-C--:B------:R-:W-:Y:S02]  /*3350*/  IADD3 R9, P3, PT, R10, R11.reuse, RZ ;  /* 0x0000000b0a097210 */ /* 0x080fe40007f7e0ff */
[----:B------:R-:W-:Y:S02]  /*3360*/  IADD3 R20, P4, PT, R20, R11, RZ ;  /* 0x0000000b14147210 */ /* 0x000fe40007f9e0ff */
[-C--:B----4-:R-:W-:Y:S01]  /*3370*/  ISETP.NE.AND P2, PT, R16, R7.reuse, PT ;  /* 0x000000071000720c */ /* 0x090fe20003f45270 */
[--C-:B0-----:R-:W-:Y:S01]  /*3380*/  IMAD.X R4, RZ, RZ, R21.reuse, P3 ;  /* 0x000000ffff047224 */ /* 0x101fe200018e0615 */
[----:B------:R-:W-:Y:S01]  /*3390*/  ISETP.LT.U32.AND P1, PT, R9, R20, PT ;  /* 0x000000140900720c */ /* 0x000fe20003f21070 */
[----:B------:R-:W-:Y:S01]  /*33a0*/  IMAD.X R21, RZ, RZ, R21, P4 ;  /* 0x000000ffff157224 */ /* 0x000fe200020e0615 */
[----:B-----5:R-:W-:-:S04]  /*33b0*/  ISETP.EQ.OR P0, PT, R14, R7, !P0 ;  /* 0x000000070e00720c */ /* 0x020fc80004702670 */
[----:B------:R-:W-:Y:S02]  /*33c0*/  ISETP.LT.AND.EX P1, PT, R4, R21, PT, P1 ;  /* 0x000000150400720c */ /* 0x000fe40003f21310 */
[----:B------:R-:W-:-:S03]  /*33d0*/  IADD3 R5, P3, PT, R9, 0x100, RZ ;  /* 0x0000010009057810 */ /* 0x000fc60007f7e0ff */
[----:B------:R-:W-:Y:S02]  /*33e0*/  @!P2 SEL R20, R9, R20, P1 ;  /* 0x000000140914a207 */ /* 0x000fe40000800000 */
[----:B------:R-:W-:Y:S02]  /*33f0*/  @!P2 SEL R21, R4, R21, P1 ;  /* 0x000000150415a207 */ /* 0x000fe40000800000 */
[----:B------:R-:W-:Y:S02]  /*3400*/  ISETP.NE.AND P2, PT, R18, R7, PT ;  /* 0x000000071200720c */ /* 0x000fe40003f45270 */
[----:B------:R-:W-:Y:S02]  /*3410*/  SEL R20, R20, R9, P0 ;  /* 0x0000000914147207 */ /* 0x000fe40000000000 */
[----:B------:R-:W-:Y:S02]  /*3420*/  ISETP.GE.U32.AND P4, PT, R2, UR4, PT ;  /* 0x0000000402007c0c */ /* 0x000fe4000bf86070 */
[----:B------:R-:W-:Y:S01]  /*3430*/  SEL R21, R21, R4, P0 ;  /* 0x0000000415157207 */ /* 0x000fe20000000000 */
[----:B------:R-:W-:Y:S01]  /*3440*/  IMAD.X R4, RZ, RZ, R4, P3 ;  /* 0x000000ffff047224 */ /* 0x000fe200018e0604 */
[----:B------:R-:W-:-:S02]  /*3450*/  ISETP.LT.U32.AND P1, PT, R5, R20, PT ;  /* 0x000000140500720c */ /* 0x000fc40003f21070 */
[----:B------:R-:W-:Y:S02]  /*3460*/  ISETP.EQ.OR P0, PT, R16, R7, P0 ;  /* 0x000000071000720c */ /* 0x000fe40000702670 */
[----:B------:R-:W-:Y:S02]  /*3470*/  ISETP.LT.AND.EX P1, PT, R4, R21, PT, P1 ;  /* 0x000000150400720c */ /* 0x000fe40003f21310 */
[----:B------:R-:W-:Y:S02]  /*3480*/  ISETP.EQ.OR P3, PT, R18, R7, P0 ;  /* 0x000000071200720c */ /* 0x000fe40000762670 */
[----:B------:R-:W-:Y:S02]  /*3490*/  @!P2 SEL R20, R5, R20, P1 ;  /* 0x000000140514a207 */ /* 0x000fe40000800000 */
[----:B------:R-:W-:Y:S02]  /*34a0*/  @!P2 SEL R21, R4, R21, P1 ;  /* 0x000000150415a207 */ /* 0x000fe40000800000 */
[----:B------:R-:W-:-:S02]  /*34b0*/  SEL R27, RZ, 0x1, !P3 ;  /* 0x00000001ff1b7807 */ /* 0x000fc40005800000 */
[----:B------:R-:W-:Y:S02]  /*34c0*/  SEL R20, R20, R5, P0 ;  /* 0x0000000514147207 */ /* 0x000fe40000000000 */
[----:B------:R-:W-:Y:S01]  /*34d0*/  SEL R21, R21, R4, P0 ;  /* 0x0000000415157207 */ /* 0x000fe20000000000 */
[----:B------:R-:W-:Y:S06]  /*34e0*/  @!P4 BRA `(.L_x_308) ;  /* 0x00000018000cc947 */ /* 0x000fec0003800000 */
[C---:B------:R-:W-:Y:S01]  /*34f0*/  VIADD R9, R3.reuse, UR4 ;  /* 0x0000000403097c36 */ /* 0x040fe20008000000 */
[----:B------:R-:W-:Y:S01]  /*3500*/  LOP3.LUT R5, RZ, R6, RZ, 0x33, !PT ;  /* 0x00000006ff057212 */ /* 0x000fe200078e33ff */
[C---:B------:R-:W-:Y:S01]  /*3510*/  VIADD R10, R12.reuse, 0xfffffc00 ;  /* 0xfffffc000c0a7836 */ /* 0x040fe20000000000 */
[----:B------:R-:W-:Y:S02]  /*3520*/  IADD3 R13, PT, PT, R3, UR4, R6 ;  /* 0x00000004030d7c10 */ /* 0x000fe4000fffe006 */
[----:B------:R-:W-:Y:S01]  /*3530*/  IADD3 R4, PT, PT, R12, -UR4, R5 ;  /* 0x800000040c047c10 */ /* 0x000fe2000fffe005 */
[----:B------:R-:W-:Y:S01]  /*3540*/  IMAD.MOV.U32 R5, RZ, RZ, RZ ;  /* 0x000000ffff057224 */ /* 0x000fe200078e00ff */
[----:B------:R-:W-:Y:S01]  /*3550*/  ISETP.GT.U32.AND P0, PT, R9, R10, PT ;  /* 0x0000000a0900720c */ /* 0x000fe20003f04070 */
[----:B------:R-:W-:Y:S02]  /*3560*/  VIADD R13, R13, 0x400 ;  /* 0x000004000d0d7836 */ /* 0x000fe40000000000 */
[----:B------:R-:W-:-:S10]  /*3570*/  IMAD.IADD R4, R4, 0x1, -R3 ;  /* 0x0000000104047824 */ /* 0x000fd400078e0a03 */
[----:B------:R-:W-:Y:S05]  /*3580*/  @P0 BRA `(.L_x_309) ;  /* 0x0000000400200947 */ /* 0x000fea0003800000 */
[----:B------:R-:W0:Y:S01]  /*3590*/  LDCU.64 UR8, c[0x0][0x380] ;  /* 0x00007000ff0877ac */ /* 0x000e220008000a00 */
[----:B------:R-:W1:Y:S01]  /*35a0*/  LDCU.64 UR6, c[0x0][0x398] ;  /* 0x00007300ff0677ac */ /* 0x000e620008000a00 */
[----:B------:R-:W2:Y:S01]  /*35b0*/  LDCU.64 UR12, c[0x0][0x3c0] ;  /* 0x00007800ff0c77ac */ /* 0x000ea20008000a00 */
[----:B------:R-:W-:Y:S01]  /*35c0*/  NOP ;  /* 0x0000000000007918 */ /* 0x000fe20000000000 */
.L_x_310:
[----:B------:R-:W-:-:S05]  /*35d0*/  IMAD.IADD R14, R6, 0x1, R9 ;  /* 0x00000001060e7824 */ /* 0x000fca00078e0209 */
[----:B0-----:R-:W-:-:S05]  /*35e0*/  IADD3 R2, P0, PT, R14, UR8, RZ ;  /* 0x000000080e027c10 */ /* 0x001fca000ff1e0ff */
[----:B------:R-:W-:-:S05]  /*35f0*/  IMAD.X R3, RZ, RZ, UR9, P0 ;  /* 0x00000009ff037e24 */ /* 0x000fca00080e06ff */
[----:B------:R-:W3:Y:S04]  /*3600*/  LDG.E.U8 R8, desc[UR10][R2.64] ;  /* 0x0000000a02087981 */ /* 0x000ee8000c1e1100 */
[----:B------:R-:W4:Y:S04]  /*3610*/  LDG.E.U8 R16, desc[UR10][R2.64+0x100] ;  /* 0x0001000a02107981 */ /* 0x000f28000c1e1100 */
[----:B------:R-:W5:Y:S04]  /*3620*/  LDG.E.U8 R18, desc[UR10][R2.64+0x200] ;  /* 0x0002000a02127981 */ /* 0x000f68000c1e1100 */
[----:B------:R0:W5:Y:S01]  /*3630*/  LDG.E.U8 R12, desc[UR10][R2.64+0x300] ;  /* 0x0003000a020c7981 */ /* 0x000162000c1e1100 */
[----:B-1----:R-:W-:Y:S01]  /*3640*/  IADD3 R14, P1, PT, R14, UR6, RZ ;  /* 0x000000060e0e7c10 */ /* 0x002fe2000ff3e0ff */
[----:B--2---:R-:W-:Y:S01]  /*3650*/  UMOV UR5, UR13 ;  /* 0x0000000d00057c82 */ /* 0x004fe20008000000 */
[----:B------:R-:W-:Y:S01]  /*3660*/  LOP3.LUT P4, RZ, R27, 0xff, RZ, 0xc0, !PT ;  /* 0x000000ff1bff7812 */ /* 0x000fe2000788c0ff */
[----:B------:R-:W-:Y:S01]  /*3670*/  USHF.L.U32 UR4, UR5, 0xa, URZ ;  /* 0x0000000a05047899 */ /* 0x000fe200080006ff */
[----:B------:R-:W-:-:S02]  /*3680*/  ISETP.LT.U32.AND P0, PT, R14, R20, PT ;  /* 0x000000140e00720c */ /* 0x000fc40003f01070 */
[----:B0-----:R-:W-:Y:S02]  /*3690*/  IADD3 R3, P5, PT, R14, 0x100, RZ ;  /* 0x000001000e037810 */ /* 0x001fe40007fbe0ff */
[----:B---3--:R-:W-:Y:S01]  /*36a0*/  ISETP.NE.AND P2, PT, R8, R7, PT ;  /* 0x000000070800720c */ /* 0x008fe20003f45270 */
[----:B------:R-:W-:-:S03]  /*36b0*/  IMAD.U32 R8, RZ, RZ, UR7 ;  /* 0x00000007ff087e24 */ /* 0x000fc6000f8e00ff */
[----:B------:R-:W-:Y:S01]  /*36c0*/  SEL R15, RZ, 0x1, P2 ;  /* 0x00000001ff0f7807 */ /* 0x000fe20001000000 */
[----:B------:R-:W-:Y:S02]  /*36d0*/  IMAD.X R11, RZ, RZ, R8, P1 ;  /* 0x000000ffff0b7224 */ /* 0x000fe400008e0608 */
[----:B------:R-:W-:Y:S02]  /*36e0*/  @P4 SEL R15, R27, 0x1, P2 ;  /* 0x000000011b0f4807 */ /* 0x000fe40001000000 */
[----:B----4-:R-:W-:Y:S01]  /*36f0*/  ISETP.NE.AND P3, PT, R16, R7, PT ;  /* 0x000000071000720c */ /* 0x010fe20003f65270 */
[----:B------:R-:W-:Y:S01]  /*3700*/  IMAD.X R2, RZ, RZ, R11, P5 ;  /* 0x000000ffff027224 */ /* 0x000fe200028e060b */
[----:B------:R-:W-:Y:S02]  /*3710*/  ISETP.LT.AND.EX P0, PT, R11, R21, PT, P0 ;  /* 0x000000150b00720c */ /* 0x000fe40003f01300 */
[----:B------:R-:W-:Y:S02]  /*3720*/  LOP3.LUT P1, RZ, R15, 0xff, RZ, 0xc0, !PT ;  /* 0x000000ff0fff7812 */ /* 0x000fe4000782c0ff */
[----:B------:R-:W-:-:S02]  /*3730*/  @!P2 SEL R20, R14, R20, P0 ;  /* 0x000000140e14a207 */ /* 0x000fc40000000000 */
[C---:B------:R-:W-:Y:S02]  /*3740*/  @!P2 SEL R21, R11.reuse, R21, P0 ;  /* 0x000000150b15a207 */ /* 0x040fe40000000000 */
[----:B------:R-:W-:Y:S02]  /*3750*/  SEL R20, R14, R20, !P4 ;  /* 0x000000140e147207 */ /* 0x000fe40006000000 */
[----:B------:R-:W-:Y:S02]  /*3760*/  SEL R21, R11, R21, !P4 ;  /* 0x000000150b157207 */ /* 0x000fe40006000000 */
[----:B------:R-:W-:Y:S02]  /*3770*/  ISETP.LT.U32.AND P0, PT, R3, R20, PT ;  /* 0x000000140300720c */ /* 0x000fe40003f01070 */
[----:B------:R-:W-:Y:S02]  /*3780*/  SEL R16, RZ, 0x1, P3 ;  /* 0x00000001ff107807 */ /* 0x000fe40001800000 */
[----:B------:R-:W-:-:S02]  /*3790*/  ISETP.LT.AND.EX P0, PT, R2, R21, PT, P0 ;  /* 0x000000150200720c */ /* 0x000fc40003f01300 */
[----:B------:R-:W-:Y:S02]  /*37a0*/  @P1 SEL R16, R15, 0x1, P3 ;  /* 0x000000010f101807 */ /* 0x000fe40001800000 */
[C---:B------:R-:W-:Y:S02]  /*37b0*/  @!P3 SEL R20, R3.reuse, R20, P0 ;  /* 0x000000140314b207 */ /* 0x040fe40000000000 */
[----:B------:R-:W-:Y:S02]  /*37c0*/  @!P3 SEL R21, R2, R21, P0 ;  /* 0x000000150215b207 */ /* 0x000fe40000000000 */
[----:B------:R-:W-:Y:S02]  /*37d0*/  IADD3 R15, P0, PT, R14, 0x200, RZ ;  /* 0x000002000e0f7810 */ /* 0x000fe40007f1e0ff */
[----:B-----5:R-:W-:Y:S02]  /*37e0*/  ISETP.NE.AND P2, PT, R18, R7, PT ;  /* 0x000000071200720c */ /* 0x020fe40003f45270 */
[----:B------:R-:W-:-:S02]  /*37f0*/  SEL R20, R3, R20, !P1 ;  /* 0x0000001403147207 */ /* 0x000fc40004800000 */
[----:B------:R-:W-:Y:S01]  /*3800*/  SEL R21, R2, R21, !P1 ;  /* 0x0000001502157207 */ /* 0x000fe20004800000 */
[----:B------:R-:W-:Y:S01]  /*3810*/  IMAD.X R2, RZ, RZ, R11, P0 ;  /* 0x000000ffff027224 */ /* 0x000fe200000e060b */
[----:B------:R-:W-:Y:S02]  /*3820*/  LOP3.LUT P1, RZ, R16, 0xff, RZ, 0xc0, !PT ;  /* 0x000000ff10ff7812 */ /* 0x000fe4000782c0ff */
[----:B------:R-:W-:Y:S02]  /*3830*/  ISETP.LT.U32.AND P0, PT, R15, R20, PT ;  /* 0x000000140f00720c */ /* 0x000fe40003f01070 */
[----:B------:R-:W-:Y:S02]  /*3840*/  SEL R17, RZ, 0x1, P2 ;  /* 0x00000001ff117807 */ /* 0x000fe40001000000 */
[----:B------:R-:W-:-:S04]  /*3850*/  ISETP.LT.AND.EX P0, PT, R2, R21, PT, P0 ;  /* 0x000000150200720c */ /* 0x000fc80003f01300 */
[C---:B------:R-:W-:Y:S02]  /*3860*/  @!P2 SEL R20, R15.reuse, R20, P0 ;  /* 0x000000140f14a207 */ /* 0x040fe40000000000 */
[----:B------:R-:W-:Y:S02]  /*3870*/  @!P2 SEL R21, R2, R21, P0 ;  /* 0x000000150215a207 */ /* 0x000fe40000000000 */
[----:B------:R-:W-:Y:S02]  /*3880*/  @P1 SEL R17, R16, 0x1, P2 ;  /* 0x0000000110111807 */ /* 0x000fe40001000000 */
[----:B------:R-:W-:Y:S02]  /*3890*/  SEL R20, R15, R20, !P1 ;  /* 0x000000140f147207 */ /* 0x000fe40004800000 */
[----:B------:R-:W-:Y:S02]  /*38a0*/  SEL R21, R2, R21, !P1 ;  /* 0x0000001502157207 */ /* 0x000fe40004800000 */
[----:B------:R-:W-:-:S02]  /*38b0*/  IADD3 R3, P0, PT, R14, 0x300, RZ ;  /* 0x000003000e037810 */ /* 0x000fc40007f1e0ff */
[----:B------:R-:W-:Y:S01]  /*38c0*/  ISETP.NE.AND P1, PT, R12, R7, PT ;  /* 0x000000070c00720c */ /* 0x000fe20003f25270 */
[----:B------:R-:W-:Y:S01]  /*38d0*/  IMAD.U32 R12, RZ, RZ, UR12 ;  /* 0x0000000cff0c7e24 */ /* 0x000fe2000f8e00ff */
[----:B------:R-:W-:Y:S01]  /*38e0*/  LOP3.LUT P2, RZ, R17, 0xff, RZ, 0xc0, !PT ;  /* 0x000000ff11ff7812 */ /* 0x000fe2000784c0ff */
[----:B------:R-:W-:Y:S01]  /*38f0*/  IMAD.X R2, RZ, RZ, R11, P0 ;  /* 0x000000ffff027224 */ /* 0x000fe200000e060b */
[----:B------:R-:W-:Y:S01]  /*3900*/  ISETP.LT.U32.AND P0, PT, R3, R20, PT ;  /* 0x000000140300720c */ /* 0x000fe20003f01070 */
[----:B------:R-:W-:Y:S01]  /*3910*/  IMAD.IADD R11, R12, 0x1, -R9 ;  /* 0x000000010c0b7824 */ /* 0x000fe200078e0a09 */
[----:B------:R-:W-:Y:S02]  /*3920*/  SEL R27, RZ, 0x1, P1 ;  /* 0x00000001ff1b7807 */ /* 0x000fe40000800000 */
[----:B------:R-:W-:Y:S02]  /*3930*/  ISETP.LT.AND.EX P0, PT, R2, R21, PT, P0 ;  /* 0x000000150200720c */ /* 0x000fe40003f01300 */
[----:B------:R-:W-:-:S03]  /*3940*/  ISETP.GE.U32.AND P3, PT, R11, UR4, PT ;  /* 0x000000040b007c0c */ /* 0x000fc6000bf66070 */
[----:B------:R-:W-:Y:S02]  /*3950*/  @!P1 SEL R20, R3, R20, P0 ;  /* 0x0000001403149207 */ /* 0x000fe40000000000 */
[C---:B------:R-:W-:Y:S02]  /*3960*/  @!P1 SEL R21, R2.reuse, R21, P0 ;  /* 0x0000001502159207 */ /* 0x040fe40000000000 */
[----:B------:R-:W-:Y:S02]  /*3970*/  @P2 SEL R27, R17, 0x1, P1 ;  /* 0x00000001111b2807 */ /* 0x000fe40000800000 */
[----:B------:R-:W-:Y:S02]  /*3980*/  SEL R20, R3, R20, !P2 ;  /* 0x0000001403147207 */ /* 0x000fe40005000000 */
[----:B------:R-:W-:Y:S02]  /*3990*/  SEL R21, R2, R21, !P2 ;  /* 0x0000001502157207 */ /* 0x000fe40005000000 */
[----:B------:R-:W-:Y:S05]  /*39a0*/  @!P3 BRA `(.L_x_308) ;  /* 0x0000001000dcb947 */ /* 0x000fea0003800000 */
[----:B------:R-:W-:Y:S02]  /*39b0*/  VIADD R9, R9, UR4 ;  /* 0x0000000409097c36 */ /* 0x000fe40008000000 */
[----:B------:R-:W-:Y:S02]  /*39c0*/  VIADD R13, R13, UR4 ;  /* 0x000000040d0d7c36 */ /* 0x000fe40008000000 */
[----:B------:R-:W-:Y:S01]  /*39d0*/  VIADD R4, R4, -UR4 ;  /* 0x8000000404047c36 */ /* 0x000fe20008000000 */
[----:B------:R-:W-:Y:S01]  /*39e0*/  ISETP.GT.U32.AND P0, PT, R9, R10, PT ;  /* 0x0000000a0900720c */ /* 0x000fe20003f04070 */
[----:B------:R-:W-:-:S12]  /*39f0*/  VIADD R5, R5, 0x1 ;  /* 0x0000000105057836 */ /* 0x000fd80000000000 */
[----:B------:R-:W-:Y:S05]  /*3a00*/  @!P0 BRA `(.L_x_310) ;  /* 0xfffffff800f08947 */ /* 0x000fea000383ffff */
.L_x_309:
[----:B------:R-:W-:Y:S01]  /*3a10*/  IMAD.IADD R3, R12, 0x1, -R9 ;  /* 0x000000010c037824 */ /* 0x000fe200078e0a09 */
[----:B------:R-:W-:Y:S04]  /*3a20*/  BSSY.RECONVERGENT B1, `(.L_x_308) ;  /* 0x000012f000017945 */ /* 0x000fe80003800200 */
[----:B------:R-:W-:-:S04]  /*3a30*/  ISETP.GE.AND P0, PT, R6, R3, PT ;  /* 0x000000030600720c */ /* 0x000fc80003f06270 */
[----:B------:R-:W-:-:S13]  /*3a40*/  ISETP.GE.U32.OR P0, PT, R9, R12, P0 ;  /* 0x0000000c0900720c */ /* 0x000fda0000706470 */
[----:B------:R-:W-:Y:S05]  /*3a50*/  @P0 BRA `(.L_x_311) ;  /* 0x0000001000ac0947 */ /* 0x000fea0003800000 */
[----:B------:R-:W-:Y:S01]  /*3a60*/  LOP3.LUT R3, RZ, R6, RZ, 0x33, !PT ;  /* 0x00000006ff037212 */ /* 0x000fe200078e33ff */
[----:B------:R-:W-:Y:S01]  /*3a70*/  IMAD.SHL.U32 R11, R0, 0x400, RZ ;  /* 0x00000400000b7824 */ /* 0x000fe200078e00ff */
[----:B------:R-:W-:Y:S01]  /*3a80*/  BSSY.RECONVERGENT B2, `(.L_x_312) ;  /* 0x000009f000027945 */ /* 0x000fe20003800200 */
[----:B------:R-:W-:Y:S02]  /*3a90*/  IMAD R5, R5, UR5, RZ ;  /* 0x0000000505057c24 */ /* 0x000fe4000f8e02ff */
[----:B------:R-:W-:Y:S02]  /*3aa0*/  IMAD.IADD R10, R3, 0x1, R12 ;  /* 0x00000001030a7824 */ /* 0x000fe400078e020c */
[----:B------:R-:W-:-:S03]  /*3ab0*/  IMAD.MOV.U32 R14, RZ, RZ, R6 ;  /* 0x000000ffff0e7224 */ /* 0x000fc600078e0006 */
[----:B------:R-:W-:-:S05]  /*3ac0*/  IADD3 R2, PT, PT, R10, -UR4, -R11 ;  /* 0x800000040a027c10 */ /* 0x000fca000fffe80b */
[----:B------:R-:W-:-:S05]  /*3ad0*/  IMAD R2, R5, -0x400, R2 ;  /* 0xfffffc0005027824 */ /* 0x000fca00078e0202 */
[C---:B------:R-:W-:Y:S02]  /*3ae0*/  ISETP.GE.U32.AND P0, PT, R2.reuse, 0x700, PT ;  /* 0x000007000200780c */ /* 0x040fe40003f06070 */
[----:B------:R-:W-:-:S04]  /*3af0*/  LEA.HI R11, R2, 0x1, RZ, 0x18 ;  /* 0x00000001020b7811 */ /* 0x000fc800078fc0ff */
[----:B------:R-:W-:-:S07]  /*3b00*/  LOP3.LUT R12, R11, 0x7, RZ, 0xc0, !PT ;  /* 0x000000070b0c7812 */ /* 0x000fce00078ec0ff */
[----:B------:R-:W-:Y:S05]  /*3b10*/  @!P0 BRA `(.L_x_313) ;  /* 0x0000000800548947 */ /* 0x000fea0003800000 */
[----:B------:R-:W-:Y:S01]  /*3b20*/  LEA.HI R4, R4, 0x1, RZ, 0x18 ;  /* 0x0000000104047811 */ /* 0x000fe200078fc0ff */
[----:B------:R-:W-:Y:S01]  /*3b30*/  BSSY.RECONVERGENT B3, `(.L_x_314) ;  /* 0x0000092000037945 */ /* 0x000fe20003800200 */
[----:B------:R-:W-:Y:S02]  /*3b40*/  LOP3.LUT R14, R6, 0x400, RZ, 0xfc, !PT ;  /* 0x00000400060e7812 */ /* 0x000fe400078efcff */
[----:B------:R-:W-:-:S05]  /*3b50*/  LOP3.LUT R4, R4, 0x1fffff8, RZ, 0xc0, !PT ;  /* 0x01fffff804047812 */ /* 0x000fca00078ec0ff */
[----:B------:R-:W-:-:S07]  /*3b60*/  IMAD.MOV R15, RZ, RZ, -R4 ;  /* 0x000000ffff0f7224 */ /* 0x000fce00078e0a04 */
.L_x_315:
[----:B------:R-:W-:-:S05]  /*3b70*/  VIADD R26, R13, 0xfffffc00 ;  /* 0xfffffc000d1a7836 */ /* 0x000fca0000000000 */
[----:B------:R-:W-:-:S05]  /*3b80*/  IADD3 R18, P0, PT, R26, UR8, RZ ;  /* 0x000000081a127c10 */ /* 0x000fca000ff1e0ff */
[----:B------:R-:W-:Y:S02]  /*3b90*/  IMAD.X R19, RZ, RZ, UR9, P0 ;  /* 0x00000009ff137e24 */ /* 0x000fe400080e06ff */
[----:B------:R-:W-:-:S03]  /*3ba0*/  VIADD R25, R13, 0xfffffd00 ;  /* 0xfffffd000d197836 */ /* 0x000fc60000000000 */
[----:B------:R-:W2:Y:S02]  /*3bb0*/  LDG.E.U8 R18, desc[UR10][R18.64] ;  /* 0x0000000a12127981 */ /* 0x000ea4000c1e1100 */
[----:B------:R-:W-:-:S05]  /*3bc0*/  IADD3 R16, P0, PT, R25, UR8, RZ ;  /* 0x0000000819107c10 */ /* 0x000fca000ff1e0ff */
[----:B------:R-:W-:-:S05]  /*3bd0*/  IMAD.X R17, RZ, RZ, UR9, P0 ;  /* 0x00000009ff117e24 */ /* 0x000fca00080e06ff */
[----:B------:R-:W3:Y:S01]  /*3be0*/  LDG.E.U8 R16, desc[UR10][R16.64] ;  /* 0x0000000a10107981 */ /* 0x000ee2000c1e1100 */
[----:B------:R-:W-:-:S05]  /*3bf0*/  VIADD R23, R13, 0xfffffe00 ;  /* 0xfffffe000d177836 */ /* 0x000fca0000000000 */
[----:B------:R-:W-:-:S05]  /*3c00*/  IADD3 R4, P0, PT, R23, UR8, RZ ;  /* 0x0000000817047c10 */ /* 0x000fca000ff1e0ff */
[----:B------:R-:W-:-:S05]  /*3c10*/  IMAD.X R5, RZ, RZ, UR9, P0 ;  /* 0x00000009ff057e24 */ /* 0x000fca00080e06ff */
[----:B------:R0:W4:Y:S01]  /*3c20*/  LDG.E.U8 R24, desc[UR10][R4.64] ;  /* 0x0000000a04187981 */ /* 0x000122000c1e1100 */
[----:B------:R-:W-:-:S05]  /*3c30*/  VIADD R22, R13, 0xffffff00 ;  /* 0xffffff000d167836 */ /* 0x000fca0000000000 */
[----:B------:R-:W-:-:S05]  /*3c40*/  IADD3 R2, P0, PT, R22, UR8, RZ ;  /* 0x0000000816027c10 */ /* 0x000fca000ff1e0ff */
[----:B------:R-:W-:Y:S01]  /*3c50*/  IMAD.X R3, RZ, RZ, UR9, P0 ;  /* 0x00000009ff037e24 */ /* 0x000fe200080e06ff */
[----:B------:R-:W-:-:S04]  /*3c60*/  PRMT R29, R27, 0x7610, R29 ;  /* 0x000076101b1d7816 */ /* 0x000fc8000000001d */
[----:B------:R-:W5:Y:S01]  /*3c70*/  LDG.E.U8 R28, desc[UR10][R2.64] ;  /* 0x0000000a021c7981 */ /* 0x000f62000c1e1100 */
[----:B------:R-:W-:Y:S02]  /*3c80*/  LOP3.LUT P3, RZ, R29, 0xff, RZ, 0xc0, !PT ;  /* 0x000000ff1dff7812 */ /* 0x000fe4000786c0ff */
[----:B------:R-:W-:Y:S02]  /*3c90*/  IADD3 R27, P1, PT, R26, UR6, RZ ;  /* 0x000000061a1b7c10 */ /* 0x000fe4000ff3e0ff */
[----:B0-----:R-:W-:Y:S02]  /*3ca0*/  IADD3 R4, P4, PT, R13, UR8, RZ ;  /* 0x000000080d047c10 */ /* 0x001fe4000ff9e0ff */
[----:B------:R-:W-:Y:S01]  /*3cb0*/  ISETP.LT.U32.AND P0, PT, R27, R20, PT ;  /* 0x000000141b00720c */ /* 0x000fe20003f01070 */
[----:B------:R-:W-:Y:S02]  /*3cc0*/  IMAD.X R17, RZ, RZ, R8, P1 ;  /* 0x000000ffff117224 */ /* 0x000fe400008e0608 */
[----:B------:R-:W-:-:S03]  /*3cd0*/  IMAD.X R5, RZ, RZ, UR9, P4 ;  /* 0x00000009ff057e24 */ /* 0x000fc6000a0e06ff */
[----:B------:R-:W-:-:S04]  /*3ce0*/  ISETP.LT.AND.EX P0, PT, R17, R21, PT, P0 ;  /* 0x000000151100720c */ /* 0x000fc80003f01300 */
[----:B------:R-:W-:Y:S02]  /*3cf0*/  SEL R26, R17, R21, P0 ;  /* 0x00000015111a7207 */ /* 0x000fe40000000000 */
[----:B------:R-:W-:Y:S02]  /*3d00*/  SEL R19, R27, R20, P0 ;  /* 0x000000141b137207 */ /* 0x000fe40000000000 */
[CC--:B--2---:R-:W-:Y:S02]  /*3d10*/  ISETP.EQ.AND P2, PT, R18.reuse, R7.reuse, P3 ;  /* 0x000000071200720c */ /* 0x0c4fe40001f42270 */
[----:B------:R-:W-:Y:S02]  /*3d20*/  ISETP.NE.AND P1, PT, R18, R7, PT ;  /* 0x000000071200720c */ /* 0x000fe40003f25270 */
[----:B------:R0:W2:Y:S02]  /*3d30*/  LDG.E.U8 R18, desc[UR10][R4.64] ;  /* 0x0000000a04127981 */ /* 0x0000a4000c1e1100 */
[----:B------:R-:W-:-:S04]  /*3d40*/  @!P3 SEL R29, RZ, 0x1, P1 ;  /* 0x00000001ff1db807 */ /* 0x000fc80000800000 */
[----:B------:R-:W-:-:S03]  /*3d50*/  SEL R29, R29, 0x1, !P2 ;  /* 0x000000011d1d7807 */ /* 0x000fc60005000000 */
[----:B------:R-:W-:Y:S01]  /*3d60*/  @!P2 SEL R26, R17, R21, !P3 ;  /* 0x00000015111aa207 */ /* 0x000fe20005800000 */
[----:B------:R-:W-:Y:S01]  /*3d70*/  VIADD R17, R13, 0x100 ;  /* 0x000001000d117836 */ /* 0x000fe20000000000 */
[----:B------:R-:W-:Y:S02]  /*3d80*/  LOP3.LUT P1, RZ, R29, 0xff, RZ, 0xc0, !PT ;  /* 0x000000ff1dff7812 */ /* 0x000fe4000782c0ff */
[----:B0-----:R-:W-:Y:S02]  /*3d90*/  IADD3 R4, P0, PT, R25, UR6, RZ ;  /* 0x0000000619047c10 */ /* 0x001fe4000ff1e0ff */
[----:B------:R-:W-:Y:S02]  /*3da0*/  @!P2 SEL R19, R27, R20, !P3 ;  /* 0x000000141b13a207 */ /* 0x000fe40005800000 */
[----:B---3--:R-:W-:Y:S02]  /*3db0*/  ISETP.EQ.AND P2, PT, R16, R7, P1 ;  /* 0x000000071000720c */ /* 0x008fe40000f42270 */
[----:B------:R-:W-:Y:S01]  /*3dc0*/  IADD3 R2, P4, PT, R17, UR8, RZ ;  /* 0x0000000811027c10 */ /* 0x000fe2000ff9e0ff */
[----:B------:R-:W-:Y:S01]  /*3dd0*/  IMAD.X R27, RZ, RZ, R8, P0 ;  /* 0x000000ffff1b7224 */ /* 0x000fe200000e0608 */
[----:B------:R-:W-:-:S03]  /*3de0*/  ISETP.LT.U32.AND P0, PT, R4, R19, PT ;  /* 0x000000130400720c */ /* 0x000fc60003f01070 */
[----:B------:R-:W-:Y:S01]  /*3df0*/  IMAD.X R3, RZ, RZ, UR9, P4 ;  /* 0x00000009ff037e24 */ /* 0x000fe2000a0e06ff */
[----:B------:R-:W-:Y:S02]  /*3e00*/  ISETP.LT.AND.EX P0, PT, R27, R26, PT, P0 ;  /* 0x0000001a1b00720c */ /* 0x000fe40003f01300 */
[----:B------:R-:W-:Y:S02]  /*3e10*/  ISETP.NE.AND P3, PT, R16, R7, PT ;  /* 0x000000071000720c */ /* 0x000fe40003f65270 */
[----:B------:R0:W3:Y:S01]  /*3e20*/  LDG.E.U8 R20, desc[UR10][R2.64] ;  /* 0x0000000a02147981 */ /* 0x0000e2000c1e1100 */
[CC--:B------:R-:W-:Y:S02]  /*3e30*/  SEL R25, R4.reuse, R19.reuse, P0 ;  /* 0x0000001304197207 */ /* 0x0c0fe40000000000 */
[----:B------:R-:W-:Y:S01]  /*3e40*/  @!P2 SEL R25, R4, R19, !P1 ;  /* 0x000000130419a207 */ /* 0x000fe20004800000 */
[----:B------:R-:W-:Y:S01]  /*3e50*/  VIADD R19, R13, 0x200 ;  /* 0x000002000d137836 */ /* 0x000fe20000000000 */
[----:B------:R-:W-:-:S02]  /*3e60*/  @!P1 SEL R29, RZ, 0x1, P3 ;  /* 0x00000001ff1d9807 */ /* 0x000fc40001800000 */
[CC--:B------:R-:W-:Y:S02]  /*3e70*/  SEL R21, R27.reuse, R26.reuse, P0 ;  /* 0x0000001a1b157207 */ /* 0x0c0fe40000000000 */
[----:B------:R-:W-:Y:S02]  /*3e80*/  @!P2 SEL R21, R27, R26, !P1 ;  /* 0x0000001a1b15a207 */ /* 0x000fe40004800000 */
[----:B------:R-:W-:Y:S02]  /*3e90*/  IADD3 R4, P1, PT, R19, UR8, RZ ;  /* 0x0000000813047c10 */ /* 0x000fe4000ff3e0ff */
[----:B------:R-:W-:-:S03]  /*3ea0*/  SEL R16, R29, 0x1, !P2 ;  /* 0x000000011d107807 */ /* 0x000fc60005000000 */
[----:B------:R-:W-:Y:S01]  /*3eb0*/  IMAD.X R5, RZ, RZ, UR9, P1 ;  /* 0x00000009ff057e24 */ /* 0x000fe200088e06ff */
[----:B------:R-:W-:Y:S02]  /*3ec0*/  LOP3.LUT P3, RZ, R16, 0xff, RZ, 0xc0, !PT ;  /* 0x000000ff10ff7812 */ /* 0x000fe4000786c0ff */
[----:B------:R-:W-:Y:S02]  /*3ed0*/  IADD3 R23, P0, PT, R23, UR6, RZ ;  /* 0x0000000617177c10 */ /* 0x000fe4000ff1e0ff */
[----:B----4-:R-:W-:Y:S01]  /*3ee0*/  ISETP.EQ.AND P4, PT, R24, R7, P3 ;  /* 0x000000071800720c */ /* 0x010fe20001f82270 */
[----:B------:R1:W4:Y:S02]  /*3ef0*/  LDG.E.U8 R4, desc[UR10][R4.64] ;  /* 0x0000000a04047981 */ /* 0x000324000c1e1100 */
[----:B------:R-:W-:Y:S01]  /*3f00*/  IMAD.X R26, RZ, RZ, R8, P0 ;  /* 0x000000ffff1a7224 */ /* 0x000fe200000e0608 */
[----:B------:R-:W-:-:S04]  /*3f10*/  ISETP.LT.U32.AND P0, PT, R23, R25, PT ;  /* 0x000000191700720c */ /* 0x000fc80003f01070 */
[----:B------:R-:W-:-:S04]  /*3f20*/  ISETP.LT.AND.EX P0, PT, R26, R21, PT, P0 ;  /* 0x000000151a00720c */ /* 0x000fc80003f01300 */
[CC--:B------:R-:W-:Y:S02]  /*3f30*/  SEL R27, R23.reuse, R25.reuse, P0 ;  /* 0x00000019171b7207 */ /* 0x0c0fe40000000000 */
[----:B------:R-:W-:Y:S01]  /*3f40*/  @!P4 SEL R27, R23, R25, !P3 ;  /* 0x00000019171bc207 */ /* 0x000fe20005800000 */
[----:B------:R-:W-:-:S05]  /*3f50*/  VIADD R23, R13, 0x300 ;  /* 0x000003000d177836 */ /* 0x000fca0000000000 */
[----:B0-----:R-:W-:-:S05]  /*3f60*/  IADD3 R2, P1, PT, R23, UR8, RZ ;  /* 0x0000000817027c10 */ /* 0x001fca000ff3e0ff */
[----:B------:R-:W-:-:S05]  /*3f70*/  IMAD.X R3, RZ, RZ, UR9, P1 ;  /* 0x00000009ff037e24 */ /* 0x000fca00088e06ff */
[----:B------:R0:W4:Y:S01]  /*3f80*/  LDG.E.U8 R2, desc[UR10][R2.64] ;  /* 0x0000000a02027981 */ /* 0x000122000c1e1100 */
[----:B------:R-:W-:-:S04]  /*3f90*/  ISETP.NE.AND P1, PT, R24, R7, PT ;  /* 0x000000071800720c */ /* 0x000fc80003f25270 */
[----:B------:R-:W-:-:S04]  /*3fa0*/  @!P3 SEL R16, RZ, 0x1, P1 ;  /* 0x00000001ff10b807 */ /* 0x000fc80000800000 */
[----:B------:R-:W-:-:S04]  /*3fb0*/  SEL R16, R16, 0x1, !P4 ;  /* 0x0000000110107807 */ /* 0x000fc80006000000 */
[----:B------:R-:W-:Y:S02]  /*3fc0*/  LOP3.LUT P1, RZ, R16, 0xff, RZ, 0xc0, !PT ;  /* 0x000000ff10ff7812 */ /* 0x000fe4000782c0ff */
[CC--:B-----5:R-:W-:Y:S02]  /*3fd0*/  ISETP.NE.AND P5, PT, R28.reuse, R7.reuse, PT ;  /* 0x000000071c00720c */ /* 0x0e0fe40003fa5270 */
[----:B------:R-:W-:Y:S02]  /*3fe0*/  ISETP.EQ.AND P2, PT, R28, R7, P1 ;  /* 0x000000071c00720c */ /* 0x000fe40000f42270 */
[----:B-1----:R-:W-:-:S07]  /*3ff0*/  SEL R5, R26, R21, P0 ;  /* 0x000000151a057207 */ /* 0x002fce0000000000 */
[----:B------:R-:W-:-:S04]  /*4000*/  @!P1 SEL R16, RZ, 0x1, P5 ;  /* 0x00000001ff109807 */ /* 0x000fc80002800000 */
[----:B0-----:R-:W-:Y:S02]  /*4010*/  SEL R3, R16, 0x1, !P2 ;  /* 0x0000000110037807 */ /* 0x001fe40005000000 */
[----:B------:R-:W-:Y:S02]  /*4020*/  @!P4 SEL R5, R26, R21, !P3 ;  /* 0x000000151a05c207 */ /* 0x000fe40005800000 */
[----:B------:R-:W-:Y:S02]  /*4030*/  IADD3 R22, P0, PT, R22, UR6, RZ ;  /* 0x0000000616167c10 */ /* 0x000fe4000ff1e0ff */
[----:B------:R-:W-:-:S03]  /*4040*/  LOP3.LUT P3, RZ, R3, 0xff, RZ, 0xc0, !PT ;  /* 0x000000ff03ff7812 */ /* 0x000fc6000786c0ff */
[----:B------:R-:W-:Y:S01]  /*4050*/  IMAD.X R24, RZ, RZ, R8, P0 ;  /* 0x000000ffff187224 */ /* 0x000fe200000e0608 */
[----:B------:R-:W-:-:S04]  /*4060*/  ISETP.LT.U32.AND P0, PT, R22, R27, PT ;  /* 0x0000001b1600720c */ /* 0x000fc80003f01070 */
[----:B------:R-:W-:-:S04]  /*4070*/  ISETP.LT.AND.EX P0, PT, R24, R5, PT, P0 ;  /* 0x000000051800720c */ /* 0x000fc80003f01300 */
[----:B------:R-:W-:Y:S02]  /*4080*/  SEL R16, R22, R27, P0 ;  /* 0x0000001b16107207 */ /* 0x000fe40000000000 */
[CC--:B------:R-:W-:Y:S02]  /*4090*/  SEL R25, R24.reuse, R5.reuse, P0 ;  /* 0x0000000518197207 */ /* 0x0c0fe40000000000 */
[----:B------:R-:W-:Y:S02]  /*40a0*/  IADD3 R21, P0, PT, R13, UR6, RZ ;  /* 0x000000060d157c10 */ /* 0x000fe4000ff1e0ff */
[----:B------:R-:W-:Y:S02]  /*40b0*/  @!P2 SEL R25, R24, R5, !P1 ;  /* 0x000000051819a207 */ /* 0x000fe40004800000 */
[----:B------:R-:W-:Y:S02]  /*40c0*/  @!P2 SEL R16, R22, R27, !P1 ;  /* 0x0000001b1610a207 */ /* 0x000fe40004800000 */
[----:B------:R-:W-:Y:S01]  /*40d0*/  IADD3 R17, P2, PT, R17, UR6, RZ ;  /* 0x0000000611117c10 */ /* 0x000fe2000ff5e0ff */
[----:B------:R-:W-:-:S02]  /*40e0*/  VIADD R15, R15, 0x8 ;  /* 0x000000080f0f7836 */ /* 0x000fc40000000000 */
[----:B------:R-:W-:Y:S02]  /*40f0*/  VIADD R14, R14, 0x800 ;  /* 0x000008000e0e7836 */ /* 0x000fe40000000000 */
[----:B------:R-:W-:Y:S01]  /*4100*/  VIADD R13, R13, 0x800 ;  /* 0x000008000d0d7836 */ /* 0x000fe20000000000 */
[CC--:B--2---:R-:W-:Y:S02]  /*4110*/  ISETP.NE.AND P5, PT, R18.reuse, R7.reuse, PT ;  /* 0x000000071200720c */ /* 0x0c4fe40003fa5270 */
[----:B------:R-:W-:Y:S02]  /*4120*/  ISETP.EQ.AND P4, PT, R18, R7, P3 ;  /* 0x000000071200720c */ /* 0x000fe40001f82270 */
[----:B------:R-:W-:Y:S01]  /*4130*/  @!P3 SEL R3, RZ, 0x1, P5 ;  /* 0x00000001ff03b807 */ /* 0x000fe20002800000 */
[----:B------:R-:W-:-:S03]  /*4140*/  IMAD.X R18, RZ, RZ, R8, P0 ;  /* 0x000000ffff127224 */ /* 0x000fc600000e0608 */
[----:B------:R-:W-:Y:S02]  /*4150*/  SEL R5, R3, 0x1, !P4 ;  /* 0x0000000103057807 */ /* 0x000fe40006000000 */
[----:B------:R-:W-:Y:S02]  /*4160*/  ISETP.LT.U32.AND P0, PT, R21, R16, PT ;  /* 0x000000101500720c */ /* 0x000fe40003f01070 */
[----:B------:R-:W-:Y:S02]  /*4170*/  LOP3.LUT P1, RZ, R5, 0xff, RZ, 0xc0, !PT ;  /* 0x000000ff05ff7812 */ /* 0x000fe4000782c0ff */
[----:B------:R-:W-:-:S04]  /*4180*/  ISETP.LT.AND.EX P0, PT, R18, R25, PT, P0 ;  /* 0x000000191200720c */ /* 0x000fc80003f01300 */
[CC--:B------:R-:W-:Y:S02]  /*4190*/  SEL R22, R21.reuse, R16.reuse, P0 ;  /* 0x0000001015167207 */ /* 0x0c0fe40000000000 */
[CC--:B------:R-:W-:Y:S02]  /*41a0*/  SEL R3, R18.reuse, R25.reuse, P0 ;  /* 0x0000001912037207 */ /* 0x0c0fe40000000000 */
[----:B------:R-:W-:Y:S02]  /*41b0*/  @!P4 SEL R22, R21, R16, !P3 ;  /* 0x000000101516c207 */ /* 0x000fe40005800000 */
[----:B------:R-:W-:Y:S01]  /*41c0*/  @!P4 SEL R3, R18, R25, !P3 ;  /* 0x000000191203c207 */ /* 0x000fe20005800000 */
[----:B------:R-:W-:Y:S01]  /*41d0*/  IMAD.X R16, RZ, RZ, R8, P2 ;  /* 0x000000ffff107224 */ /* 0x000fe200010e0608 */
[CC--:B---3--:R-:W-:Y:S02]  /*41e0*/  ISETP.NE.AND P0, PT, R20.reuse, R7.reuse, PT ;  /* 0x000000071400720c */ /* 0x0c8fe40003f05270 */
[----:B------:R-:W-:-:S02]  /*41f0*/  ISETP.EQ.AND P3, PT, R20, R7, P1 ;  /* 0x000000071400720c */ /* 0x000fc40000f62270 */
[----:B------:R-:W-:Y:S02]  /*4200*/  @!P1 SEL R5, RZ, 0x1, P0 ;  /* 0x00000001ff059807 */ /* 0x000fe40000000000 */
[-C--:B------:R-:W-:Y:S02]  /*4210*/  ISETP.LT.U32.AND P0, PT, R17, R22.reuse, PT ;  /* 0x000000161100720c */ /* 0x080fe40003f01070 */
[----:B------:R-:W-:Y:S02]  /*4220*/  SEL R5, R5, 0x1, !P3 ;  /* 0x0000000105057807 */ /* 0x000fe40005800000 */
[----:B------:R-:W-:Y:S02]  /*4230*/  ISETP.LT.AND.EX P0, PT, R16, R3, PT, P0 ;  /* 0x000000031000720c */ /* 0x000fe40003f01300 */
[----:B------:R-:W-:Y:S02]  /*4240*/  LOP3.LUT P2, RZ, R5, 0xff, RZ, 0xc0, !PT ;  /* 0x000000ff05ff7812 */ /* 0x000fe4000784c0ff */
[----:B------:R-:W-:-:S02]  /*4250*/  SEL R18, R17, R22, P0 ;  /* 0x0000001611127207 */ /* 0x000fc40000000000 */
[CC--:B------:R-:W-:Y:S02]  /*4260*/  SEL R20, R16.reuse, R3.reuse, P0 ;  /* 0x0000000310147207 */ /* 0x0c0fe40000000000 */
[----:B------:R-:W-:Y:S02]  /*4270*/  IADD3 R19, P0, PT, R19, UR6, RZ ;  /* 0x0000000613137c10 */ /* 0x000fe4000ff1e0ff */
[----:B------:R-:W-:Y:S02]  /*4280*/  @!P3 SEL R18, R17, R22, !P1 ;  /* 0x000000161112b207 */ /* 0x000fe40004800000 */
[----:B------:R-:W-:Y:S01]  /*4290*/  @!P3 SEL R20, R16, R3, !P1 ;  /* 0x000000031014b207 */ /* 0x000fe20004800000 */
[----:B------:R-:W-:Y:S01]  /*42a0*/  IMAD.X R3, RZ, RZ, R8, P0 ;  /* 0x000000ffff037224 */ /* 0x000fe200000e0608 */
[----:B----4-:R-:W-:Y:S02]  /*42b0*/  ISETP.EQ.AND P3, PT, R4, R7, P2 ;  /* 0x000000070400720c */ /* 0x010fe40001762270 */
[----:B------:R-:W-:-:S02]  /*42c0*/  ISETP.LT.U32.AND P0, PT, R19, R18, PT ;  /* 0x000000121300720c */ /* 0x000fc40003f01070 */
[----:B------:R-:W-:Y:S02]  /*42d0*/  ISETP.NE.AND P1, PT, R4, R7, PT ;  /* 0x000000070400720c */ /* 0x000fe40003f25270 */
[----:B------:R-:W-:Y:S02]  /*42e0*/  ISETP.LT.AND.EX P0, PT, R3, R20, PT, P0 ;  /* 0x000000140300720c */ /* 0x000fe40003f01300 */
[----:B------:R-:W-:Y:S02]  /*42f0*/  @!P2 SEL R5, RZ, 0x1, P1 ;  /* 0x00000001ff05a807 */ /* 0x000fe40000800000 */
[----:B------:R-:W-:Y:S02]  /*4300*/  SEL R4, R19, R18, P0 ;  /* 0x0000001213047207 */ /* 0x000fe40000000000 */
[----:B------:R-:W-:Y:S02]  /*4310*/  SEL R16, R3, R20, P0 ;  /* 0x0000001403107207 */ /* 0x000fe40000000000 */
[----:B------:R-:W-:-:S02]  /*4320*/  IADD3 R23, P0, PT, R23, UR6, RZ ;  /* 0x0000000617177c10 */ /* 0x000fc4000ff1e0ff */
[----:B------:R-:W-:Y:S02]  /*4330*/  @!P3 SEL R4, R19, R18, !P2 ;  /* 0x000000121304b207 */ /* 0x000fe40005000000 */
[----:B------:R-:W-:Y:S01]  /*4340*/  @!P3 SEL R16, R3, R20, !P2 ;  /* 0x000000140310b207 */ /* 0x000fe20005000000 */
[----:B------:R-:W-:Y:S01]  /*4350*/  IMAD.X R3, RZ, RZ, R8, P0 ;  /* 0x000000ffff037224 */ /* 0x000fe200000e0608 */
[----:B------:R-:W-:Y:S02]  /*4360*/  SEL R5, R5, 0x1, !P3 ;  /* 0x0000000105057807 */ /* 0x000fe40005800000 */
[----:B------:R-:W-:Y:S02]  /*4370*/  ISETP.LT.U32.AND P0, PT, R23, R4, PT ;  /* 0x000000041700720c */ /* 0x000fe40003f01070 */
[----:B------:R-:W-:Y:S02]  /*4380*/  LOP3.LUT P1, RZ, R5, 0xff, RZ, 0xc0, !PT ;  /* 0x000000ff05ff7812 */ /* 0x000fe4000782c0ff */
        /* <DEDUP_REMOVED lines=13> */
.L_x_314:
[----:B------:R-:W-:-:S07]  /*4460*/  VIADD R14, R14, 0xfffffc00 ;  /* 0xfffffc000e0e7836 */ /* 0x000fce0000000000 */
.L_x_313:
[----:B------:R-:W-:Y:S05]  /*4470*/  BSYNC.RECONVERGENT B2 ;  /* 0x0000000000027941 */ /* 0x000fea0003800200 */
.L_x_312:
[----:B------:R-:W-:-:S13]  /*4480*/  ISETP.NE.AND P0, PT, R12, RZ, PT ;  /* 0x000000ff0c00720c */ /* 0x000fda0003f05270 */
[----:B------:R-:W-:Y:S05]  /*4490*/  @!P0 BRA `(.L_x_311) ;  /* 0x00000008001c8947 */ /* 0x000fea0003800000 */
[----:B------:R-:W-:Y:S01]  /*44a0*/  ISETP.GE.U32.AND P0, PT, R12, 0x4, PT ;  /* 0x000000040c00780c */ /* 0x000fe20003f06070 */
[----:B------:R-:W-:Y:S01]  /*44b0*/  BSSY.RECONVERGENT B2, `(.L_x_316) ;  /* 0x0000048000027945 */ /* 0x000fe20003800200 */
[----:B------:R-:W-:-:S11]  /*44c0*/  LOP3.LUT P1, R11, R11, 0x3, RZ, 0xc0, !PT ;  /* 0x000000030b0b7812 */ /* 0x000fd6000782c0ff */
[----:B------:R-:W-:Y:S05]  /*44d0*/  @!P0 BRA `(.L_x_317) ;  /* 0x0000000400148947 */ /* 0x000fea0003800000 */
[----:B------:R-:W-:-:S05]  /*44e0*/  IMAD.IADD R22, R14, 0x1, R9 ;  /* 0x000000010e167824 */ /* 0x000fca00078e0209 */
[----:B------:R-:W-:-:S05]  /*44f0*/  IADD3 R18, P0, PT, R22, UR8, RZ ;  /* 0x0000000816127c10 */ /* 0x000fca000ff1e0ff */
        /* <DEDUP_REMOVED lines=10> */
[----:B------:R-:W4:Y:S02]  /*45a0*/  LDG.E.U8 R4, desc[UR10][R4.64] ;  /* 0x0000000a04047981 */ /* 0x000f24000c1e1100 */
[----:B------:R-:W-:-:S05]  /*45b0*/  IADD3 R2, P0, PT, R15, UR8, RZ ;  /* 0x000000080f027c10 */ /* 0x000fca000ff1e0ff */
[----:B------:R-:W-:-:S05]  /*45c0*/  IMAD.X R3, RZ, RZ, UR9, P0 ;  /* 0x00000009ff037e24 */ /* 0x000fca00080e06ff */
[----:B------:R1:W5:Y:S01]  /*45d0*/  LDG.E.U8 R2, desc[UR10][R2.64] ;  /* 0x0000000a02027981 */ /* 0x000362000c1e1100 */
[----:B------:R-:W-:Y:S01]  /*45e0*/  LOP3.LUT P3, RZ, R27, 0xff, RZ, 0xc0, !PT ;  /* 0x000000ff1bff7812 */ /* 0x000fe2000786c0ff */
[----:B------:R-:W-:Y:S01]  /*45f0*/  VIADD R14, R14, 0x400 ;  /* 0x000004000e0e7836 */ /* 0x000fe20000000000 */
[----:B0-----:R-:W-:Y:S02]  /*4600*/  IADD3 R13, P2, PT, R22, UR6, RZ ;  /* 0x00000006160d7c10 */ /* 0x001fe4000ff5e0ff */
[----:B------:R-:W-:-:S05]  /*4610*/  IADD3 R17, P5, PT, R17, UR6, RZ ;  /* 0x0000000611117c10 */ /* 0x000fca000ffbe0ff */
[--C-:B-1----:R-:W-:Y:S01]  /*4620*/  IMAD.X R3, RZ, RZ, R8.reuse, P5 ;  /* 0x000000ffff037224 */ /* 0x102fe200028e0608 */
[----:B------:R-:W-:Y:S02]  /*4630*/  IADD3 R15, P5, PT, R15, UR6, RZ ;  /* 0x000000060f0f7c10 */ /* 0x000fe4000ffbe0ff */
[CC--:B--2---:R-:W-:Y:S02]  /*4640*/  ISETP.NE.AND P0, PT, R18.reuse, R7.reuse, PT ;  /* 0x000000071200720c */ /* 0x0c4fe40003f05270 */
[----:B------:R-:W-:Y:S01]  /*4650*/  ISETP.EQ.AND P4, PT, R18, R7, P3 ;  /* 0x000000071200720c */ /* 0x000fe20001f82270 */
[----:B------:R-:W-:Y:S01]  /*4660*/  IMAD.X R18, RZ, RZ, R8, P2 ;  /* 0x000000ffff127224 */ /* 0x000fe200010e0608 */
        /* <DEDUP_REMOVED lines=23> */
[----:B------:R-:W-:Y:S01]  /*47e0*/  IMAD.X R3, RZ, RZ, R8, P0 ;  /* 0x000000ffff037224 */ /* 0x000fe200000e0608 */
[----:B------:R-:W-:Y:S02]  /*47f0*/  @!P3 SEL R27, RZ, 0x1, P2 ;  /* 0x00000001ff1bb807 */ /* 0x000fe40001000000 */
[----:B------:R-:W-:Y:S02]  /*4800*/  ISETP.LT.U32.AND P0, PT, R16, R5, PT ;  /* 0x000000051000720c */ /* 0x000fe40003f01070 */
[----:B------:R-:W-:Y:S02]  /*4810*/  SEL R27, R27, 0x1, !P4 ;  /* 0x000000011b1b7807 */ /* 0x000fe40006000000 */
[----:B------:R-:W-:-:S02]  /*4820*/  ISETP.LT.AND.EX P0, PT, R3, R18, PT, P0 ;  /* 0x000000120300720c */ /* 0x000fc40003f01300 */
[----:B------:R-:W-:Y:S02]  /*4830*/  LOP3.LUT P2, RZ, R27, 0xff, RZ, 0xc0, !PT ;  /* 0x000000ff1bff7812 */ /* 0x000fe4000784c0ff */
[CC--:B------:R-:W-:Y:S02]  /*4840*/  SEL R4, R16.reuse, R5.reuse, P0 ;  /* 0x0000000510047207 */ /* 0x0c0fe40000000000 */
[CC--:B------:R-:W-:Y:S02]  /*4850*/  SEL R12, R3.reuse, R18.reuse, P0 ;  /* 0x00000012030c7207 */ /* 0x0c0fe40000000000 */
[----:B------:R-:W-:Y:S02]  /*4860*/  @!P4 SEL R4, R16, R5, !P3 ;  /* 0x000000051004c207 */ /* 0x000fe40005800000 */
[----:B------:R-:W-:Y:S01]  /*4870*/  @!P4 SEL R12, R3, R18, !P3 ;  /* 0x00000012030cc207 */ /* 0x000fe20005800000 */
[----:B------:R-:W-:Y:S01]  /*4880*/  IMAD.X R3, RZ, RZ, R8, P5 ;  /* 0x000000ffff037224 */ /* 0x000fe200028e0608 */
[----:B-----5:R-:W-:-:S02]  /*4890*/  ISETP.EQ.AND P3, PT, R2, R7, P2 ;  /* 0x000000070200720c */ /* 0x020fc40001762270 */
        /* <DEDUP_REMOVED lines=9> */
.L_x_317:
[----:B------:R-:W-:Y:S05]  /*4930*/  BSYNC.RECONVERGENT B2 ;  /* 0x0000000000027941 */ /* 0x000fea0003800200 */
.L_x_316:
[----:B------:R-:W-:Y:S05]  /*4940*/  @!P1 BRA `(.L_x_311) ;  /* 0x0000000000f09947 */ /* 0x000fea0003800000 */
[----:B------:R-:W-:Y:S01]  /*4950*/  ISETP.NE.AND P0, PT, R11, 0x1, PT ;  /* 0x000000010b00780c */ /* 0x000fe20003f05270 */
[----:B------:R-:W-:Y:S01]  /*4960*/  BSSY.RECONVERGENT B2, `(.L_x_318) ;  /* 0x0000026000027945 */ /* 0x000fe20003800200 */
[----:B------:R-:W-:-:S11]  /*4970*/  LOP3.LUT P1, RZ, R10, 0x100, RZ, 0xc0, !PT ;  /* 0x000001000aff7812 */ /* 0x000fd6000782c0ff */
[----:B------:R-:W-:Y:S05]  /*4980*/  @!P0 BRA `(.L_x_319) ;  /* 0x00000000008c8947 */ /* 0x000fea0003800000 */
[----:B------:R-:W-:-:S05]  /*4990*/  IMAD.IADD R10, R14, 0x1, R9 ;  /* 0x000000010e0a7824 */ /* 0x000fca00078e0209 */
[----:B------:R-:W-:-:S05]  /*49a0*/  IADD3 R2, P0, PT, R10, UR8, RZ ;  /* 0x000000080a027c10 */ /* 0x000fca000ff1e0ff */
[----:B------:R-:W-:Y:S02]  /*49b0*/  IMAD.X R3, RZ, RZ, UR9, P0 ;  /* 0x00000009ff037e24 */ /* 0x000fe400080e06ff */
[----:B------:R-:W-:-:S03]  /*49c0*/  VIADD R12, R10, 0x100 ;  /* 0x000001000a0c7836 */ /* 0x000fc60000000000 */
[----:B------:R0:W2:Y:S02]  /*49d0*/  LDG.E.U8 R2, desc[UR10][R2.64] ;  /* 0x0000000a02027981 */ /* 0x0000a4000c1e1100 */
[----:B------:R-:W-:-:S05]  /*49e0*/  IADD3 R4, P0, PT, R12, UR8, RZ ;  /* 0x000000080c047c10 */ /* 0x000fca000ff1e0ff */
[----:B------:R-:W-:-:S05]  /*49f0*/  IMAD.X R5, RZ, RZ, UR9, P0 ;  /* 0x00000009ff057e24 */ /* 0x000fca00080e06ff */
[----:B------:R1:W3:Y:S01]  /*4a00*/  LDG.E.U8 R16, desc[UR10][R4.64] ;  /* 0x0000000a04107981 */ /* 0x0002e2000c1e1100 */
[----:B------:R-:W-:Y:S01]  /*4a10*/  LOP3.LUT P2, RZ, R27, 0xff, RZ, 0xc0, !PT ;  /* 0x000000ff1bff7812 */ /* 0x000fe2000784c0ff */
[----:B------:R-:W-:Y:S01]  /*4a20*/  VIADD R14, R14, 0x200 ;  /* 0x000002000e0e7836 */ /* 0x000fe20000000000 */
[----:B------:R-:W-:-:S04]  /*4a30*/  IADD3 R11, P4, PT, R10, UR6, RZ ;  /* 0x000000060a0b7c10 */ /* 0x000fc8000ff9e0ff */
[----:B------:R-:W-:Y:S01]  /*4a40*/  ISETP.LT.U32.AND P0, PT, R11, R20, PT ;  /* 0x000000140b00720c */ /* 0x000fe20003f01070 */
[----:B------:R-:W-:-:S05]  /*4a50*/  IMAD.X R10, RZ, RZ, R8, P4 ;  /* 0x000000ffff0a7224 */ /* 0x000fca00020e0608 */
[----:B------:R-:W-:-:S04]  /*4a60*/  ISETP.LT.AND.EX P0, PT, R10, R21, PT, P0 ;  /* 0x000000150a00720c */ /* 0x000fc80003f01300 */
[----:B0-----:R-:W-:Y:S02]  /*4a70*/  SEL R3, R10, R21, P0 ;  /* 0x000000150a037207 */ /* 0x001fe40000000000 */
[CC--:B--2---:R-:W-:Y:S02]  /*4a80*/  ISETP.NE.AND P5, PT, R2.reuse, R7.reuse, PT ;  /* 0x000000070200720c */ /* 0x0c4fe40003fa5270 */
[----:B------:R-:W-:Y:S02]  /*4a90*/  ISETP.EQ.AND P3, PT, R2, R7, P2 ;  /* 0x000000070200720c */ /* 0x000fe40001762270 */
[----:B------:R-:W-:Y:S02]  /*4aa0*/  @!P2 SEL R27, RZ, 0x1, P5 ;  /* 0x00000001ff1ba807 */ /* 0x000fe40002800000 */
[----:B------:R-:W-:Y:S02]  /*4ab0*/  IADD3 R13, P5, PT, R12, UR6, RZ ;  /* 0x000000060c0d7c10 */ /* 0x000fe4000ffbe0ff */
[----:B------:R-:W-:-:S02]  /*4ac0*/  SEL R27, R27, 0x1, !P3 ;  /* 0x000000011b1b7807 */ /* 0x000fc40005800000 */
[----:B------:R-:W-:Y:S01]  /*4ad0*/  SEL R2, R11, R20, P0 ;  /* 0x000000140b027207 */ /* 0x000fe20000000000 */
[----:B-1----:R-:W-:Y:S01]  /*4ae0*/  IMAD.X R4, RZ, RZ, R8, P5 ;  /* 0x000000ffff047224 */ /* 0x002fe200028e0608 */
[----:B------:R-:W-:-:S03]  /*4af0*/  LOP3.LUT P4, RZ, R27, 0xff, RZ, 0xc0, !PT ;  /* 0x000000ff1bff7812 */ /* 0x000fc6000788c0ff */
[----:B------:R-:W-:Y:S02]  /*4b00*/  @!P3 SEL R2, R11, R20, !P2 ;  /* 0x000000140b02b207 */ /* 0x000fe40005000000 */
[----:B------:R-:W-:Y:S02]  /*4b10*/  @!P3 SEL R3, R10, R21, !P2 ;  /* 0x000000150a03b207 */ /* 0x000fe40005000000 */
[CC--:B---3--:R-:W-:Y:S02]  /*4b20*/  ISETP.EQ.AND P3, PT, R16.reuse, R7.reuse, P4 ;  /* 0x000000071000720c */ /* 0x0c8fe40002762270 */
[----:B------:R-:W-:Y:S02]  /*4b30*/  ISETP.LT.U32.AND P0, PT, R13, R2, PT ;  /* 0x000000020d00720c */ /* 0x000fe40003f01070 */
[----:B------:R-:W-:Y:S02]  /*4b40*/  ISETP.NE.AND P2, PT, R16, R7, PT ;  /* 0x000000071000720c */ /* 0x000fe40003f45270 */
[----:B------:R-:W-:-:S02]  /*4b50*/  ISETP.LT.AND.EX P0, PT, R4, R3, PT, P0 ;  /* 0x000000030400720c */ /* 0x000fc40003f01300 */
[----:B------:R-:W-:Y:S02]  /*4b60*/  @!P4 SEL R27, RZ, 0x1, P2 ;  /* 0x00000001ff1bc807 */ /* 0x000fe40001000000 */
[-C--:B------:R-:W-:Y:S02]  /*4b70*/  SEL R20, R13, R2.reuse, P0 ;  /* 0x000000020d147207 */ /* 0x080fe40000000000 */
[CC--:B------:R-:W-:Y:S02]  /*4b80*/  SEL R21, R4.reuse, R3.reuse, P0 ;  /* 0x0000000304157207 */ /* 0x0c0fe40000000000 */
[----:B------:R-:W-:Y:S02]  /*4b90*/  SEL R27, R27, 0x1, !P3 ;  /* 0x000000011b1b7807 */ /* 0x000fe40005800000 */
[----:B------:R-:W-:Y:S02]  /*4ba0*/  @!P3 SEL R20, R13, R2, !P4 ;  /* 0x000000020d14b207 */ /* 0x000fe40006000000 */
[----:B------:R-:W-:-:S07]  /*4bb0*/  @!P3 SEL R21, R4, R3, !P4 ;  /* 0x000000030415b207 */ /* 0x000fce0006000000 */
.L_x_319:
[----:B------:R-:W-:Y:S05]  /*4bc0*/  BSYNC.RECONVERGENT B2 ;  /* 0x0000000000027941 */ /* 0x000fea0003800200 */
.L_x_318:
[----:B------:R-:W-:Y:S05]  /*4bd0*/  @P1 BRA `(.L_x_311) ;  /* 0x00000000004c1947 */ /* 0x000fea0003800000 */
[----:B------:R-:W-:-:S05]  /*4be0*/  IMAD.IADD R9, R14, 0x1, R9 ;  /* 0x000000010e097824 */ /* 0x000fca00078e0209 */
[----:B------:R-:W-:-:S05]  /*4bf0*/  IADD3 R2, P0, PT, R9, UR8, RZ ;  /* 0x0000000809027c10 */ /* 0x000fca000ff1e0ff */
[----:B------:R-:W-:-:S05]  /*4c00*/  IMAD.X R3, RZ, RZ, UR9, P0 ;  /* 0x00000009ff037e24 */ /* 0x000fca00080e06ff */
[----:B------:R-:W2:Y:S01]  /*4c10*/  LDG.E.U8 R2, desc[UR10][R2.64] ;  /* 0x0000000a02027981 */ /* 0x000ea2000c1e1100 */
[----:B------:R-:W-:Y:S02]  /*4c20*/  LOP3.LUT P3, RZ, R27, 0xff, RZ, 0xc0, !PT ;  /* 0x000000ff1bff7812 */ /* 0x000fe4000786c0ff */
[----:B------:R-:W-:-:S05]  /*4c30*/  IADD3 R9, P0, PT, R9, UR6, RZ ;  /* 0x0000000609097c10 */ /* 0x000fca000ff1e0ff */
[----:B------:R-:W-:Y:S01]  /*4c40*/  IMAD.X R8, RZ, RZ, R8, P0 ;  /* 0x000000ffff087224 */ /* 0x000fe200000e0608 */
[----:B------:R-:W-:-:S04]  /*4c50*/  ISETP.LT.U32.AND P0, PT, R9, R20, PT ;  /* 0x000000140900720c */ /* 0x000fc80003f01070 */
[----:B------:R-:W-:-:S04]  /*4c60*/  ISETP.LT.AND.EX P0, PT, R8, R21, PT, P0 ;  /* 0x000000150800720c */ /* 0x000fc80003f01300 */
[----:B------:R-:W-:Y:S02]  /*4c70*/  SEL R4, R9, R20, P0 ;  /* 0x0000001409047207 */ /* 0x000fe40000000000 */
[----:B------:R-:W-:Y:S02]  /*4c80*/  SEL R5, R8, R21, P0 ;  /* 0x0000001508057207 */ /* 0x000fe40000000000 */
[CC--:B--2---:R-:W-:Y:S02]  /*4c90*/  ISETP.EQ.AND P1, PT, R2.reuse, R7.reuse, P3 ;  /* 0x000000070200720c */ /* 0x0c4fe40001f22270 */
[----:B------:R-:W-:-:S04]  /*4ca0*/  ISETP.NE.AND P2, PT, R2, R7, PT ;  /* 0x000000070200720c */ /* 0x000fc80003f45270 */
[----:B------:R-:W-:-:S04]  /*4cb0*/  @!P3 SEL R27, RZ, 0x1, P2 ;  /* 0x00000001ff1bb807 */ /* 0x000fc80001000000 */
[----:B------:R-:W-:-:S03]  /*4cc0*/  SEL R27, R27, 0x1, !P1 ;  /* 0x000000011b1b7807 */ /* 0x000fc60004800000 */
[----:B------:R-:W-:Y:S02]  /*4cd0*/  @!P1 SEL R4, R9, R20, !P3 ;  /* 0x0000001409049207 */ /* 0x000fe40005800000 */
[----:B------:R-:W-:-:S03]  /*4ce0*/  @!P1 SEL R5, R8, R21, !P3 ;  /* 0x0000001508059207 */ /* 0x000fc60005800000 */
[----:B------:R-:W-:Y:S02]  /*4cf0*/  IMAD.MOV.U32 R20, RZ, RZ, R4 ;  /* 0x000000ffff147224 */ /* 0x000fe400078e0004 */
[----:B------:R-:W-:-:S07]  /*4d00*/  IMAD.MOV.U32 R21, RZ, RZ, R5 ;  /* 0x000000ffff157224 */ /* 0x000fce00078e0005 */
.L_x_311:
[----:B------:R-:W-:Y:S05]  /*4d10*/  BSYNC.RECONVERGENT B1 ;  /* 0x0000000000017941 */ /* 0x000fea0003800200 */
.L_x_308:
        /* <DEDUP_REMOVED lines=24> */
.L_x_321:
[----:B------:R-:W-:Y:S05]  /*4ea0*/  BSYNC.RECONVERGENT B1 ;  /* 0x0000000000017941 */ /* 0x000fea0003800200 */
.L_x_320:
        /* <DEDUP_REMOVED lines=23> */
.L_x_323:
[----:B------:R-:W-:Y:S05]  /*5020*/  BSYNC.RECONVERGENT B1 ;  /* 0x0000000000017941 */ /* 0x000fea0003800200 */
.L_x_322:
        /* <DEDUP_REMOVED lines=20> */
.L_x_325:
[----:B------:R-:W-:Y:S05]  /*5170*/  BSYNC.RECONVERGENT B1 ;  /* 0x0000000000017941 */ /* 0x000fea0003800200 */
.L_x_324:
        /* <DEDUP_REMOVED lines=20> */
.L_x_327:
[----:B------:R-:W-:Y:S05]  /*52c0*/  BSYNC.RECONVERGENT B1 ;  /* 0x0000000000017941 */ /* 0x000fea0003800200 */
.L_x_326:
        /* <DEDUP_REMOVED lines=20> */
.L_x_329:
[----:B------:R-:W-:Y:S05]  /*5410*/  BSYNC.RECONVERGENT B1 ;  /* 0x0000000000017941 */ /* 0x000fea0003800200 */
.L_x_328:
        /* <DEDUP_REMOVED lines=10> */
.L_x_331:
[----:B------:R-:W-:Y:S05]  /*54c0*/  BSYNC.RECONVERGENT B1 ;  /* 0x0000000000017941 */ /* 0x000fea0003800200 */
.L_x_330:
        /* <DEDUP_REMOVED lines=8> */
[----:B------:R-:W1:Y:S04]  /*5550*/  LDS.64 R8, [UR4+0x20] ;  /* 0x00002004ff087984 */ /* 0x000e680008000a00 */
[----:B------:R-:W3:Y:S04]  /*5560*/  LDS.U8 R14, [UR4+0x28] ;  /* 0x00002804ff0e7984 */ /* 0x000ee80008000000 */
[----:B------:R-:W3:Y:S04]  /*5570*/  LDS.64 R6, [UR4+0x30] ;  /* 0x00003004ff067984 */ /* 0x000ee80008000a00 */
[----:B------:R-:W3:Y:S04]  /*5580*/  LDS.U8 R15, [UR4+0x38] ;  /* 0x00003804ff0f7984 */ /* 0x000ee80008000000 */
[----:B0---4-:R-:W0:Y:S04]  /*5590*/  LDS.64 R2, [UR4+0x40] ;  /* 0x00004004ff027984 */ /* 0x011e280008000a00 */
[----:B------:R-:W4:Y:S04]  /*55a0*/  LDS.U8 R10, [UR4+0x48] ;  /* 0x00004804ff0a7984 */ /* 0x000f280008000000 */
[----:B--2---:R-:W2:Y:S01]  /*55b0*/  LDS.64 R4, [UR4+0x50] ;  /* 0x00005004ff047984 */ /* 0x004ea20008000a00 */
[----:B-----5:R-:W-:-:S04]  /*55c0*/  ISETP.NE.AND P2, PT, R12, RZ, PT ;  /* 0x000000ff0c00720c */ /* 0x020fc80003f45270 */
        /* <DEDUP_REMOVED lines=8> */
[----:B------:R-:W-:Y:S02]  /*5650*/  SEL R11, R8, R20, !P4 ;  /* 0x00000014080b7207 */ /* 0x000fe40006000000 */
[----:B------:R-:W-:Y:S02]  /*5660*/  SEL R13, R9, R21, !P4 ;  /* 0x00000015090d7207 */ /* 0x000fe40006000000 */
[----:B------:R-:W-:Y:S01]  /*5670*/  ISETP.LT.U32.AND P0, PT, R6, R11, PT ;  /* 0x0000000b0600720c */ /* 0x000fe20003f01070 */
[----:B------:R-:W-:Y:S01]  /*5680*/  LDS.64 R8, [UR4+0x60] ;  /* 0x00006004ff087984 */ /* 0x000fe20008000a00 */
[----:B------:R-:W-:Y:S02]  /*5690*/  @P3 SEL R14, R12, 0x1, !P5 ;  /* 0x000000010c0e3807 */ /* 0x000fe40006800000 */
[----:B------:R-:W-:Y:S01]  /*56a0*/  ISETP.LT.AND.EX P0, PT, R7, R13, PT, P0 ;  /* 0x0000000d0700720c */ /* 0x000fe20003f01300 */
[----:B------:R-:W1:Y:S01]  /*56b0*/  LDS.U8 R12, [UR4+0x58] ;  /* 0x00005804ff0c7984 */ /* 0x000e620008000000 */
[----:B------:R-:W-:-:S02]  /*56c0*/  LOP3.LUT P2, RZ, R14, 0xff, RZ, 0xc0, !PT ;  /* 0x000000ff0eff7812 */ /* 0x000fc4000784c0ff */
[C---:B------:R-:W-:Y:S02]  /*56d0*/  @P5 SEL R11, R6.reuse, R11, P0 ;  /* 0x0000000b060b5207 */ /* 0x040fe40000000000 */
[----:B------:R-:W-:Y:S02]  /*56e0*/  ISETP.NE.AND P4, PT, R15, RZ, PT ;  /* 0x000000ff0f00720c */ /* 0x000fe40003f85270 */
[C---:B------:R-:W-:Y:S02]  /*56f0*/  @P5 SEL R13, R7.reuse, R13, P0 ;  /* 0x0000000d070d5207 */ /* 0x040fe40000000000 */
[----:B------:R-:W-:Y:S02]  /*5700*/  SEL R11, R6, R11, !P3 ;  /* 0x0000000b060b7207 */ /* 0x000fe40005800000 */
[----:B------:R-:W-:Y:S02]  /*5710*/  SEL R13, R7, R13, !P3 ;  /* 0x0000000d070d7207 */ /* 0x000fe40005800000 */
[----:B0-----:R-:W-:Y:S01]  /*5720*/  ISETP.LT.U32.AND P0, PT, R2, R11, PT ;  /* 0x0000000b0200720c */ /* 0x001fe20003f01070 */
[----:B------:R-:W-:Y:S01]  /*5730*/  LDS.64 R6, [UR4+0x70] ;  /* 0x00007004ff067984 */ /* 0x000fe20008000a00 */
[----:B------:R-:W-:-:S02]  /*5740*/  @P2 SEL R15, R14, 0x1, !P4 ;  /* 0x000000010e0f2807 */ /* 0x000fc40006000000 */
[----:B------:R-:W-:Y:S01]  /*5750*/  ISETP.LT.AND.EX P0, PT, R3, R13, PT, P0 ;  /* 0x0000000d0300720c */ /* 0x000fe20003f01300 */
[----:B------:R-:W0:Y:S01]  /*5760*/  LDS.U8 R14, [UR4+0x68] ;  /* 0x00006804ff0e7984 */ /* 0x000e220008000000 */
[----:B----4-:R-:W-:Y:S02]  /*5770*/  ISETP.NE.AND P3, PT, R10, RZ, PT ;  /* 0x000000ff0a00720c */ /* 0x010fe40003f65270 */
        /* <DEDUP_REMOVED lines=10> */
[----:B-1----:R-:W-:Y:S02]  /*5820*/  ISETP.NE.AND P2, PT, R12, RZ, PT ;  /* 0x000000ff0c00720c */ /* 0x002fe40003f45270 */
[C---:B------:R-:W-:Y:S02]  /*5830*/  @P3 SEL R13, R5.reuse, R13, P0 ;  /* 0x0000000d050d3207 */ /* 0x040fe40000000000 */
[----:B------:R-:W-:Y:S02]  /*5840*/  SEL R11, R4, R11, !P5 ;  /* 0x0000000b040b7207 */ /* 0x000fe40006800000 */
[----:B------:R-:W-:Y:S02]  /*5850*/  LOP3.LUT P4, RZ, R10, 0xff, RZ, 0xc0, !PT ;  /* 0x000000ff0aff7812 */ /* 0x000fe4000788c0ff */
[----:B------:R-:W-:Y:S02]  /*5860*/  SEL R13, R5, R13, !P5 ;  /* 0x0000000d050d7207 */ /* 0x000fe40006800000 */
[----:B------:R-:W-:-:S04]  /*5870*/  ISETP.LT.U32.AND P0, PT, R8, R11, PT ;  /* 0x0000000b0800720c */ /* 0x000fc80003f01070 */
[C---:B------:R-:W-:Y:S02]  /*5880*/  ISETP.LT.AND.EX P0, PT, R9.reuse, R13, PT, P0 ;  /* 0x0000000d0900720c */ /* 0x040fe40003f01300 */
[----:B0-----:R-:W-:Y:S02]  /*5890*/  ISETP.NE.AND P3, PT, R14, RZ, PT ;  /* 0x000000ff0e00720c */ /* 0x001fe40003f65270 */
        /* <DEDUP_REMOVED lines=21> */
[----:B------:R-:W-:-:S07]  /*59f0*/  SEL R21, R3, R7, !P2 ;  /* 0x0000000703157207 */ /* 0x000fce0005000000 */
.L_x_289:
[----:B------:R-:W-:Y:S05]  /*5a00*/  BSYNC.RECONVERGENT B0 ;  /* 0x0000000000007941 */ /* 0x000fea0003800200 */
.L_x_264:
[----:B------:R-:W-:Y:S05]  /*5a10*/  @P1 EXIT ;  /* 0x000000000000194d */ /* 0x000fea0003800000 */
[----:B012-4-:R-:W0:Y:S02]  /*5a20*/  LDC.64 R2, c[0x0][0x3a0] ;  /* 0x0000e800ff027b82 */ /* 0x017e240000000a00 */
[----:B0-----:R-:W-:-:S05]  /*5a30*/  IMAD.WIDE.U32 R2, R0, 0x10, R2 ;  /* 0x0000001000027825 */ /* 0x001fca00078e0002 */
[----:B------:R-:W-:Y:S04]  /*5a40*/  STG.E.64 desc[UR10][R2.64+0x8], R20 ;  /* 0x0000081402007986 */ /* 0x000fe8000c101b0a */
[----:B------:R-:W-:Y:S01]  /*5a50*/  STG.E.U8 desc[UR10][R2.64], R27 ;  /* 0x0000001b02007986 */ /* 0x000fe2000c10110a */
[----:B------:R-:W-:Y:S05]  /*5a60*/  EXIT ;  /* 0x000000000000794d */ /* 0x000fea0003800000 */
.L_x_332:
        /* <DEDUP_REMOVED lines=9> */
.L_x_412:


//--------------------- .text._ZN3cub18CUB_300001_SM_10006detail6reduce28DeviceReduceSingleTileKernelINS2_10policy_hubIN4cuda3std3__45tupleIJblEEEjN6thrust24THRUST_300001_SM_1000_NS8cuda_cub9__find_if7functorIS9_EEE10Policy1000ENSB_12zip_iteratorINS8_IJNSD_26transform_input_iterator_tIbNSB_6detail15normal_iteratorINSB_10device_ptrIcEEEENSK_10functional5actorINSP_9compositeIJNSP_16operator_adaptorINS7_8equal_toIvEEEENSQ_INSP_8argumentILj0EEEEENSQ_INSP_5valueINSB_16device_referenceIcEEEEEEEEEEEEENSB_17counting_iteratorIlNSB_11use_defaultES18_S18_EEEEEEEPS9_jSF_S9_S9_NS7_10__identityEEEvT0_T1_T2_T3_T4_T6_ --------------------------
	.section	.text._ZN3cub18CUB_300001_SM_10006detail6reduce28DeviceReduceSingleTileKernelINS2_10policy_hubIN4cuda3std3__45tupleIJblEEEjN6thrust24THRUST_300001_SM_1000_NS8cuda_cub9__find_if7functorIS9_EEE10Policy1000ENSB_12zip_iteratorINS8_IJNSD_26transform_input_iterator_tIbNSB_6detail15normal_iteratorINSB_10device_ptrIcEEEENSK_10functional5actorINSP_9compositeIJNSP_16operator_adaptorINS7_8equal_toIvEEEENSQ_INSP_8argumentILj0EEEEENSQ_INSP_5valueINSB_16device_referenceIcEEEEEEEEEEEEENSB_17counting_iteratorIlNSB_11use_defaultES18_S18_EEEEEEEPS9_jSF_S9_S9_NS7_10__identityEEEvT0_T1_T2_T3_T4_T6_,"ax",@progbits
	.align	128
        .global         _ZN3cub18CUB_300001_SM_10006detail6reduce28DeviceReduceSingleTileKernelINS2_10policy_hubIN4cuda3std3__45tupleIJblEEEjN6thrust24THRUST_300001_SM_1000_NS8cuda_cub9__find_if7functorIS9_EEE10Policy1000ENSB_12zip_iteratorINS8_IJNSD_26transform_input_iterator_tIbNSB_6detail15normal_iteratorINSB_10device_ptrIcEEEENSK_10functional5actorINSP_9compositeIJNSP_16operator_adaptorINS7_8equal_toIvEEEENSQ_INSP_8argumentILj0EEEEENSQ_INSP_5valueINSB_16device_referenceIcEEEEEEEEEEEEENSB_17counting_iteratorIlNSB_11use_defaultES18_S18_EEEEEEEPS9_jSF_S9_S9_NS7_10__identityEEEvT0_T1_T2_T3_T4_T6_
        .type           _ZN3cub18CUB_300001_SM_10006detail6reduce28DeviceReduceSingleTileKernelINS2_10policy_hubIN4cuda3std3__45tupleIJblEEEjN6thrust24THRUST_300001_SM_1000_NS8cuda_cub9__find_if7functorIS9_EEE10Policy1000ENSB_12zip_iteratorINS8_IJNSD_26transform_input_iterator_tIbNSB_6detail15normal_iteratorINSB_10device_ptrIcEEEENSK_10functional5actorINSP_9compositeIJNSP_16operator_adaptorINS7_8equal_toIvEEEENSQ_INSP_8argumentILj0EEEEENSQ_INSP_5valueINSB_16device_referenceIcEEEEEEEEEEEEENSB_17counting_iteratorIlNSB_11use_defaultES18_S18_EEEEEEEPS9_jSF_S9_S9_NS7_10__identityEEEvT0_T1_T2_T3_T4_T6_,@function
        .size           _ZN3cub18CUB_300001_SM_10006detail6reduce28DeviceReduceSingleTileKernelINS2_10policy_hubIN4cuda3std3__45tupleIJblEEEjN6thrust24THRUST_300001_SM_1000_NS8cuda_cub9__find_if7functorIS9_EEE10Policy1000ENSB_12zip_iteratorINS8_IJNSD_26transform_input_iterator_tIbNSB_6detail15normal_iteratorINSB_10device_ptrIcEEEENSK_10functional5actorINSP_9compositeIJNSP_16operator_adaptorINS7_8equal_toIvEEEENSQ_INSP_8argumentILj0EEEEENSQ_INSP_5valueINSB_16device_referenceIcEEEEEEEEEEEEENSB_17counting_iteratorIlNSB_11use_defaultES18_S18_EEEEEEEPS9_jSF_S9_S9_NS7_10__identityEEEvT0_T1_T2_T3_T4_T6_,(.L_x_413 - _ZN3cub18CUB_300001_SM_10006detail6reduce28DeviceReduceSingleTileKernelINS2_10policy_hubIN4cuda3std3__45tupleIJblEEEjN6thrust24THRUST_300001_SM_1000_NS8cuda_cub9__find_if7functorIS9_EEE10Policy1000ENSB_12zip_iteratorINS8_IJNSD_26transform_input_iterator_tIbNSB_6detail15normal_iteratorINSB_10device_ptrIcEEEENSK_10functional5actorINSP_9compositeIJNSP_16operator_adaptorINS7_8equal_toIvEEEENSQ_INSP_8argumentILj0EEEEENSQ_INSP_5valueINSB_16device_referenceIcEEEEEEEEEEEEENSB_17counting_iteratorIlNSB_11use_defaultES18_S18_EEEEEEEPS9_jSF_S9_S9_NS7_10__identityEEEvT0_T1_T2_T3_T4_T6_)
        .other          _ZN3cub18CUB_300001_SM_10006detail6reduce28DeviceReduceSingleTileKernelINS2_10policy_hubIN4cuda3std3__45tupleIJblEEEjN6thrust24THRUST_300001_SM_1000_NS8cuda_cub9__find_if7functorIS9_EEE10Policy1000ENSB_12zip_iteratorINS8_IJNSD_26transform_input_iterator_tIbNSB_6detail15normal_iteratorINSB_10device_ptrIcEEEENSK_10functional5actorINSP_9compositeIJNSP_16operator_adaptorINS7_8equal_toIvEEEENSQ_INSP_8argumentILj0EEEEENSQ_INSP_5valueINSB_16device_referenceIcEEEEEEEEEEEEENSB_17counting_iteratorIlNSB_11use_defaultES18_S18_EEEEEEEPS9_jSF_S9_S9_NS7_10__identityEEEvT0_T1_T2_T3_T4_T6_,@"STO_CUDA_ENTRY STV_DEFAULT"
_ZN3cub18CUB_300001_SM_10006detail6reduce28DeviceReduceSingleTileKernelINS2_10policy_hubIN4cuda3std3__45tupleIJblEEEjN6thrust24THRUST_300001_SM_1000_NS8cuda_cub9__find_if7functorIS9_EEE10Policy1000ENSB_12zip_iteratorINS8_IJNSD_26transform_input_iterator_tIbNSB_6detail15normal_iteratorINSB_10device_ptrIcEEEENSK_10functional5actorINSP_9compositeIJNSP_16operator_adaptorINS7_8equal_toIvEEEENSQ_INSP_8argumentILj0EEEEENSQ_INSP_5valueINSB_16device_referenceIcEEEEEEEEEEEEENSB_17counting_iteratorIlNSB_11use_defaultES18_S18_EEEEEEEPS9_jSF_S9_S9_NS7_10__identityEEEvT0_T1_T2_T3_T4_T6_:
.text._ZN3cub18CUB_300001_SM_10006detail6reduce28DeviceReduceSingleTileKernelINS2_10policy_hubIN4cuda3std3__45tupleIJblEEEjN6thrust24THRUST_300001_SM_1000_NS8cuda_cub9__find_if7functorIS9_EEE10Policy1000ENSB_12zip_iteratorINS8_IJNSD_26transform_input_iterator_tIbNSB_6detail15normal_iteratorINSB_10device_ptrIcEEEENSK_10functional5actorINSP_9compositeIJNSP_16operator_adaptorINS7_8equal_toIvEEEENSQ_INSP_8argumentILj0EEEEENSQ_INSP_5valueINSB_16device_referenceIcEEEEEEEEEEEEENSB_17counting_iteratorIlNSB_11use_defaultES18_S18_EEEEEEEPS9_jSF_S9_S9_NS7_10__identityEEEvT0_T1_T2_T3_T4_T6_:
        /* <DEDUP_REMOVED lines=14> */
.L_x_333:
[----:B------:R-:W-:Y:S01]  /*00e0*/  UISETP.GT.U32.AND UP0, UPT, UR4, 0x3ff, UPT ;  /* 0x000003ff0400788c */ /* 0x000fe2000bf04070 */
[----:B------:R-:W-:Y:S08]  /*00f0*/  BSSY.RECONVERGENT B0, `(.L_x_334) ;  /* 0x000055c000007945 */ /* 0x000ff00003800200 */
[----:B------:R-:W-:Y:S05]  /*0100*/  BRA.U UP0, `(.L_x_335) ;  /* 0x0000002d00c07547 */ /* 0x000fea000b800000 */
[----:B------:R-:W0:Y:S01]  /*0110*/  S2R R3, SR_TID.X ;  /* 0x0000000000037919 */ /* 0x000e220000002100 */
[----:B------:R-:W-:Y:S01]  /*0120*/  CS2R R10, SRZ ;  /* 0x00000000000a7805 */ /* 0x000fe2000001ff00 */
        /* <DEDUP_REMOVED lines=14> */
[----:B------:R-:W-:Y:S03]  /*0210*/  BSSY.RECONVERGENT B1, `(.L_x_336) ;  /* 0x000010e000017945 */ /* 0x000fe60003800200 */
        /* <DEDUP_REMOVED lines=18> */
.L_x_340:
        /* <DEDUP_REMOVED lines=32> */
[CC--:B----4-:R-:W-:Y:S01]  /*0540*/  ISETP.NE.AND P6, PT, R31.reuse, R6.reuse, PT ;  /* 0x000000061f00720c */ /* 0x0d0fe20003fc5270 */
[----:B------:R-:W-:Y:S01]  /*0550*/  IMAD.X R5, RZ, RZ, R12, P0 ;  /* 0x000000ffff057224 */ /* 0x000fe200000e060c */
[----:B------:R-:W-:Y:S02]  /*0560*/  LOP3.LUT P2, RZ, R14, 0xff, RZ, 0xc0, !PT ;  /* 0x000000ff0eff7812 */ /* 0x000fe4000784c0ff */
[----:B------:R-:W-:Y:S02]  /*0570*/  ISETP.LT.U32.AND P0, PT, R4, R27, PT ;  /* 0x0000001b0400720c */ /* 0x000fe40003f01070 */
[----:B------:R-:W-:-:S02]  /*0580*/  ISETP.EQ.AND P5, PT, R31, R6, P2 ;  /* 0x000000061f00720c */ /* 0x000fc400017a2270 */
        /* <DEDUP_REMOVED lines=43> */
[----:B------:R-:W-:Y:S02]  /*0840*/  IADD3 R4, P6, PT, R19, 0x500, RZ ;  /* 0x0000050013047810 */ /* 0x000fe40007fde0ff */
[----:B------:R-:W-:-:S02]  /*0850*/  @!P3 SEL R14, RZ, 0x1, P0 ;  /* 0x00000001ff0eb807 */ /* 0x000fc40000000000 */
[----:B------:R-:W-:Y:S01]  /*0860*/  @!P5 SEL R10, R5, R16, !P2 ;  /* 0x00000010050ad207 */ /* 0x000fe20005000000 */
[----:B------:R-:W-:Y:S01]  /*0870*/  IMAD.X R5, RZ, RZ, R12, P6 ;  /* 0x000000ffff057224 */ /* 0x000fe200030e060c */
[-C--:B------:R-:W-:Y:S02]  /*0880*/  ISETP.LT.U32.AND P0, PT, R4, R23.reuse, PT ;  /* 0x000000170400720c */ /* 0x080fe40003f01070 */
[----:B------:R-:W-:Y:S02]  /*0890*/  SEL R14, R14, 0x1, !P4 ;  /* 0x000000010e0e7807 */ /* 0x000fe40006000000 */
[----:B------:R-:W-:Y:S02]  /*08a0*/  ISETP.LT.AND.EX P0, PT, R5, R10, PT, P0 ;  /* 0x0000000a0500720c */ /* 0x000fe40003f01300 */
[----:B------:R-:W-:Y:S02]  /*08b0*/  LOP3.LUT P2, RZ, R14, 0xff, RZ, 0xc0, !PT ;  /* 0x000000ff0eff7812 */ /* 0x000fe4000784c0ff */
[----:B------:R-:W-:-:S02]  /*08c0*/  SEL R11, R4, R23, P0 ;  /* 0x00000017040b7207 */ /* 0x000fc40000000000 */
[-C--:B------:R-:W-:Y:S02]  /*08d0*/  SEL R21, R5, R10.reuse, P0 ;  /* 0x0000000a05157207 */ /* 0x080fe40000000000 */
[----:B------:R-:W-:Y:S02]  /*08e0*/  @!P4 SEL R11, R4, R23, !P3 ;  /* 0x00000017040bc207 */ /* 0x000fe40005800000 */
[----:B------:R-:W-:Y:S02]  /*08f0*/  IADD3 R4, P0, PT, R19, 0x600, RZ ;  /* 0x0000060013047810 */ /* 0x000fe40007f1e0ff */
[----:B------:R-:W-:Y:S02]  /*0900*/  @!P4 SEL R21, R5, R10, !P3 ;  /* 0x0000000a0515c207 */ /* 0x000fe40005800000 */
[CC--:B------:R-:W-:Y:S01]  /*0910*/  ISETP.EQ.AND P4, PT, R17.reuse, R6.reuse, P2 ;  /* 0x000000061100720c */ /* 0x0c0fe20001782270 */
[----:B------:R-:W-:Y:S01]  /*0920*/  IMAD.X R10, RZ, RZ, R12, P0 ;  /* 0x000000ffff0a7224 */ /* 0x000fe200000e060c */
[----:B------:R-:W-:-:S02]  /*0930*/  ISETP.NE.AND P3, PT, R17, R6, PT ;  /* 0x000000061100720c */ /* 0x000fc40003f65270 */
[----:B------:R-:W-:Y:S02]  /*0940*/  ISETP.LT.U32.AND P0, PT, R4, R11, PT ;  /* 0x0000000b0400720c */ /* 0x000fe40003f01070 */
        /* <DEDUP_REMOVED lines=8> */
[CC--:B------:R-:W-:Y:S02]  /*09d0*/  SEL R5, R10.reuse, R21.reuse, P0 ;  /* 0x000000150a057207 */ /* 0x0c0fe40000000000 */
[----:B------:R-:W-:Y:S02]  /*09e0*/  ISETP.NE.AND P5, PT, R13, RZ, PT ;  /* 0x000000ff0d00720c */ /* 0x000fe40003fa5270 */
[----:B------:R-:W-:Y:S02]  /*09f0*/  @!P4 SEL R5, R10, R21, !P2 ;  /* 0x000000150a05c207 */ /* 0x000fe40005000000 */
[----:B------:R-:W-:-:S02]  /*0a00*/  ISETP.EQ.AND P2, PT, R15, R6, P3 ;  /* 0x000000060f00720c */ /* 0x000fc40001f42270 */
        /* <DEDUP_REMOVED lines=10> */
.L_x_339:
[----:B------:R-:W-:Y:S05]  /*0ab0*/  BSYNC.RECONVERGENT B2 ;  /* 0x0000000000027941 */ /* 0x000fea0003800200 */
.L_x_338:
        /* <DEDUP_REMOVED lines=13> */
[----:B------:R-:W-:-:S02]  /*0b90*/  LOP3.LUT P3, RZ, R12, 0xff, RZ, 0xc0, !PT ;  /* 0x000000ff0cff7812 */ /* 0x000fc4000786c0ff */
[----:B0-----:R-:W-:-:S05]  /*0ba0*/  IADD3 R19, P2, PT, R2, UR12, RZ ;  /* 0x0000000c02137c10 */ /* 0x001fca000ff5e0ff */
[----:B------:R-:W-:Y:S02]  /*0bb0*/  IMAD.X R8, RZ, RZ, UR13, P2 ;  /* 0x0000000dff087e24 */ /* 0x000fe400090e06ff */
[----:B-1----:R-:W-:-:S05]  /*0bc0*/  VIADD R4, R2, 0x100 ;  /* 0x0000010002047836 */ /* 0x002fca0000000000 */
[----:B------:R-:W-:Y:S01]  /*0bd0*/  IADD3 R5, P5, PT, R4, UR12, RZ ;  /* 0x0000000c04057c10 */ /* 0x000fe2000ffbe0ff */
[----:B------:R-:W-:Y:S01]  /*0be0*/  VIADD R4, R2, 0x200 ;  /* 0x0000020002047836 */ /* 0x000fe20000000000 */
[CC--:B--2--5:R-:W-:Y:S02]  /*0bf0*/  ISETP.NE.AND P0, PT, R9.reuse, R6.reuse, PT ;  /* 0x000000060900720c */ /* 0x0e4fe40003f05270 */
[----:B------:R-:W-:Y:S02]  /*0c00*/  ISETP.EQ.AND P4, PT, R9, R6, P3 ;  /* 0x000000060900720c */ /* 0x000fe40001f82270 */
[----:B------:R-:W-:Y:S02]  /*0c10*/  @!P3 SEL R12, RZ, 0x1, P0 ;  /* 0x00000001ff0cb807 */ /* 0x000fe40000000000 */
[----:B------:R-:W-:Y:S02]  /*0c20*/  ISETP.LT.U32.AND P0, PT, R19, R10, PT ;  /* 0x0000000a1300720c */ /* 0x000fe40003f01070 */
[----:B------:R-:W-:-:S02]  /*0c30*/  SEL R12, R12, 0x1, !P4 ;  /* 0x000000010c0c7807 */ /* 0x000fc40006000000 */
[-C--:B------:R-:W-:Y:S02]  /*0c40*/  ISETP.LT.AND.EX P0, PT, R8, R11.reuse, PT, P0 ;  /* 0x0000000b0800720c */ /* 0x080fe40003f01300 */
[----:B------:R-:W-:Y:S02]  /*0c50*/  LOP3.LUT P2, RZ, R12, 0xff, RZ, 0xc0, !PT ;  /* 0x000000ff0cff7812 */ /* 0x000fe4000784c0ff */
[----:B------:R-:W-:Y:S02]  /*0c60*/  SEL R16, R19, R10, P0 ;  /* 0x0000000a13107207 */ /* 0x000fe40000000000 */
[----:B------:R-:W-:Y:S02]  /*0c70*/  SEL R9, R8, R11, P0 ;  /* 0x0000000b08097207 */ /* 0x000fe40000000000 */
[----:B---3--:R-:W-:Y:S02]  /*0c80*/  ISETP.NE.AND P0, PT, R13, R6, PT ;  /* 0x000000060d00720c */ /* 0x008fe40003f05270 */
[----:B------:R-:W-:-:S02]  /*0c90*/  @!P4 SEL R16, R19, R10, !P3 ;  /* 0x0000000a1310c207 */ /* 0x000fc40005800000 */
[----:B------:R-:W-:Y:S01]  /*0ca0*/  @!P4 SEL R9, R8, R11, !P3 ;  /* 0x0000000b0809c207 */ /* 0x000fe20005800000 */
[----:B------:R-:W-:Y:S01]  /*0cb0*/  IMAD.X R8, RZ, RZ, UR13, P5 ;  /* 0x0000000dff087e24 */ /* 0x000fe2000a8e06ff */
[----:B------:R-:W-:Y:S02]  /*0cc0*/  ISETP.EQ.AND P4, PT, R13, R6, P2 ;  /* 0x000000060d00720c */ /* 0x000fe40001782270 */
        /* <DEDUP_REMOVED lines=8> */
[----:B------:R-:W-:Y:S02]  /*0d50*/  @!P4 SEL R11, R8, R9, !P2 ;  /* 0x00000009080bc207 */ /* 0x000fe40005000000 */
[----:B------:R-:W-:Y:S01]  /*0d60*/  IADD3 R5, P0, PT, R4, UR12, RZ ;  /* 0x0000000c04057c10 */ /* 0x000fe2000ff1e0ff */
[C---:B------:R-:W-:Y:S01]  /*0d70*/  VIADD R4, R2.reuse, 0x300 ;  /* 0x0000030002047836 */ /* 0x040fe20000000000 */
[CC--:B----4-:R-:W-:Y:S01]  /*0d80*/  ISETP.NE.AND P2, PT, R15.reuse, R6.reuse, PT ;  /* 0x000000060f00720c */ /* 0x0d0fe20003f45270 */
[----:B------:R-:W-:Y:S01]  /*0d90*/  VIADD R2, R2, 0x400 ;  /* 0x0000040002027836 */ /* 0x000fe20000000000 */
[----:B------:R-:W-:Y:S01]  /*0da0*/  ISETP.EQ.AND P4, PT, R15, R6, P3 ;  /* 0x000000060f00720c */ /* 0x000fe20001f82270 */
[----:B------:R-:W-:Y:S01]  /*0db0*/  IMAD.X R10, RZ, RZ, UR13, P0 ;  /* 0x0000000dff0a7e24 */ /* 0x000fe200080e06ff */
[----:B------:R-:W-:-:S02]  /*0dc0*/  @!P3 SEL R12, RZ, 0x1, P2 ;  /* 0x00000001ff0cb807 */ /* 0x000fc40001000000 */
[CC--:B------:R-:W-:Y:S02]  /*0dd0*/  ISETP.LT.U32.AND P0, PT, R5.reuse, R14.reuse, PT ;  /* 0x0000000e0500720c */ /* 0x0c0fe40003f01070 */
        /* <DEDUP_REMOVED lines=14> */
[-C--:B------:R-:W-:Y:S02]  /*0ec0*/  SEL R10, R4, R9.reuse, P0 ;  /* 0x00000009040a7207 */ /* 0x080fe40000000000 */
[----:B------:R-:W-:Y:S02]  /*0ed0*/  SEL R11, R5, R8, P0 ;  /* 0x00000008050b7207 */ /* 0x000fe40000000000 */
[----:B------:R-:W-:Y:S02]  /*0ee0*/  SEL R12, R12, 0x1, !P3 ;  /* 0x000000010c0c7807 */ /* 0x000fe40005800000 */
[----:B------:R-:W-:-:S02]  /*0ef0*/  @!P3 SEL R10, R4, R9, !P2 ;  /* 0x00000009040ab207 */ /* 0x000fc40005000000 */
[----:B------:R-:W-:-:S07]  /*0f00*/  @!P3 SEL R11, R5, R8, !P2 ;  /* 0x00000008050bb207 */ /* 0x000fce0005000000 */
.L_x_342:
[----:B------:R-:W-:Y:S05]  /*0f10*/  BSYNC.RECONVERGENT B2 ;  /* 0x0000000000027941 */ /* 0x000fea0003800200 */
.L_x_341:
        /* <DEDUP_REMOVED lines=26> */
[----:B------:R-:W-:Y:S02]  /*10c0*/  @!P3 SEL R4, R7, R10, !P2 ;  /* 0x0000000a0704b207 */ /* 0x000fe40005000000 */
[----:B------:R-:W-:Y:S01]  /*10d0*/  @!P3 SEL R5, R8, R11, !P2 ;  /* 0x0000000b0805b207 */ /* 0x000fe20005000000 */
[----:B------:R-:W-:Y:S01]  /*10e0*/  IMAD.X R8, RZ, RZ, UR13, P5 ;  /* 0x0000000dff087e24 */ /* 0x000fe2000a8e06ff */
[----:B----4-:R-:W-:Y:S02]  /*10f0*/  ISETP.EQ.AND P3, PT, R13, R6, P4 ;  /* 0x000000060d00720c */ /* 0x010fe40002762270 */
        /* <DEDUP_REMOVED lines=9> */
.L_x_344:
[----:B------:R-:W-:Y:S05]  /*1190*/  BSYNC.RECONVERGENT B2 ;  /* 0x0000000000027941 */ /* 0x000fea0003800200 */
.L_x_343:
[----:B------:R-:W-:Y:S05]  /*11a0*/  @P1 BRA `(.L_x_337) ;  /* 0x0000000000501947 */ /* 0x000fea0003800000 */
[----:B------:R-:W0:Y:S02]  /*11b0*/  LDCU.64 UR12, c[0x0][0x380] ;  /* 0x00007000ff0c77ac */ /* 0x000e240008000a00 */
[----:B0-----:R-:W-:-:S05]  /*11c0*/  IADD3 R4, P0, PT, R2, UR12, RZ ;  /* 0x0000000c02047c10 */ /* 0x001fca000ff1e0ff */
[----:B------:R-:W-:Y:S01]  /*11d0*/  IMAD.X R5, RZ, RZ, UR13, P0 ;  /* 0x0000000dff057e24 */ /* 0x000fe200080e06ff */
[----:B------:R-:W0:Y:S05]  /*11e0*/  LDCU.64 UR12, c[0x0][0x398] ;  /* 0x00007300ff0c77ac */ /* 0x000e2a0008000a00 */
        /* <DEDUP_REMOVED lines=16> */
.L_x_337:
[----:B------:R-:W-:Y:S05]  /*12f0*/  BSYNC.RECONVERGENT B1 ;  /* 0x0000000000017941 */ /* 0x000fea0003800200 */
.L_x_336:
[----:B------:R-:W-:-:S09]  /*1300*/  UISETP.GE.U32.AND UP0, UPT, UR4, 0x100, UPT ;  /* 0x000001000400788c */ /* 0x000fd2000bf06070 */
[----:B------:R-:W-:Y:S05]  /*1310*/  BRA.U !UP0, `(.L_x_345) ;  /* 0x0000000d083c7547 */ /* 0x000fea000b800000 */
[----:B-----5:R-:W0:Y:S01]  /*1320*/  S2R R6, SR_LANEID ;  /* 0x0000000000067919 */ /* 0x020e220000000000 */
[----:B------:R-:W-:Y:S01]  /*1330*/  LOP3.LUT R2, R12, 0xff, RZ, 0xc0, !PT ;  /* 0x000000ff0c027812 */ /* 0x000fe200078ec0ff */
[----:B------:R-:W-:Y:S01]  /*1340*/  BSSY.RECONVERGENT B1, `(.L_x_346) ;  /* 0x0000016000017945 */ /* 0x000fe20003800200 */
[----:B------:R2:W3:Y:S04]  /*1350*/  SHFL.DOWN PT, R7, R10, 0x1, 0x1f ;  /* 0x08201f000a077f89 */ /* 0x0004e800000e0000 */
[----:B------:R2:W4:Y:S04]  /*1360*/  SHFL.DOWN PT, R4, R11, 0x1, 0x1f ;  /* 0x08201f000b047f89 */ /* 0x00052800000e0000 */
        /* <DEDUP_REMOVED lines=19> */
.L_x_347:
[----:B------:R-:W-:Y:S05]  /*14a0*/  BSYNC.RECONVERGENT B1 ;  /* 0x0000000000017941 */ /* 0x000fea0003800200 */
.L_x_346:
        /* <DEDUP_REMOVED lines=23> */
.L_x_349:
[----:B------:R-:W-:Y:S05]  /*1620*/  BSYNC.RECONVERGENT B1 ;  /* 0x0000000000017941 */ /* 0x000fea0003800200 */
.L_x_348:
        /* <DEDUP_REMOVED lines=20> */
.L_x_351:
[----:B------:R-:W-:Y:S05]  /*1770*/  BSYNC.RECONVERGENT B1 ;  /* 0x0000000000017941 */ /* 0x000fea0003800200 */
.L_x_350:
        /* <DEDUP_REMOVED lines=20> */
.L_x_353:
[----:B------:R-:W-:Y:S05]  /*18c0*/  BSYNC.RECONVERGENT B1 ;  /* 0x0000000000017941 */ /* 0x000fea0003800200 */
.L_x_352:
        /* <DEDUP_REMOVED lines=20> */
.L_x_355:
[----:B------:R-:W-:Y:S05]  /*1a10*/  BSYNC.RECONVERGENT B1 ;  /* 0x0000000000017941 */ /* 0x000fea0003800200 */
.L_x_354:
[----:B------:R-:W-:Y:S04]  /*1a20*/  BSSY.RECONVERGENT B1, `(.L_x_356) ;  /* 0x000000a000017945 */ /* 0x000fe80003800200 */
[----:B------:R-:W-:Y:S05]  /*1a30*/  @P1 BRA `(.L_x_357) ;  /* 0x0000000000201947 */ /* 0x000fea0003800000 */
[----:B0-----:R-:W0:Y:S01]  /*1a40*/  S2R R5, SR_CgaCtaId ;  /* 0x0000000000057919 */ /* 0x001e220000008800 */
[----:B--2---:R-:W-:Y:S02]  /*1a50*/  MOV R4, 0x400 ;  /* 0x0000040000047802 */ /* 0x004fe40000000f00 */
[----:B------:R-:W-:-:S04]  /*1a60*/  SHF.R.U32.HI R2, RZ, 0x1, R3 ;  /* 0x00000001ff027819 */ /* 0x000fc80000011603 */
[----:B------:R-:W-:Y:S02]  /*1a70*/  LOP3.LUT R2, R2, 0x1f0, RZ, 0xc0, !PT ;  /* 0x000001f002027812 */ /* 0x000fe400078ec0ff */
[----:B0-----:R-:W-:-:S05]  /*1a80*/  LEA R5, R5, R4, 0x18 ;  /* 0x0000000405057211 */ /* 0x001fca00078ec0ff */
[----:B------:R-:W-:-:S05]  /*1a90*/  IMAD.IADD R5, R2, 0x1, R5 ;  /* 0x0000000102057824 */ /* 0x000fca00078e0205 */
[----:B------:R0:W-:Y:S04]  /*1aa0*/  STS.64 [R5+0x10], R10 ;  /* 0x0000100a05007388 */ /* 0x0001e80000000a00 */
[----:B------:R0:W-:Y:S02]  /*1ab0*/  STS.U8 [R5+0x8], R12 ;  /* 0x0000080c05007388 */ /* 0x0001e40000000000 */
.L_x_357:
[----:B------:R-:W-:Y:S05]  /*1ac0*/  BSYNC.RECONVERGENT B1 ;  /* 0x0000000000017941 */ /* 0x000fea0003800200 */
.L_x_356:
        /* <DEDUP_REMOVED lines=8> */
[----:B0-2---:R-:W0:Y:S04]  /*1b50*/  LDS.64 R4, [UR5+0x20] ;  /* 0x00002005ff047984 */ /* 0x005e280008000a00 */
[----:B------:R-:W2:Y:S04]  /*1b60*/  LDS.U8 R16, [UR5+0x28] ;  /* 0x00002805ff107984 */ /* 0x000ea80008000000 */
[----:B------:R-:W1:Y:S04]  /*1b70*/  LDS.64 R8, [UR5+0x30] ;  /* 0x00003005ff087984 */ /* 0x000e680008000a00 */
[----:B------:R-:W1:Y:S04]  /*1b80*/  LDS.U8 R17, [UR5+0x38] ;  /* 0x00003805ff117984 */ /* 0x000e680008000000 */
[----:B----4-:R-:W4:Y:S04]  /*1b90*/  LDS.64 R6, [UR5+0x40] ;  /* 0x00004005ff067984 */ /* 0x010f280008000a00 */
[----:B------:R-:W4:Y:S04]  /*1ba0*/  LDS.U8 R18, [UR5+0x48] ;  /* 0x00004805ff127984 */ /* 0x000f280008000000 */
[----:B------:R-:W4:Y:S01]  /*1bb0*/  LDS.64 R2, [UR5+0x50] ;  /* 0x00005005ff027984 */ /* 0x000f220008000a00 */
[----:B-----5:R-:W-:-:S02]  /*1bc0*/  ISETP.NE.AND P2, PT, R14, RZ, PT ;  /* 0x000000ff0e00720c */ /* 0x020fc40003f45270 */
[----:B0-----:R-:W-:Y:S02]  /*1bd0*/  ISETP.LT.U32.AND P0, PT, R4, R10, PT ;  /* 0x0000000a0400720c */ /* 0x001fe40003f01070 */
[----:B------:R-:W-:Y:S02]  /*1be0*/  @P4 SEL R14, R12, 0x1, !P2 ;  /* 0x000000010c0e4807 */ /* 0x000fe40005000000 */
[----:B------:R-:W-:Y:S01]  /*1bf0*/  ISETP.LT.AND.EX P0, PT, R5, R11, PT, P0 ;  /* 0x0000000b0500720c */ /* 0x000fe20003f01300 */
[----:B------:R-:W-:Y:S01]  /*1c00*/  LDS.U8 R12, [UR5+0x78] ;  /* 0x00007805ff0c7984 */ /* 0x000fe20008000000 */
[----:B------:R-:W-:Y:S02]  /*1c10*/  LOP3.LUT P3, RZ, R14, 0xff, RZ, 0xc0, !PT ;  /* 0x000000ff0eff7812 */ /* 0x000fe4000786c0ff */
[----:B--2---:R-:W-:-:S03]  /*1c20*/  ISETP.NE.AND P5, PT, R16, RZ, PT ;  /* 0x000000ff1000720c */ /* 0x004fc60003fa5270 */
[C---:B-1-3--:R-:W-:Y:S02]  /*1c30*/  @P2 SEL R10, R4.reuse, R10, P0 ;  /* 0x0000000a040a2207 */ /* 0x04afe40000000000 */
[C---:B------:R-:W-:Y:S02]  /*1c40*/  @P2 SEL R11, R5.reuse, R11, P0 ;  /* 0x0000000b050b2207 */ /* 0x040fe40000000000 */
[----:B------:R-:W-:Y:S02]  /*1c50*/  SEL R13, R4, R10, !P4 ;  /* 0x0000000a040d7207 */ /* 0x000fe40006000000 */
[----:B------:R-:W-:Y:S01]  /*1c60*/  SEL R15, R5, R11, !P4 ;  /* 0x0000000b050f7207 */ /* 0x000fe20006000000 */
[----:B------:R-:W0:Y:S01]  /*1c70*/  LDS.U8 R10, [UR5+0x58] ;  /* 0x00005805ff0a7984 */ /* 0x000e220008000000 */
[----:B------:R-:W-:Y:S02]  /*1c80*/  ISETP.LT.U32.AND P0, PT, R8, R13, PT ;  /* 0x0000000d0800720c */ /* 0x000fe40003f01070 */
[----:B------:R-:W-:Y:S01]  /*1c90*/  @P3 SEL R16, R14, 0x1, !P5 ;  /* 0x000000010e103807 */ /* 0x000fe20006800000 */
[----:B------:R-:W1:Y:S01]  /*1ca0*/  LDS.64 R4, [UR5+0x60] ;  /* 0x00006005ff047984 */ /* 0x000e620008000a00 */
[----:B------:R-:W-:-:S02]  /*1cb0*/  ISETP.LT.AND.EX P0, PT, R9, R15, PT, P0 ;  /* 0x0000000f0900720c */ /* 0x000fc40003f01300 */
[----:B------:R-:W-:Y:S01]  /*1cc0*/  LOP3.LUT P2, RZ, R16, 0xff, RZ, 0xc0, !PT ;  /* 0x000000ff10ff7812 */ /* 0x000fe2000784c0ff */
[----:B------:R-:W2:Y:S01]  /*1cd0*/  LDS.U8 R14, [UR5+0x68] ;  /* 0x00006805ff0e7984 */ /* 0x000ea20008000000 */
[C---:B------:R-:W-:Y:S02]  /*1ce0*/  @P5 SEL R13, R8.reuse, R13, P0 ;  /* 0x0000000d080d5207 */ /* 0x040fe40000000000 */
[----:B------:R-:W-:Y:S02]  /*1cf0*/  ISETP.NE.AND P4, PT, R17, RZ, PT ;  /* 0x000000ff1100720c */ /* 0x000fe40003f85270 */
[C---:B------:R-:W-:Y:S02]  /*1d00*/  @P5 SEL R15, R9.reuse, R15, P0 ;  /* 0x0000000f090f5207 */ /* 0x040fe40000000000 */
[----:B------:R-:W-:Y:S02]  /*1d10*/  SEL R11, R8, R13, !P3 ;  /* 0x0000000d080b7207 */ /* 0x000fe40005800000 */
[----:B------:R-:W-:-:S02]  /*1d20*/  SEL R13, R9, R15, !P3 ;  /* 0x0000000f090d7207 */ /* 0x000fc40005800000 */
[----:B----4-:R-:W-:Y:S01]  /*1d30*/  ISETP.LT.U32.AND P0, PT, R6, R11, PT ;  /* 0x0000000b0600720c */ /* 0x010fe20003f01070 */
[----:B------:R-:W3:Y:S01]  /*1d40*/  LDS.64 R8, [UR5+0x70] ;  /* 0x00007005ff087984 */ /* 0x000ee20008000a00 */
[----:B------:R-:W-:Y:S02]  /*1d50*/  @P2 SEL R17, R16, 0x1, !P4 ;  /* 0x0000000110112807 */ /* 0x000fe40006000000 */
[----:B------:R-:W-:Y:S02]  /*1d60*/  ISETP.LT.AND.EX P0, PT, R7, R13, PT, P0 ;  /* 0x0000000d0700720c */ /* 0x000fe40003f01300 */
[----:B------:R-:W-:Y:S02]  /*1d70*/  ISETP.NE.AND P3, PT, R18, RZ, PT ;  /* 0x000000ff1200720c */ /* 0x000fe40003f65270 */
[----:B------:R-:W-:Y:S02]  /*1d80*/  @P4 SEL R11, R6, R11, P0 ;  /* 0x0000000b060b4207 */ /* 0x000fe40000000000 */
[----:B------:R-:W-:-:S02]  /*1d90*/  LOP3.LUT P5, RZ, R17, 0xff, RZ, 0xc0, !PT ;  /* 0x000000ff11ff7812 */ /* 0x000fc400078ac0ff */
[C---:B------:R-:W-:Y:S02]  /*1da0*/  @P4 SEL R13, R7.reuse, R13, P0 ;  /* 0x0000000d070d4207 */ /* 0x040fe40000000000 */
[----:B------:R-:W-:Y:S02]  /*1db0*/  SEL R11, R6, R11, !P2 ;  /* 0x0000000b060b7207 */ /* 0x000fe40005000000 */
[----:B------:R-:W-:Y:S02]  /*1dc0*/  SEL R13, R7, R13, !P2 ;  /* 0x0000000d070d7207 */ /* 0x000fe40005000000 */
[----:B------:R-:W-:Y:S01]  /*1dd0*/  ISETP.LT.U32.AND P0, PT, R2, R11, PT ;  /* 0x0000000b0200720c */ /* 0x000fe20003f01070 */
[----:B------:R-:W4:Y:S01]  /*1de0*/  LDS.64 R6, [UR5+0x80] ;  /* 0x00008005ff067984 */ /* 0x000f220008000a00 */
[----:B0-----:R-:W-:Y:S02]  /*1df0*/  ISETP.NE.AND P2, PT, R10, RZ, PT ;  /* 0x000000ff0a00720c */ /* 0x001fe40003f45270 */
[----:B------:R-:W-:-:S02]  /*1e00*/  ISETP.LT.AND.EX P0, PT, R3, R13, PT, P0 ;  /* 0x0000000d0300720c */ /* 0x000fc40003f01300 */
[----:B------:R-:W-:Y:S02]  /*1e10*/  @P5 SEL R18, R17, 0x1, !P3 ;  /* 0x0000000111125807 */ /* 0x000fe40005800000 */
[C---:B------:R-:W-:Y:S02]  /*1e20*/  @P3 SEL R11, R2.reuse, R11, P0 ;  /* 0x0000000b020b3207 */ /* 0x040fe40000000000 */
[C---:B------:R-:W-:Y:S02]  /*1e30*/  @P3 SEL R13, R3.reuse, R13, P0 ;  /* 0x0000000d030d3207 */ /* 0x040fe40000000000 */
[----:B------:R-:W-:Y:S02]  /*1e40*/  SEL R11, R2, R11, !P5 ;  /* 0x0000000b020b7207 */ /* 0x000fe40006800000 */
[----:B------:R-:W-:Y:S02]  /*1e50*/  LOP3.LUT P4, RZ, R18, 0xff, RZ, 0xc0, !PT ;  /* 0x000000ff12ff7812 */ /* 0x000fe4000788c0ff */
[----:B------:R-:W-:-:S02]  /*1e60*/  SEL R13, R3, R13, !P5 ;  /* 0x0000000d030d7207 */ /* 0x000fc40006800000 */
[----:B-1----:R-:W-:Y:S02]  /*1e70*/  ISETP.LT.U32.AND P0, PT, R4, R11, PT ;  /* 0x0000000b0400720c */ /* 0x002fe40003f01070 */
[----:B--2---:R-:W-:Y:S02]  /*1e80*/  ISETP.NE.AND P3, PT, R14, RZ, PT ;  /* 0x000000ff0e00720c */ /* 0x004fe40003f65270 */
[----:B------:R-:W-:-:S04]  /*1e90*/  ISETP.LT.AND.EX P0, PT, R5, R13, PT, P0 ;  /* 0x0000000d0500720c */ /* 0x000fc80003f01300 */
[----:B------:R-:W-:Y:S02]  /*1ea0*/  @P2 SEL R11, R4, R11, P0 ;  /* 0x0000000b040b2207 */ /* 0x000fe40000000000 */
[----:B------:R-:W-:Y:S02]  /*1eb0*/  @P4 SEL R10, R18, 0x1, !P2 ;  /* 0x00000001120a4807 */ /* 0x000fe40005000000 */
[C---:B------:R-:W-:Y:S02]  /*1ec0*/  @P2 SEL R13, R5.reuse, R13, P0 ;  /* 0x0000000d050d2207 */ /* 0x040fe40000000000 */
[----:B------:R-:W-:Y:S02]  /*1ed0*/  SEL R3, R4, R11, !P4 ;  /* 0x0000000b04037207 */ /* 0x000fe40006000000 */
[----:B------:R-:W-:Y:S02]  /*1ee0*/  LOP3.LUT P5, RZ, R10, 0xff, RZ, 0xc0, !PT ;  /* 0x000000ff0aff7812 */ /* 0x000fe400078ac0ff */
[----:B------:R-:W-:-:S02]  /*1ef0*/  SEL R5, R5, R13, !P4 ;  /* 0x0000000d05057207 */ /* 0x000fc40006000000 */
[----:B---3--:R-:W-:Y:S02]  /*1f00*/  ISETP.LT.U32.AND P0, PT, R8, R3, PT ;  /* 0x000000030800720c */ /* 0x008fe40003f01070 */
        /* <DEDUP_REMOVED lines=8> */
[----:B----4-:R-:W-:-:S04]  /*1f90*/  ISETP.LT.U32.AND P0, PT, R6, R3, PT ;  /* 0x000000030600720c */ /* 0x010fc80003f01070 */
[----:B------:R-:W-:-:S04]  /*1fa0*/  ISETP.LT.AND.EX P0, PT, R7, R9, PT, P0 ;  /* 0x000000090700720c */ /* 0x000fc80003f01300 */
[----:B------:R-:W-:Y:S02]  /*1fb0*/  @P4 SEL R3, R6, R3, P0 ;  /* 0x0000000306034207 */ /* 0x000fe40000000000 */
[C---:B------:R-:W-:Y:S02]  /*1fc0*/  @P4 SEL R9, R7.reuse, R9, P0 ;  /* 0x0000000907094207 */ /* 0x040fe40000000000 */
[----:B------:R-:W-:Y:S02]  /*1fd0*/  @P2 SEL R12, R14, 0x1, !P4 ;  /* 0x000000010e0c2807 */ /* 0x000fe40006000000 */
[----:B------:R-:W-:Y:S02]  /*1fe0*/  SEL R10, R6, R3, !P2 ;  /* 0x00000003060a7207 */ /* 0x000fe40005000000 */
[----:B------:R-:W-:Y:S01]  /*1ff0*/  SEL R11, R7, R9, !P2 ;  /* 0x00000009070b7207 */ /* 0x000fe20005000000 */
[----:B------:R-:W-:Y:S06]  /*2000*/  BRA `(.L_x_358) ;  /* 0x0000003400a87947 */ /* 0x000fec0003800000 */
.L_x_345:
        /* <DEDUP_REMOVED lines=8> */
[----:B-----5:R2:W3:Y:S01]  /*2090*/  SHFL.DOWN PT, R6, R11, 0x1, R2 ;  /* 0x082000000b067989 */ /* 0x0204e200000e0002 */
        /* <DEDUP_REMOVED lines=22> */
[----:B--2---:R-:W-:-:S02]  /*2200*/  @!P0 SEL R10, R9, R10, P4 ;  /* 0x0000000a090a8207 */ /* 0x004fc40002000000 */
[----:B------:R-:W-:Y:S02]  /*2210*/  @!P0 SEL R11, R6, R11, P4 ;  /* 0x0000000b060b8207 */ /* 0x000fe40002000000 */
[----:B------:R-:W-:Y:S02]  /*2220*/  @P0 PRMT R12, R4, 0x7610, R12 ;  /* 0x00007610040c0816 */ /* 0x000fe4000000000c */
[----:B------:R-:W-:Y:S02]  /*2230*/  @P0 SEL R10, R9, R10, !P6 ;  /* 0x0000000a090a0207 */ /* 0x000fe40007000000 */
[----:B------:R-:W-:-:S07]  /*2240*/  @P0 SEL R11, R6, R11, !P6 ;  /* 0x0000000b060b0207 */ /* 0x000fce0007000000 */
.L_x_360:
[----:B------:R-:W-:Y:S05]  /*2250*/  BSYNC.RECONVERGENT B1 ;  /* 0x0000000000017941 */ /* 0x000fea0003800200 */
.L_x_359:
[----:B------:R-:W-:Y:S01]  /*2260*/  ISETP.GT.AND P4, PT, R5, R2, PT ;  /* 0x000000020500720c */ /* 0x000fe20003f84270 */
[----:B----4-:R3:W4:Y:S01]  /*2270*/  SHFL.DOWN PT, R7, R10, 0x2, R2 ;  /* 0x084000000a077989 */ /* 0x01072200000e0002 */
[----:B------:R-:W-:Y:S01]  /*2280*/  LOP3.LUT R5, R12, 0xff, RZ, 0xc0, !PT ;  /* 0x000000ff0c057812 */ /* 0x000fe200078ec0ff */
        /* <DEDUP_REMOVED lines=18> */
.L_x_362:
[----:B------:R-:W-:Y:S05]  /*23b0*/  BSYNC.RECONVERGENT B1 ;  /* 0x0000000000017941 */ /* 0x000fea0003800200 */
.L_x_361:
        /* <DEDUP_REMOVED lines=20> */
.L_x_364:
[----:B------:R-:W-:Y:S05]  /*2500*/  BSYNC.RECONVERGENT B1 ;  /* 0x0000000000017941 */ /* 0x000fea0003800200 */
.L_x_363:
        /* <DEDUP_REMOVED lines=20> */
.L_x_366:
[----:B------:R-:W-:Y:S05]  /*2650*/  BSYNC.RECONVERGENT B1 ;  /* 0x0000000000017941 */ /* 0x000fea0003800200 */
.L_x_365:
        /* <DEDUP_REMOVED lines=10> */
[----:B----4-:R-:W-:Y:S02]  /*2700*/  @!P0 ISETP.LT.U32.AND P2, PT, R7, R10, PT ;  /* 0x0000000a0700820c */ /* 0x010fe40003f41070 */
        /* <DEDUP_REMOVED lines=9> */
.L_x_368:
[----:B------:R-:W-:Y:S05]  /*27a0*/  BSYNC.RECONVERGENT B1 ;  /* 0x0000000000017941 */ /* 0x000fea0003800200 */
.L_x_367:
[----:B------:R-:W-:Y:S04]  /*27b0*/  BSSY.RECONVERGENT B1, `(.L_x_369) ;  /* 0x000000a000017945 */ /* 0x000fe80003800200 */
[----:B------:R-:W-:Y:S05]  /*27c0*/  @P1 BRA `(.L_x_370) ;  /* 0x0000000000201947 */ /* 0x000fea0003800000 */
[----:B0-----:R-:W0:Y:S01]  /*27d0*/  S2R R5, SR_CgaCtaId ;  /* 0x0000000000057919 */ /* 0x001e220000008800 */
[----:B------:R-:W-:Y:S02]  /*27e0*/  MOV R4, 0x400 ;  /* 0x0000040000047802 */ /* 0x000fe40000000f00 */
[----:B--23--:R-:W-:-:S04]  /*27f0*/  SHF.R.U32.HI R2, RZ, 0x1, R3 ;  /* 0x00000001ff027819 */ /* 0x00cfc80000011603 */
[----:B------:R-:W-:Y:S02]  /*2800*/  LOP3.LUT R2, R2, 0x1f0, RZ, 0xc0, !PT ;  /* 0x000001f002027812 */ /* 0x000fe400078ec0ff */
[----:B0-----:R-:W-:-:S05]  /*2810*/  LEA R5, R5, R4, 0x18 ;  /* 0x0000000405057211 */ /* 0x001fca00078ec0ff */
[----:B------:R-:W-:-:S05]  /*2820*/  IMAD.IADD R5, R2, 0x1, R5 ;  /* 0x0000000102057824 */ /* 0x000fca00078e0205 */
[----:B------:R0:W-:Y:S04]  /*2830*/  STS.64 [R5+0x10], R10 ;  /* 0x0000100a05007388 */ /* 0x0001e80000000a00 */
[----:B------:R0:W-:Y:S02]  /*2840*/  STS.U8 [R5+0x8], R12 ;  /* 0x0000080c05007388 */ /* 0x0001e40000000000 */
.L_x_370:
[----:B------:R-:W-:Y:S05]  /*2850*/  BSYNC.RECONVERGENT B1 ;  /* 0x0000000000017941 */ /* 0x000fea0003800200 */
.L_x_369:
[----:B------:R-:W-:Y:S01]  /*2860*/  BAR.SYNC.DEFER_BLOCKING 0x0 ;  /* 0x0000000000007b1d */ /* 0x000fe20000010000 */
[----:B------:R-:W-:-:S13]  /*2870*/  ISETP.NE.AND P1, PT, R3, RZ, PT ;  /* 0x000000ff0300720c */ /* 0x000fda0003f25270 */
[----:B------:R-:W-:Y:S05]  /*2880*/  @P1 BRA `(.L_x_358) ;  /* 0x0000002c00881947 */ /* 0x000fea0003800000 */
[----:B------:R-:W-:Y:S02]  /*2890*/  UISETP.GE.U32.AND UP0, UPT, UR4, 0x21, UPT ;  /* 0x000000210400788c */ /* 0x000fe4000bf06070 */
[----:B------:R-:W-:Y:S02]  /*28a0*/  UISETP.GE.U32.AND UP1, UPT, UR4, 0x41, UPT ;  /* 0x000000410400788c */ /* 0x000fe4000bf26070 */
[----:B------:R-:W-:Y:S02]  /*28b0*/  UISETP.GE.U32.AND UP2, UPT, UR4, 0x61, UPT ;  /* 0x000000610400788c */ /* 0x000fe4000bf46070 */
[----:B------:R-:W-:Y:S02]  /*28c0*/  UISETP.GE.U32.AND UP3, UPT, UR4, 0x81, UPT ;  /* 0x000000810400788c */ /* 0x000fe4000bf66070 */
[----:B------:R-:W-:Y:S02]  /*28d0*/  UISETP.GE.U32.AND UP4, UPT, UR4, 0xa1, UPT ;  /* 0x000000a10400788c */ /* 0x000fe4000bf86070 */
[----:B------:R-:W-:-:S02]  /*28e0*/  UISETP.GE.U32.AND UP5, UPT, UR4, 0xc1, UPT ;  /* 0x000000c10400788c */ /* 0x000fc4000bfa6070 */
[----:B------:R-:W-:Y:S01]  /*28f0*/  UISETP.GE.U32.AND UP6, UPT, UR4, 0xe1, UPT ;  /* 0x000000e10400788c */ /* 0x000fe2000bfc6070 */
[----:B------:R-:W-:Y:S10]  /*2900*/  BRA.U !UP0, `(.L_x_371) ;  /* 0x00000001083c7547 */ /* 0x000ff4000b800000 */
[----:B------:R-:W5:Y:S01]  /*2910*/  S2UR UR6, SR_CgaCtaId ;  /* 0x00000000000679c3 */ /* 0x000f620000008800 */
[----:B------:R-:W-:Y:S01]  /*2920*/  UMOV UR5, 0x400 ;  /* 0x0000040000057882 */ /* 0x000fe20000000000 */
[----:B------:R-:W-:Y:S01]  /*2930*/  LOP3.LUT P3, RZ, R12, 0xff, RZ, 0xc0, !PT ;  /* 0x000000ff0cff7812 */ /* 0x000fe2000786c0ff */
[----:B-----5:R-:W-:-:S09]  /*2940*/  ULEA UR5, UR6, UR5, 0x18 ;  /* 0x0000000506057291 */ /* 0x020fd2000f8ec0ff */
[----:B0-----:R-:W0:Y:S04]  /*2950*/  LDS.U8 R4, [UR5+0x18] ;  /* 0x00001805ff047984 */ /* 0x001e280008000000 */
[----:B--23--:R-:W2:Y:S01]  /*2960*/  LDS.64 R2, [UR5+0x20] ;  /* 0x00002005ff027984 */ /* 0x00cea20008000a00 */
[----:B0-----:R-:W-:Y:S02]  /*2970*/  ISETP.NE.AND P2, PT, R4, RZ, PT ;  /* 0x000000ff0400720c */ /* 0x001fe40003f45270 */
[----:B--2---:R-:W-:Y:S02]  /*2980*/  ISETP.LT.U32.AND P0, PT, R2, R10, PT ;  /* 0x0000000a0200720c */ /* 0x004fe40003f01070 */
[----:B------:R-:W-:Y:S02]  /*2990*/  @P3 SEL R4, R12, 0x1, !P2 ;  /* 0x000000010c043807 */ /* 0x000fe40005000000 */
[----:B------:R-:W-:-:S02]  /*29a0*/  ISETP.LT.AND.EX P0, PT, R3, R11, PT, P0 ;  /* 0x0000000b0300720c */ /* 0x000fc40003f01300 */
[----:B------:R-:W-:-:S05]  /*29b0*/  PRMT R12, R4, 0x7610, R12 ;  /* 0x00007610040c7816 */ /* 0x000fca000000000c */
[C---:B------:R-:W-:Y:S02]  /*29c0*/  @P2 SEL R10, R2.reuse, R10, P0 ;  /* 0x0000000a020a2207 */ /* 0x040fe40000000000 */
[C---:B------:R-:W-:Y:S02]  /*29d0*/  @P2 SEL R11, R3.reuse, R11, P0 ;  /* 0x0000000b030b2207 */ /* 0x040fe40000000000 */
[----:B------:R-:W-:Y:S02]  /*29e0*/  SEL R10, R2, R10, !P3 ;  /* 0x0000000a020a7207 */ /* 0x000fe40005800000 */
[----:B------:R-:W-:-:S07]  /*29f0*/  SEL R11, R3, R11, !P3 ;  /* 0x0000000b030b7207 */ /* 0x000fce0005800000 */
.L_x_371:
[----:B------:R-:W-:Y:S05]  /*2a00*/  BRA.U !UP1, `(.L_x_372) ;  /* 0x00000001093c7547 */ /* 0x000fea000b800000 */
        /* <DEDUP_REMOVED lines=15> */
.L_x_372:
        /* <DEDUP_REMOVED lines=16> */
.L_x_373:
        /* <DEDUP_REMOVED lines=16> */
.L_x_374:
        /* <DEDUP_REMOVED lines=16> */
.L_x_375:
        /* <DEDUP_REMOVED lines=16> */
.L_x_376:
        /* <DEDUP_REMOVED lines=17> */
.L_x_335:
        /* <DEDUP_REMOVED lines=15> */
[----:B------:R-:W-:-:S04]  /*3100*/  UIADD3 UR5, UPT, UPT, UR4, -0x400, URZ ;  /* 0xfffffc0004057890 */ /* 0x000fc8000fffe0ff */
[----:B------:R-:W-:Y:S01]  /*3110*/  UISETP.GE.U32.AND UP0, UPT, UR5, 0x400, UPT ;  /* 0x000004000500788c */ /* 0x000fe2000bf06070 */
[----:B------:R-:W-:Y:S01]  /*3120*/  IMAD.MOV.U32 R16, RZ, RZ, 0x400 ;  /* 0x00000400ff107424 */ /* 0x000fe200078e00ff */
[----:B---3--:R-:W-:-:S04]  /*3130*/  ISETP.NE.AND P0, PT, R5, R14, PT ;  /* 0x0000000e0500720c */ /* 0x008fc80003f05270 */
[----:B------:R-:W-:Y:S02]  /*3140*/  SEL R10, R13, R10, !P0 ;  /* 0x0000000a0d0a7207 */ /* 0x000fe40004000000 */
[----:B----4-:R-:W-:Y:S02]  /*3150*/  ISETP.NE.AND P2, PT, R9, R14, PT ;  /* 0x0000000e0900720c */ /* 0x010fe40003f45270 */
[----:B------:R-:W-:-:S04]  /*3160*/  IADD3 R10, P3, PT, R10, UR6, RZ ;  /* 0x000000060a0a7c10 */ /* 0x000fc8000ff7e0ff */
[----:B------:R-:W-:Y:S01]  /*3170*/  ISETP.LT.U32.AND P1, PT, R17, R10, PT ;  /* 0x0000000a1100720c */ /* 0x000fe20003f21070 */
[----:B------:R-:W-:Y:S01]  /*3180*/  IMAD.X R4, RZ, RZ, UR7, P3 ;  /* 0x00000007ff047e24 */ /* 0x000fe200098e06ff */
[----:B-----5:R-:W-:-:S04]  /*3190*/  ISETP.EQ.OR P0, PT, R7, R14, !P0 ;  /* 0x0000000e0700720c */ /* 0x020fc80004702670 */
[----:B------:R-:W-:Y:S02]  /*31a0*/  ISETP.LT.AND.EX P1, PT, R15, R4, PT, P1 ;  /* 0x000000040f00720c */ /* 0x000fe40003f21310 */
[C---:B------:R-:W-:Y:S02]  /*31b0*/  IADD3 R5, P4, PT, R17.reuse, 0x100, RZ ;  /* 0x0000010011057810 */ /* 0x040fe40007f9e0ff */
[----:B------:R-:W-:Y:S02]  /*31c0*/  @!P2 SEL R10, R17, R10, P1 ;  /* 0x0000000a110aa207 */ /* 0x000fe40000800000 */
[----:B------:R-:W-:Y:S02]  /*31d0*/  ISETP.NE.AND P3, PT, R11, R14, PT ;  /* 0x0000000e0b00720c */ /* 0x000fe40003f65270 */
[----:B------:R-:W-:Y:S02]  /*31e0*/  @!P2 SEL R4, R15, R4, P1 ;  /* 0x000000040f04a207 */ /* 0x000fe40000800000 */
[----:B------:R-:W-:Y:S01]  /*31f0*/  SEL R10, R10, R17, P0 ;  /* 0x000000110a0a7207 */ /* 0x000fe20000000000 */
[----:B------:R-:W-:Y:S01]  /*3200*/  IMAD.X R7, RZ, RZ, R15, P4 ;  /* 0x000000ffff077224 */ /* 0x000fe200020e060f */
[----:B------:R-:W-:-:S02]  /*3210*/  SEL R4, R4, R15, P0 ;  /* 0x0000000f04047207 */ /* 0x000fc40000000000 */
[----:B------:R-:W-:Y:S02]  /*3220*/  ISETP.LT.U32.AND P1, PT, R5, R10, PT ;  /* 0x0000000a0500720c */ /* 0x000fe40003f21070 */
[----:B------:R-:W-:Y:S02]  /*3230*/  ISETP.EQ.OR P0, PT, R9, R14, P0 ;  /* 0x0000000e0900720c */ /* 0x000fe40000702670 */
[----:B------:R-:W-:Y:S02]  /*3240*/  ISETP.LT.AND.EX P1, PT, R7, R4, PT, P1 ;  /* 0x000000040700720c */ /* 0x000fe40003f21310 */
[----:B------:R-:W-:Y:S02]  /*3250*/  ISETP.EQ.OR P2, PT, R11, R14, P0 ;  /* 0x0000000e0b00720c */ /* 0x000fe40000742670 */
[----:B------:R-:W-:Y:S02]  /*3260*/  @!P3 SEL R10, R5, R10, P1 ;  /* 0x0000000a050ab207 */ /* 0x000fe40000800000 */
[----:B------:R-:W-:-:S02]  /*3270*/  @!P3 SEL R4, R7, R4, P1 ;  /* 0x000000040704b207 */ /* 0x000fc40000800000 */
[----:B------:R-:W-:Y:S02]  /*3280*/  SEL R12, RZ, 0x1, !P2 ;  /* 0x00000001ff0c7807 */ /* 0x000fe40005000000 */
[----:B------:R-:W-:Y:S02]  /*3290*/  SEL R10, R10, R5, P0 ;  /* 0x000000050a0a7207 */ /* 0x000fe40000000000 */
[----:B------:R-:W-:Y:S01]  /*32a0*/  SEL R11, R4, R7, P0 ;  /* 0x00000007040b7207 */ /* 0x000fe20000000000 */
[----:B------:R-:W-:Y:S06]  /*32b0*/  BRA.U !UP0, `(.L_x_377) ;  /* 0x0000000508007547 */ /* 0x000fec000b800000 */
[----:B------:R-:W-:Y:S01]  /*32c0*/  IMAD.MOV.U32 R16, RZ, RZ, 0x400 ;  /* 0x00000400ff107424 */ /* 0x000fe200078e00ff */
[----:B------:R-:W0:Y:S01]  /*32d0*/  LDCU UR4, c[0x0][0x3a8] ;  /* 0x00007500ff0477ac */ /* 0x000e220008000800 */
[----:B------:R-:W2:Y:S01]  /*32e0*/  LDCU.64 UR6, c[0x0][0x398] ;  /* 0x00007300ff0677ac */ /* 0x000ea20008000a00 */
[----:B------:R-:W-:-:S04]  /*32f0*/  NOP ;  /* 0x0000000000007918 */ /* 0x000fc80000000000 */
.L_x_379:
[----:B------:R-:W-:-:S05]  /*3300*/  IADD3 R4, P0, PT, R16, R2, RZ ;  /* 0x0000000210047210 */ /* 0x000fca0007f1e0ff */
[----:B------:R-:W-:-:S05]  /*3310*/  IMAD.X R5, RZ, RZ, R3, P0 ;  /* 0x000000ffff057224 */ /* 0x000fca00000e0603 */
[----:B------:R-:W3:Y:S04]  /*3320*/  LDG.E.U8 R7, desc[UR8][R4.64] ;  /* 0x0000000804077981 */ /* 0x000ee8000c1e1100 */
[----:B------:R-:W4:Y:S04]  /*3330*/  LDG.E.U8 R9, desc[UR8][R4.64+0x100] ;  /* 0x0001000804097981 */ /* 0x000f28000c1e1100 */
[----:B------:R-:W5:Y:S04]  /*3340*/  LDG.E.U8 R15, desc[UR8][R4.64+0x200] ;  /* 0x00020008040f7981 */ /* 0x000f68000c1e1100 */
[----:B------:R1:W5:Y:S01]  /*3350*/  LDG.E.U8 R17, desc[UR8][R4.64+0x300] ;  /* 0x0003000804117981 */ /* 0x000362000c1e1100 */
[----:B--2---:R-:W-:-:S02]  /*3360*/  IADD3 R8, P1, P4, R13, UR6, R16 ;  /* 0x000000060d087c10 */ /* 0x004fc4000fc3e010 */
[----:B------:R-:W-:Y:S02]  /*3370*/  LOP3.LUT P2, RZ, R12, 0xff, RZ, 0xc0, !PT ;  /* 0x000000ff0cff7812 */ /* 0x000fe4000784c0ff */
[C---:B------:R-:W-:Y:S02]  /*3380*/  ISETP.LT.U32.AND P0, PT, R8.reuse, R10, PT ;  /* 0x0000000a0800720c */ /* 0x040fe40003f01070 */
[----:B------:R-:W-:Y:S02]  /*3390*/  IADD3.X R18, PT, PT, RZ, UR7, RZ, P1, P4 ;  /* 0x00000007ff127c10 */ /* 0x000fe40008fe84ff */
[----:B-1----:R-:W-:Y:S02]  /*33a0*/  IADD3 R5, P4, PT, R8, 0x100, RZ ;  /* 0x0000010008057810 */ /* 0x002fe40007f9e0ff */
[----:B------:R-:W-:-:S03]  /*33b0*/  ISETP.LT.AND.EX P0, PT, R18, R11, PT, P0 ;  /* 0x0000000b1200720c */ /* 0x000fc60003f01300 */
[----:B------:R-:W-:Y:S01]  /*33c0*/  IMAD.X R4, RZ, RZ, R18, P4 ;  /* 0x000000ffff047224 */ /* 0x000fe200020e0612 */
[-C--:B---3--:R-:W-:Y:S02]  /*33d0*/  ISETP.NE.AND P3, PT, R7, R14.reuse, PT ;  /* 0x0000000e0700720c */ /* 0x088fe40003f65270 */
[----:B----4-:R-:W-:Y:S02]  /*33e0*/  ISETP.NE.AND P1, PT, R9, R14, PT ;  /* 0x0000000e0900720c */ /* 0x010fe40003f25270 */
[----:B------:R-:W-:Y:S02]  /*33f0*/  SEL R6, RZ, 0x1, P3 ;  /* 0x00000001ff067807 */ /* 0x000fe40001800000 */
[----:B------:R-:W-:Y:S02]  /*3400*/  @P2 SEL R6, R12, 0x1, P3 ;  /* 0x000000010c062807 */ /* 0x000fe40001800000 */
[----:B------:R-:W-:-:S05]  /*3410*/  SEL R9, RZ, 0x1, P1 ;  /* 0x00000001ff097807 */ /* 0x000fca0000800000 */
[----:B------:R-:W-:Y:S02]  /*3420*/  @!P3 SEL R10, R8, R10, P0 ;  /* 0x0000000a080ab207 */ /* 0x000fe40000000000 */
[----:B------:R-:W-:Y:S02]  /*3430*/  @!P3 SEL R11, R18, R11, P0 ;  /* 0x0000000b120bb207 */ /* 0x000fe40000000000 */
[----:B------:R-:W-:Y:S02]  /*3440*/  SEL R10, R8, R10, !P2 ;  /* 0x0000000a080a7207 */ /* 0x000fe40005000000 */
[----:B------:R-:W-:Y:S02]  /*3450*/  SEL R11, R18, R11, !P2 ;  /* 0x0000000b120b7207 */ /* 0x000fe40005000000 */
[----:B------:R-:W-:Y:S02]  /*3460*/  ISETP.LT.U32.AND P0, PT, R5, R10, PT ;  /* 0x0000000a0500720c */ /* 0x000fe40003f01070 */
[----:B------:R-:W-:-:S02]  /*3470*/  LOP3.LUT P3, RZ, R6, 0xff, RZ, 0xc0, !PT ;  /* 0x000000ff06ff7812 */ /* 0x000fc4000786c0ff */
[CC--:B------:R-:W-:Y:S02]  /*3480*/  ISETP.LT.AND.EX P0, PT, R4.reuse, R11.reuse, PT, P0 ;  /* 0x0000000b0400720c */ /* 0x0c0fe40003f01300 */
[----:B-----5:R-:W-:Y:S02]  /*3490*/  ISETP.NE.AND P2, PT, R15, R14, PT ;  /* 0x0000000e0f00720c */ /* 0x020fe40003f45270 */
[C---:B------:R-:W-:Y:S02]  /*34a0*/  @!P1 SEL R10, R5.reuse, R10, P0 ;  /* 0x0000000a050a9207 */ /* 0x040fe40000000000 */
[----:B------:R-:W-:Y:S02]  /*34b0*/  @!P1 SEL R11, R4, R11, P0 ;  /* 0x0000000b040b9207 */ /* 0x000fe40000000000 */
[----:B------:R-:W-:Y:S02]  /*34c0*/  IADD3 R7, P0, PT, R8, 0x200, RZ ;  /* 0x0000020008077810 */ /* 0x000fe40007f1e0ff */
[----:B------:R-:W-:-:S02]  /*34d0*/  SEL R10, R5, R10, !P3 ;  /* 0x0000000a050a7207 */ /* 0x000fc40005800000 */
[----:B------:R-:W-:Y:S02]  /*34e0*/  @P3 SEL R9, R6, 0x1, P1 ;  /* 0x0000000106093807 */ /* 0x000fe40000800000 */
[----:B------:R-:W-:Y:S01]  /*34f0*/  SEL R11, R4, R11, !P3 ;  /* 0x0000000b040b7207 */ /* 0x000fe20005800000 */
[----:B------:R-:W-:Y:S01]  /*3500*/  IMAD.X R4, RZ, RZ, R18, P0 ;  /* 0x000000ffff047224 */ /* 0x000fe200000e0612 */
[----:B------:R-:W-:Y:S02]  /*3510*/  ISETP.LT.U32.AND P0, PT, R7, R10, PT ;  /* 0x0000000a0700720c */ /* 0x000fe40003f01070 */
[----:B------:R-:W-:Y:S02]  /*3520*/  LOP3.LUT P4, RZ, R9, 0xff, RZ, 0xc0, !PT ;  /* 0x000000ff09ff7812 */ /* 0x000fe4000788c0ff */
[----:B------:R-:W-:Y:S02]  /*3530*/  ISETP.LT.AND.EX P0, PT, R4, R11, PT, P0 ;  /* 0x0000000b0400720c */ /* 0x000fe40003f01300 */
[----:B------:R-:W-:-:S02]  /*3540*/  SEL R6, RZ, 0x1, P2 ;  /* 0x00000001ff067807 */ /* 0x000fc40001000000 */
[C---:B------:R-:W-:Y:S02]  /*3550*/  @!P2 SEL R10, R7.reuse, R10, P0 ;  /* 0x0000000a070aa207 */ /* 0x040fe40000000000 */
[----:B------:R-:W-:Y:S02]  /*3560*/  @!P2 SEL R11, R4, R11, P0 ;  /* 0x0000000b040ba207 */ /* 0x000fe40000000000 */
[----:B------:R-:W-:Y:S02]  /*3570*/  SEL R10, R7, R10, !P4 ;  /* 0x0000000a070a7207 */ /* 0x000fe40006000000 */
[----:B0-----:R-:W-:Y:S02]  /*3580*/  IADD3 R7, PT, PT, -R16, UR4, RZ ;  /* 0x0000000410077c10 */ /* 0x001fe4000fffe1ff */
[----:B------:R-:W-:Y:S02]  /*3590*/  IADD3 R5, P0, PT, R8, 0x300, RZ ;  /* 0x0000030008057810 */ /* 0x000fe40007f1e0ff */
[----:B------:R-:W-:-:S02]  /*35a0*/  ISETP.NE.AND P1, PT, R17, R14, PT ;  /* 0x0000000e1100720c */ /* 0x000fc40003f25270 */
[----:B------:R-:W-:Y:S02]  /*35b0*/  @P4 SEL R6, R9, 0x1, P2 ;  /* 0x0000000109064807 */ /* 0x000fe40001000000 */
[----:B------:R-:W-:Y:S02]  /*35c0*/  ISETP.GE.U32.AND P3, PT, R7, 0x400, PT ;  /* 0x000004000700780c */ /* 0x000fe40003f66070 */
[----:B------:R-:W-:Y:S01]  /*35d0*/  SEL R11, R4, R11, !P4 ;  /* 0x0000000b040b7207 */ /* 0x000fe20006000000 */
[----:B------:R-:W-:Y:S01]  /*35e0*/  IMAD.X R4, RZ, RZ, R18, P0 ;  /* 0x000000ffff047224 */ /* 0x000fe200000e0612 */
[----:B------:R-:W-:Y:S02]  /*35f0*/  LOP3.LUT P2, RZ, R6, 0xff, RZ, 0xc0, !PT ;  /* 0x000000ff06ff7812 */ /* 0x000fe4000784c0ff */
[----:B------:R-:W-:Y:S02]  /*3600*/  ISETP.LT.U32.AND P0, PT, R5, R10, PT ;  /* 0x0000000a0500720c */ /* 0x000fe40003f01070 */
[----:B------:R-:W-:-:S02]  /*3610*/  SEL R12, RZ, 0x1, P1 ;  /* 0x00000001ff0c7807 */ /* 0x000fc40000800000 */
[----:B------:R-:W-:-:S04]  /*3620*/  ISETP.LT.AND.EX P0, PT, R4, R11, PT, P0 ;  /* 0x0000000b0400720c */ /* 0x000fc80003f01300 */
[C---:B------:R-:W-:Y:S02]  /*3630*/  @!P1 SEL R10, R5.reuse, R10, P0 ;  /* 0x0000000a050a9207 */ /* 0x040fe40000000000 */
[----:B------:R-:W-:Y:S02]  /*3640*/  @!P1 SEL R11, R4, R11, P0 ;  /* 0x0000000b040b9207 */ /* 0x000fe40000000000 */
[----:B------:R-:W-:Y:S02]  /*3650*/  @P2 SEL R12, R6, 0x1, P1 ;  /* 0x00000001060c2807 */ /* 0x000fe40000800000 */
[----:B------:R-:W-:Y:S02]  /*3660*/  SEL R10, R5, R10, !P2 ;  /* 0x0000000a050a7207 */ /* 0x000fe40005000000 */
[----:B------:R-:W-:Y:S01]  /*3670*/  SEL R11, R4, R11, !P2 ;  /* 0x0000000b040b7207 */ /* 0x000fe20005000000 */
[----:B------:R-:W-:Y:S06]  /*3680*/  @!P3 BRA `(.L_x_378) ;  /* 0x0000001000d0b947 */ /* 0x000fec0003800000 */
[----:B------:R-:W-:-:S05]  /*3690*/  VIADD R16, R16, 0x400 ;  /* 0x0000040010107836 */ /* 0x000fca0000000000 */
[----:B------:R-:W-:-:S13]  /*36a0*/  ISETP.GT.U32.AND P0, PT, R16, UR5, PT ;  /* 0x0000000510007c0c */ /* 0x000fda000bf04070 */
[----:B------:R-:W-:Y:S05]  /*36b0*/  @!P0 BRA `(.L_x_379) ;  /* 0xfffffffc00108947 */ /* 0x000fea000383ffff */
.L_x_377:
[----:B------:R-:W-:Y:S01]  /*36c0*/  IADD3 R2, PT, PT, -R16, UR4, RZ ;  /* 0x0000000410027c10 */ /* 0x000fe2000fffe1ff */
[----:B------:R-:W0:Y:S01]  /*36d0*/  LDCU.64 UR10, c[0x0][0x380] ;  /* 0x00007000ff0a77ac */ /* 0x000e220008000a00 */
[----:B------:R-:W-:Y:S02]  /*36e0*/  BSSY.RECONVERGENT B1, `(.L_x_378) ;  /* 0x000012e000017945 */ /* 0x000fe40003800200 */
[----:B------:R-:W-:-:S04]  /*36f0*/  ISETP.GE.AND P0, PT, R13, R2, PT ;  /* 0x000000020d00720c */ /* 0x000fc80003f06270 */
[----:B------:R-:W-:-:S13]  /*3700*/  ISETP.GE.U32.OR P0, PT, R16, UR4, P0 ;  /* 0x0000000410007c0c */ /* 0x000fda0008706470 */
[----:B0-----:R-:W-:Y:S05]  /*3710*/  @P0 BRA `(.L_x_380) ;  /* 0x0000001000a80947 */ /* 0x001fea0003800000 */
[----:B------:R-:W-:Y:S01]  /*3720*/  LOP3.LUT R15, RZ, R13, RZ, 0x33, !PT ;  /* 0x0000000dff0f7212 */ /* 0x000fe200078e33ff */
[----:B------:R-:W-:Y:S01]  /*3730*/  BSSY.RECONVERGENT B2, `(.L_x_381) ;  /* 0x000009c000027945 */ /* 0x000fe20003800200 */
[----:B------:R-:W-:Y:S02]  /*3740*/  IMAD.MOV.U32 R3, RZ, RZ, R13 ;  /* 0x000000ffff037224 */ /* 0x000fe400078e000d */
[----:B------:R-:W-:-:S04]  /*3750*/  IADD3 R15, PT, PT, -R16, UR4, R15 ;  /* 0x00000004100f7c10 */ /* 0x000fc8000fffe10f */
[C---:B------:R-:W-:Y:S02]  /*3760*/  ISETP.GE.U32.AND P0, PT, R15.reuse, 0x700, PT ;  /* 0x000007000f00780c */ /* 0x040fe40003f06070 */
[----:B------:R-:W-:-:S04]  /*3770*/  LEA.HI R17, R15, 0x1, RZ, 0x18 ;  /* 0x000000010f117811 */ /* 0x000fc800078fc0ff */
[----:B------:R-:W-:-:S07]  /*3780*/  LOP3.LUT R31, R17, 0x7, RZ, 0xc0, !PT ;  /* 0x00000007111f7812 */ /* 0x000fce00078ec0ff */
[----:B------:R-:W-:Y:S05]  /*3790*/  @!P0 BRA `(.L_x_382) ;  /* 0x0000000800548947 */ /* 0x000fea0003800000 */
[----:B------:R-:W-:Y:S01]  /*37a0*/  LOP3.LUT R19, R17, 0x1fffff8, RZ, 0xc0, !PT ;  /* 0x01fffff811137812 */ /* 0x000fe200078ec0ff */
[----:B------:R-:W-:Y:S01]  /*37b0*/  BSSY.RECONVERGENT B3, `(.L_x_383) ;  /* 0x0000092000037945 */ /* 0x000fe20003800200 */
[C---:B------:R-:W-:Y:S01]  /*37c0*/  LOP3.LUT R18, R13.reuse, 0x400, RZ, 0xfc, !PT ;  /* 0x000004000d127812 */ /* 0x040fe200078efcff */
[----:B------:R-:W-:Y:S02]  /*37d0*/  IMAD.IADD R32, R13, 0x1, R16 ;  /* 0x000000010d207824 */ /* 0x000fe400078e0210 */
[----:B------:R-:W-:-:S07]  /*37e0*/  IMAD.MOV R19, RZ, RZ, -R19 ;  /* 0x000000ffff137224 */ /* 0x000fce00078e0a13 */
.L_x_384:
[----:B------:R-:W-:-:S05]  /*37f0*/  IADD3 R2, P0, PT, R32, UR10, RZ ;  /* 0x0000000a20027c10 */ /* 0x000fca000ff1e0ff */
[----:B------:R-:W-:-:S05]  /*3800*/  IMAD.X R3, RZ, RZ, UR11, P0 ;  /* 0x0000000bff037e24 */ /* 0x000fca00080e06ff */
[----:B------:R0:W2:Y:S01]  /*3810*/  LDG.E.U8 R21, desc[UR8][R2.64] ;  /* 0x0000000802157981 */ /* 0x0000a2000c1e1100 */
[----:B------:R-:W-:-:S05]  /*3820*/  VIADD R20, R32, 0x100 ;  /* 0x0000010020147836 */ /* 0x000fca0000000000 */
[----:B------:R-:W-:-:S05]  /*3830*/  IADD3 R4, P0, PT, R20, UR10, RZ ;  /* 0x0000000a14047c10 */ /* 0x000fca000ff1e0ff */
[----:B------:R-:W-:-:S05]  /*3840*/  IMAD.X R5, RZ, RZ, UR11, P0 ;  /* 0x0000000bff057e24 */ /* 0x000fca00080e06ff */
[----:B------:R3:W4:Y:S01]  /*3850*/  LDG.E.U8 R25, desc[UR8][R4.64] ;  /* 0x0000000804197981 */ /* 0x000722000c1e1100 */
        /* <DEDUP_REMOVED lines=9> */
[----:B0-----:R-:W-:-:S05]  /*38f0*/  IADD3 R2, P0, PT, R26, UR10, RZ ;  /* 0x0000000a1a027c10 */ /* 0x001fca000ff1e0ff */
[----:B------:R-:W-:-:S06]  /*3900*/  IMAD.X R3, RZ, RZ, UR11, P0 ;  /* 0x0000000bff037e24 */ /* 0x000fcc00080e06ff */
[----:B------:R0:W4:Y:S01]  /*3910*/  LDG.E.U8 R3, desc[UR8][R2.64] ;  /* 0x0000000802037981 */ /* 0x000122000c1e1100 */
[----:B------:R-:W-:-:S05]  /*3920*/  VIADD R28, R32, 0x500 ;  /* 0x00000500201c7836 */ /* 0x000fca0000000000 */
[----:B---3--:R-:W-:-:S05]  /*3930*/  IADD3 R4, P0, PT, R28, UR10, RZ ;  /* 0x0000000a1c047c10 */ /* 0x008fca000ff1e0ff */
[----:B------:R-:W-:Y:S02]  /*3940*/  IMAD.X R5, RZ, RZ, UR11, P0 ;  /* 0x0000000bff057e24 */ /* 0x000fe400080e06ff */
[----:B------:R-:W-:-:S04]  /*3950*/  VIADD R29, R32, 0x600 ;  /* 0x00000600201d7836 */ /* 0x000fc80000000000 */
[----:B------:R3:W4:Y:S01]  /*3960*/  LDG.E.U8 R5, desc[UR8][R4.64] ;  /* 0x0000000804057981 */ /* 0x000722000c1e1100 */
[----:B-----5:R-:W-:-:S05]  /*3970*/  IADD3 R6, P0, PT, R29, UR10, RZ ;  /* 0x0000000a1d067c10 */ /* 0x020fca000ff1e0ff */
[----:B------:R-:W-:-:S06]  /*3980*/  IMAD.X R7, RZ, RZ, UR11, P0 ;  /* 0x0000000bff077e24 */ /* 0x000fcc00080e06ff */
[----:B------:R5:W5:Y:S01]  /*3990*/  LDG.E.U8 R7, desc[UR8][R6.64] ;  /* 0x0000000806077981 */ /* 0x000b62000c1e1100 */
[----:B------:R-:W-:-:S05]  /*39a0*/  VIADD R30, R32, 0x700 ;  /* 0x00000700201e7836 */ /* 0x000fca0000000000 */
[----:B-1----:R-:W-:-:S05]  /*39b0*/  IADD3 R8, P0, PT, R30, UR10, RZ ;  /* 0x0000000a1e087c10 */ /* 0x002fca000ff1e0ff */
[----:B------:R-:W-:-:S06]  /*39c0*/  IMAD.X R9, RZ, RZ, UR11, P0 ;  /* 0x0000000bff097e24 */ /* 0x000fcc00080e06ff */
[----:B------:R1:W5:Y:S01]  /*39d0*/  LDG.E.U8 R9, desc[UR8][R8.64] ;  /* 0x0000000808097981 */ /* 0x000362000c1e1100 */
[----:B0-----:R-:W-:Y:S01]  /*39e0*/  PRMT R2, R12, 0x7610, R2 ;  /* 0x000076100c027816 */ /* 0x001fe20000000002 */
[----:B------:R-:W-:Y:S01]  /*39f0*/  VIADD R19, R19, 0x8 ;  /* 0x0000000813137836 */ /* 0x000fe20000000000 */
[----:B------:R-:W-:Y:S01]  /*3a00*/  IADD3 R35, P2, PT, R32, UR6, RZ ;  /* 0x0000000620237c10 */ /* 0x000fe2000ff5e0ff */
[----:B------:R-:W-:Y:S01]  /*3a10*/  VIADD R18, R18, 0x800 ;  /* 0x0000080012127836 */ /* 0x000fe20000000000 */
[----:B------:R-:W-:Y:S01]  /*3a20*/  LOP3.LUT P3, RZ, R2, 0xff, RZ, 0xc0, !PT ;  /* 0x000000ff02ff7812 */ /* 0x000fe2000786c0ff */
[----:B------:R-:W-:Y:S02]  /*3a30*/  VIADD R32, R32, 0x800 ;  /* 0x0000080020207836 */ /* 0x000fe40000000000 */
[----:B---3--:R-:W-:Y:S01]  /*3a40*/  IMAD.X R4, RZ, RZ, UR7, P2 ;  /* 0x00000007ff047e24 */ /* 0x008fe200090e06ff */
[CC--:B--2---:R-:W-:Y:S02]  /*3a50*/  ISETP.NE.AND P0, PT, R21.reuse, R14.reuse, PT ;  /* 0x0000000e1500720c */ /* 0x0c4fe40003f05270 */
[----:B------:R-:W-:-:S07]  /*3a60*/  ISETP.EQ.AND P1, PT, R21, R14, P3 ;  /* 0x0000000e1500720c */ /* 0x000fce0001f22270 */
[----:B------:R-:W-:Y:S02]  /*3a70*/  @!P3 SEL R2, RZ, 0x1, P0 ;  /* 0x00000001ff02b807 */ /* 0x000fe40000000000 */
[CC--:B------:R-:W-:Y:S02]  /*3a80*/  ISETP.LT.U32.AND P0, PT, R35.reuse, R10.reuse, PT ;  /* 0x0000000a2300720c */ /* 0x0c0fe40003f01070 */
[----:B------:R-:W-:Y:S02]  /*3a90*/  SEL R2, R2, 0x1, !P1 ;  /* 0x0000000102027807 */ /* 0x000fe40004800000 */
[----:B------:R-:W-:Y:S02]  /*3aa0*/  ISETP.LT.AND.EX P0, PT, R4, R11, PT, P0 ;  /* 0x0000000b0400720c */ /* 0x000fe40003f01300 */
[----:B------:R-:W-:Y:S02]  /*3ab0*/  LOP3.LUT P2, RZ, R2, 0xff, RZ, 0xc0, !PT ;  /* 0x000000ff02ff7812 */ /* 0x000fe4000784c0ff */
[----:B------:R-:W-:-:S02]  /*3ac0*/  SEL R33, R35, R10, P0 ;  /* 0x0000000a23217207 */ /* 0x000fc40000000000 */
[CC--:B----4-:R-:W-:Y:S02]  /*3ad0*/  ISETP.NE.AND P5, PT, R25.reuse, R14.reuse, PT ;  /* 0x0000000e1900720c */ /* 0x0d0fe40003fa5270 */
[----:B------:R-:W-:Y:S02]  /*3ae0*/  ISETP.EQ.AND P4, PT, R25, R14, P2 ;  /* 0x0000000e1900720c */ /* 0x000fe40001782270 */
[----:B------:R-:W-:Y:S02]  /*3af0*/  @!P1 SEL R33, R35, R10, !P3 ;  /* 0x0000000a23219207 */ /* 0x000fe40005800000 */
[CC--:B------:R-:W-:Y:S02]  /*3b00*/  SEL R35, R4.reuse, R11.reuse, P0 ;  /* 0x0000000b04237207 */ /* 0x0c0fe40000000000 */
[----:B------:R-:W-:Y:S02]  /*3b10*/  @!P1 SEL R35, R4, R11, !P3 ;  /* 0x0000000b04239207 */ /* 0x000fe40005800000 */
[----:B------:R-:W-:-:S02]  /*3b20*/  @!P2 SEL R2, RZ, 0x1, P5 ;  /* 0x00000001ff02a807 */ /* 0x000fc40002800000 */
[----:B------:R-:W-:Y:S02]  /*3b30*/  IADD3 R20, P0, PT, R20, UR6, RZ ;  /* 0x0000000614147c10 */ /* 0x000fe4000ff1e0ff */
[----:B------:R-:W-:Y:S02]  /*3b40*/  SEL R2, R2, 0x1, !P4 ;  /* 0x0000000102027807 */ /* 0x000fe40006000000 */
[CC--:B------:R-:W-:Y:S01]  /*3b50*/  ISETP.NE.AND P5, PT, R23.reuse, R14.reuse, PT ;  /* 0x0000000e1700720c */ /* 0x0c0fe20003fa5270 */
[----:B------:R-:W-:Y:S01]  /*3b60*/  IMAD.X R4, RZ, RZ, UR7, P0 ;  /* 0x00000007ff047e24 */ /* 0x000fe200080e06ff */
[----:B------:R-:W-:Y:S02]  /*3b70*/  LOP3.LUT P1, RZ, R2, 0xff, RZ, 0xc0, !PT ;  /* 0x000000ff02ff7812 */ /* 0x000fe4000782c0ff */
[----:B------:R-:W-:Y:S02]  /*3b80*/  ISETP.LT.U32.AND P0, PT, R20, R33, PT ;  /* 0x000000211400720c */ /* 0x000fe40003f01070 */
[----:B------:R-:W-:-:S02]  /*3b90*/  ISETP.EQ.AND P3, PT, R23, R14, P1 ;  /* 0x0000000e1700720c */ /* 0x000fc40000f62270 */
[----:B------:R-:W-:-:S04]  /*3ba0*/  ISETP.LT.AND.EX P0, PT, R4, R35, PT, P0 ;  /* 0x000000230400720c */ /* 0x000fc80003f01300 */
[----:B------:R-:W-:Y:S02]  /*3bb0*/  SEL R21, R20, R33, P0 ;  /* 0x0000002114157207 */ /* 0x000fe40000000000 */
[----:B------:R-:W-:Y:S02]  /*3bc0*/  SEL R25, R4, R35, P0 ;  /* 0x0000002304197207 */ /* 0x000fe40000000000 */
[----:B------:R-:W-:Y:S02]  /*3bd0*/  @!P1 SEL R2, RZ, 0x1, P5 ;  /* 0x00000001ff029807 */ /* 0x000fe40002800000 */
[----:B------:R-:W-:Y:S02]  /*3be0*/  @!P4 SEL R21, R20, R33, !P2 ;  /* 0x000000211415c207 */ /* 0x000fe40005000000 */
[----:B------:R-:W-:Y:S02]  /*3bf0*/  SEL R2, R2, 0x1, !P3 ;  /* 0x0000000102027807 */ /* 0x000fe40005800000 */
[----:B------:R-:W-:-:S02]  /*3c00*/  @!P4 SEL R25, R4, R35, !P2 ;  /* 0x000000230419c207 */ /* 0x000fc40005000000 */
[----:B------:R-:W-:Y:S02]  /*3c10*/  LOP3.LUT P2, RZ, R2, 0xff, RZ, 0xc0, !PT ;  /* 0x000000ff02ff7812 */ /* 0x000fe4000784c0ff */
[----:B------:R-:W-:Y:S02]  /*3c20*/  IADD3 R24, P0, PT, R24, UR6, RZ ;  /* 0x0000000618187c10 */ /* 0x000fe4000ff1e0ff */
[CC--:B------:R-:W-:Y:S02]  /*3c30*/  ISETP.NE.AND P5, PT, R27.reuse, R14.reuse, PT ;  /* 0x0000000e1b00720c */ /* 0x0c0fe40003fa5270 */
[----:B------:R-:W-:Y:S01]  /*3c40*/  ISETP.EQ.AND P4, PT, R27, R14, P2 ;  /* 0x0000000e1b00720c */ /* 0x000fe20001782270 */
[----:B------:R-:W-:Y:S01]  /*3c50*/  IMAD.X R4, RZ, RZ, UR7, P0 ;  /* 0x00000007ff047e24 */ /* 0x000fe200080e06ff */
[----:B------:R-:W-:-:S04]  /*3c60*/  ISETP.LT.U32.AND P0, PT, R24, R21, PT ;  /* 0x000000151800720c */ /* 0x000fc80003f01070 */
[----:B------:R-:W-:Y:S02]  /*3c70*/  ISETP.LT.AND.EX P0, PT, R4, R25, PT, P0 ;  /* 0x000000190400720c */ /* 0x000fe40003f01300 */
[----:B------:R-:W-:Y:S02]  /*3c80*/  @!P2 SEL R2, RZ, 0x1, P5 ;  /* 0x00000001ff02a807 */ /* 0x000fe40002800000 */
[----:B------:R-:W-:Y:S02]  /*3c90*/  SEL R11, R24, R21, P0 ;  /* 0x00000015180b7207 */ /* 0x000fe40000000000 */
[----:B------:R-:W-:Y:S02]  /*3ca0*/  SEL R2, R2, 0x1, !P4 ;  /* 0x0000000102027807 */ /* 0x000fe40006000000 */
[----:B------:R-:W-:Y:S02]  /*3cb0*/  SEL R23, R4, R25, P0 ;  /* 0x0000001904177207 */ /* 0x000fe40000000000 */
[----:B------:R-:W-:-:S02]  /*3cc0*/  @!P3 SEL R11, R24, R21, !P1 ;  /* 0x00000015180bb207 */ /* 0x000fc40004800000 */
[----:B------:R-:W-:Y:S02]  /*3cd0*/  @!P3 SEL R23, R4, R25, !P1 ;  /* 0x000000190417b207 */ /* 0x000fe40004800000 */
[----:B------:R-:W-:Y:S02]  /*3ce0*/  IADD3 R22, P0, PT, R22, UR6, RZ ;  /* 0x0000000616167c10 */ /* 0x000fe4000ff1e0ff */
[----:B------:R-:W-:Y:S02]  /*3cf0*/  LOP3.LUT P1, RZ, R2, 0xff, RZ, 0xc0, !PT ;  /* 0x000000ff02ff7812 */ /* 0x000fe4000782c0ff */
[CC--:B------:R-:W-:Y:S01]  /*3d00*/  ISETP.NE.AND P5, PT, R3.reuse, R14.reuse, PT ;  /* 0x0000000e0300720c */ /* 0x0c0fe20003fa5270 */
[----:B------:R-:W-:Y:S01]  /*3d10*/  IMAD.X R4, RZ, RZ, UR7, P0 ;  /* 0x00000007ff047e24 */ /* 0x000fe200080e06ff */
[----:B------:R-:W-:Y:S02]  /*3d20*/  ISETP.LT.U32.AND P0, PT, R22, R11, PT ;  /* 0x0000000b1600720c */ /* 0x000fe40003f01070 */
[----:B------:R-:W-:-:S02]  /*3d30*/  ISETP.EQ.AND P3, PT, R3, R14, P1 ;  /* 0x0000000e0300720c */ /* 0x000fc40000f62270 */
[----:B------:R-:W-:-:S04]  /*3d40*/  ISETP.LT.AND.EX P0, PT, R4, R23, PT, P0 ;  /* 0x000000170400720c */ /* 0x000fc80003f01300 */
[----:B------:R-:W-:Y:S02]  /*3d50*/  SEL R21, R22, R11, P0 ;  /* 0x0000000b16157207 */ /* 0x000fe40000000000 */
[----:B------:R-:W-:Y:S02]  /*3d60*/  @!P1 SEL R2, RZ, 0x1, P5 ;  /* 0x00000001ff029807 */ /* 0x000fe40002800000 */
[----:B-----5:R-:W-:Y:S02]  /*3d70*/  SEL R6, R4, R23, P0 ;  /* 0x0000001704067207 */ /* 0x020fe40000000000 */
[----:B------:R-:W-:Y:S02]  /*3d80*/  IADD3 R26, P0, PT, R26, UR6, RZ ;  /* 0x000000061a1a7c10 */ /* 0x000fe4000ff1e0ff */
[----:B------:R-:W-:Y:S02]  /*3d90*/  @!P4 SEL R21, R22, R11, !P2 ;  /* 0x0000000b1615c207 */ /* 0x000fe40005000000 */
[----:B------:R-:W-:Y:S01]  /*3da0*/  SEL R2, R2, 0x1, !P3 ;  /* 0x0000000102027807 */ /* 0x000fe20005800000 */
[----:B------:R-:W-:Y:S01]  /*3db0*/  IMAD.X R3, RZ, RZ, UR7, P0 ;  /* 0x00000007ff037e24 */ /* 0x000fe200080e06ff */
[----:B------:R-:W-:-:S02]  /*3dc0*/  @!P4 SEL R6, R4, R23, !P2 ;  /* 0x000000170406c207 */ /* 0x000fc40005000000 */
[-C--:B------:R-:W-:Y:S02]  /*3dd0*/  ISETP.LT.U32.AND P0, PT, R26, R21.reuse, PT ;  /* 0x000000151a00720c */ /* 0x080fe40003f01070 */
[----:B------:R-:W-:Y:S02]  /*3de0*/  LOP3.LUT P2, RZ, R2, 0xff, RZ, 0xc0, !PT ;  /* 0x000000ff02ff7812 */ /* 0x000fe4000784c0ff */
[CC--:B------:R-:W-:Y:S02]  /*3df0*/  ISETP.LT.AND.EX P0, PT, R3.reuse, R6.reuse, PT, P0 ;  /* 0x000000060300720c */ /* 0x0c0fe40003f01300 */
[----:B------:R-:W-:Y:S02]  /*3e00*/  IADD3 R28, P4, PT, R28, UR6, RZ ;  /* 0x000000061c1c7c10 */ /* 0x000fe4000ff9e0ff */
[----:B------:R-:W-:Y:S02]  /*3e10*/  SEL R11, R26, R21, P0 ;  /* 0x000000151a0b7207 */ /* 0x000fe40000000000 */
[----:B------:R-:W-:-:S02]  /*3e20*/  SEL R4, R3, R6, P0 ;  /* 0x0000000603047207 */ /* 0x000fc40000000000 */
[----:B------:R-:W-:Y:S02]  /*3e30*/  ISETP.NE.AND P0, PT, R5, R14, PT ;  /* 0x0000000e0500720c */ /* 0x000fe40003f05270 */
[----:B------:R-:W-:Y:S02]  /*3e40*/  @!P3 SEL R11, R26, R21, !P1 ;  /* 0x000000151a0bb207 */ /* 0x000fe40004800000 */
[----:B------:R-:W-:Y:S01]  /*3e50*/  @!P3 SEL R4, R3, R6, !P1 ;  /* 0x000000060304b207 */ /* 0x000fe20004800000 */
[----:B------:R-:W-:Y:S01]  /*3e60*/  IMAD.X R3, RZ, RZ, UR7, P4 ;  /* 0x00000007ff037e24 */ /* 0x000fe2000a0e06ff */
[----:B------:R-:W-:Y:S02]  /*3e70*/  ISETP.EQ.AND P3, PT, R5, R14, P2 ;  /* 0x0000000e0500720c */ /* 0x000fe40001762270 */
[----:B------:R-:W-:Y:S02]  /*3e80*/  @!P2 SEL R2, RZ, 0x1, P0 ;  /* 0x00000001ff02a807 */ /* 0x000fe40000000000 */
[----:B------:R-:W-:-:S02]  /*3e90*/  ISETP.LT.U32.AND P0, PT, R28, R11, PT ;  /* 0x0000000b1c00720c */ /* 0x000fc40003f01070 */
[----:B------:R-:W-:Y:S02]  /*3ea0*/  SEL R2, R2, 0x1, !P3 ;  /* 0x0000000102027807 */ /* 0x000fe40005800000 */
[CC--:B------:R-:W-:Y:S02]  /*3eb0*/  ISETP.LT.AND.EX P0, PT, R3.reuse, R4.reuse, PT, P0 ;  /* 0x000000040300720c */ /* 0x0c0fe40003f01300 */
[----:B------:R-:W-:Y:S02]  /*3ec0*/  LOP3.LUT P1, RZ, R2, 0xff, RZ, 0xc0, !PT ;  /* 0x000000ff02ff7812 */ /* 0x000fe4000782c0ff */
[----:B------:R-:W-:Y:S02]  /*3ed0*/  SEL R6, R28, R11, P0 ;  /* 0x0000000b1c067207 */ /* 0x000fe40000000000 */
[----:B-1----:R-:W-:Y:S02]  /*3ee0*/  SEL R8, R3, R4, P0 ;  /* 0x0000000403087207 */ /* 0x002fe40000000000 */
[----:B------:R-:W-:-:S02]  /*3ef0*/  IADD3 R29, P0, PT, R29, UR6, RZ ;  /* 0x000000061d1d7c10 */ /* 0x000fc4000ff1e0ff */
[----:B------:R-:W-:Y:S02]  /*3f00*/  @!P3 SEL R6, R28, R11, !P2 ;  /* 0x0000000b1c06b207 */ /* 0x000fe40005000000 */
[----:B------:R-:W-:Y:S01]  /*3f10*/  @!P3 SEL R8, R3, R4, !P2 ;  /* 0x000000040308b207 */ /* 0x000fe20005000000 */
[----:B------:R-:W-:Y:S01]  /*3f20*/  IMAD.X R3, RZ, RZ, UR7, P0 ;  /* 0x00000007ff037e24 */ /* 0x000fe200080e06ff */
[----:B------:R-:W-:Y:S02]  /*3f30*/  ISETP.EQ.AND P3, PT, R7, R14, P1 ;  /* 0x0000000e0700720c */ /* 0x000fe40000f62270 */
[----:B------:R-:W-:Y:S02]  /*3f40*/  ISETP.LT.U32.AND P0, PT, R29, R6, PT ;  /* 0x000000061d00720c */ /* 0x000fe40003f01070 */
[----:B------:R-:W-:Y:S02]  /*3f50*/  ISETP.NE.AND P2, PT, R7, R14, PT ;  /* 0x0000000e0700720c */ /* 0x000fe40003f45270 */
[----:B------:R-:W-:-:S02]  /*3f60*/  ISETP.LT.AND.EX P0, PT, R3, R8, PT, P0 ;  /* 0x000000080300720c */ /* 0x000fc40003f01300 */
[----:B------:R-:W-:Y:S02]  /*3f70*/  @!P1 SEL R2, RZ, 0x1, P2 ;  /* 0x00000001ff029807 */ /* 0x000fe40001000000 */
[----:B------:R-:W-:Y:S02]  /*3f80*/  SEL R5, R29, R6, P0 ;  /* 0x000000061d057207 */ /* 0x000fe40000000000 */
[----:B------:R-:W-:Y:S02]  /*3f90*/  SEL R4, R3, R8, P0 ;  /* 0x0000000803047207 */ /* 0x000fe40000000000 */
[----:B------:R-:W-:Y:S02]  /*3fa0*/  IADD3 R30, P0, PT, R30, UR6, RZ ;  /* 0x000000061e1e7c10 */ /* 0x000fe4000ff1e0ff */
[----:B------:R-:W-:Y:S02]  /*3fb0*/  @!P3 SEL R5, R29, R6, !P1 ;  /* 0x000000061d05b207 */ /* 0x000fe40004800000 */
[----:B------:R-:W-:Y:S01]  /*3fc0*/  @!P3 SEL R4, R3, R8, !P1 ;  /* 0x000000080304b207 */ /* 0x000fe20004800000 */
[----:B------:R-:W-:Y:S01]  /*3fd0*/  IMAD.X R3, RZ, RZ, UR7, P0 ;  /* 0x00000007ff037e24 */ /* 0x000fe200080e06ff */
[----:B------:R-:W-:-:S02]  /*3fe0*/  SEL R2, R2, 0x1, !P3 ;  /* 0x0000000102027807 */ /* 0x000fc40005800000 */
[-C--:B------:R-:W-:Y:S02]  /*3ff0*/  ISETP.LT.U32.AND P0, PT, R30, R5.reuse, PT ;  /* 0x000000051e00720c */ /* 0x080fe40003f01070 */
[----:B------:R-:W-:Y:S02]  /*4000*/  LOP3.LUT P2, RZ, R2, 0xff, RZ, 0xc0, !PT ;  /* 0x000000ff02ff7812 */ /* 0x000fe4000784c0ff */
[----:B------:R-:W-:Y:S02]  /*4010*/  ISETP.LT.AND.EX P0, PT, R3, R4, PT, P0 ;  /* 0x000000040300720c */ /* 0x000fe40003f01300 */
[----:B------:R-:W-:Y:S02]  /*4020*/  ISETP.EQ.AND P1, PT, R9, R14, P2 ;  /* 0x0000000e0900720c */ /* 0x000fe40001722270 */
[----:B------:R-:W-:Y:S02]  /*4030*/  SEL R10, R30, R5, P0 ;  /* 0x000000051e0a7207 */ /* 0x000fe40000000000 */
[----:B------:R-:W-:-:S02]  /*4040*/  SEL R11, R3, R4, P0 ;  /* 0x00000004030b7207 */ /* 0x000fc40000000000 */
[----:B------:R-:W-:Y:S02]  /*4050*/  ISETP.NE.AND P0, PT, R19, RZ, PT ;  /* 0x000000ff1300720c */ /* 0x000fe40003f05270 */
[----:B------:R-:W-:-:S04]  /*4060*/  ISETP.NE.AND P3, PT, R9, R14, PT ;  /* 0x0000000e0900720c */ /* 0x000fc80003f65270 */
[----:B------:R-:W-:Y:S02]  /*4070*/  @!P2 SEL R2, RZ, 0x1, P3 ;  /* 0x00000001ff02a807 */ /* 0x000fe40001800000 */
[----:B------:R-:W-:Y:S02]  /*4080*/  @!P1 SEL R10, R30, R5, !P2 ;  /* 0x000000051e0a9207 */ /* 0x000fe40005000000 */
[----:B------:R-:W-:Y:S02]  /*4090*/  SEL R2, R2, 0x1, !P1 ;  /* 0x0000000102027807 */ /* 0x000fe40004800000 */
[----:B------:R-:W-:Y:S02]  /*40a0*/  @!P1 SEL R11, R3, R4, !P2 ;  /* 0x00000004030b9207 */ /* 0x000fe40005000000 */
[----:B------:R-:W-:Y:S01]  /*40b0*/  PRMT R12, R2, 0x7610, R12 ;  /* 0x00007610020c7816 */ /* 0x000fe2000000000c */
[----:B------:R-:W-:Y:S06]  /*40c0*/  @P0 BRA `(.L_x_384) ;  /* 0xfffffff400c80947 */ /* 0x000fec000383ffff */
[----:B------:R-:W-:Y:S05]  /*40d0*/  BSYNC.RECONVERGENT B3 ;  /* 0x0000000000037941 */ /* 0x000fea0003800200 */
.L_x_383:
[----:B------:R-:W-:-:S07]  /*40e0*/  VIADD R3, R18, 0xfffffc00 ;  /* 0xfffffc0012037836 */ /* 0x000fce0000000000 */
.L_x_382:
[----:B------:R-:W-:Y:S05]  /*40f0*/  BSYNC.RECONVERGENT B2 ;  /* 0x0000000000027941 */ /* 0x000fea0003800200 */
.L_x_381:
        /* <DEDUP_REMOVED lines=9> */
[----:B------:R-:W-:-:S06]  /*4190*/  IMAD.X R5, RZ, RZ, UR13, P0 ;  /* 0x0000000dff057e24 */ /* 0x000fcc00080e06ff */
[----:B------:R-:W2:Y:S01]  /*41a0*/  LDG.E.U8 R5, desc[UR8][R4.64] ;  /* 0x0000000804057981 */ /* 0x000ea2000c1e1100 */
[----:B------:R-:W-:-:S05]  /*41b0*/  VIADD R20, R2, 0x100 ;  /* 0x0000010002147836 */ /* 0x000fca0000000000 */
[----:B------:R-:W-:-:S05]  /*41c0*/  IADD3 R6, P0, PT, R20, UR12, RZ ;  /* 0x0000000c14067c10 */ /* 0x000fca000ff1e0ff */
[----:B------:R-:W-:-:S06]  /*41d0*/  IMAD.X R7, RZ, RZ, UR13, P0 ;  /* 0x0000000dff077e24 */ /* 0x000fcc00080e06ff */
[----:B------:R-:W3:Y:S01]  /*41e0*/  LDG.E.U8 R7, desc[UR8][R6.64] ;  /* 0x0000000806077981 */ /* 0x000ee2000c1e1100 */
[----:B------:R-:W-:-:S05]  /*41f0*/  VIADD R21, R2, 0x200 ;  /* 0x0000020002157836 */ /* 0x000fca0000000000 */
[----:B------:R-:W-:-:S05]  /*4200*/  IADD3 R8, P0, PT, R21, UR12, RZ ;  /* 0x0000000c15087c10 */ /* 0x000fca000ff1e0ff */
[----:B------:R-:W-:Y:S02]  /*4210*/  IMAD.X R9, RZ, RZ, UR13, P0 ;  /* 0x0000000dff097e24 */ /* 0x000fe400080e06ff */
[----:B------:R-:W-:-:S04]  /*4220*/  VIADD R22, R2, 0x300 ;  /* 0x0000030002167836 */ /* 0x000fc80000000000 */
[----:B------:R-:W4:Y:S01]  /*4230*/  LDG.E.U8 R9, desc[UR8][R8.64] ;  /* 0x0000000808097981 */ /* 0x000f22000c1e1100 */
[----:B------:R-:W-:-:S05]  /*4240*/  IADD3 R18, P0, PT, R22, UR12, RZ ;  /* 0x0000000c16127c10 */ /* 0x000fca000ff1e0ff */
[----:B------:R-:W-:-:S06]  /*4250*/  IMAD.X R19, RZ, RZ, UR13, P0 ;  /* 0x0000000dff137e24 */ /* 0x000fcc00080e06ff */
[----:B------:R-:W5:Y:S01]  /*4260*/  LDG.E.U8 R19, desc[UR8][R18.64] ;  /* 0x0000000812137981 */ /* 0x000f62000c1e1100 */
[----:B------:R-:W-:Y:S01]  /*4270*/  LOP3.LUT P3, RZ, R12, 0xff, RZ, 0xc0, !PT ;  /* 0x000000ff0cff7812 */ /* 0x000fe2000786c0ff */
[----:B------:R-:W-:Y:S01]  /*4280*/  VIADD R3, R3, 0x400 ;  /* 0x0000040003037836 */ /* 0x000fe20000000000 */
[----:B------:R-:W-:Y:S02]  /*4290*/  IADD3 R25, P2, PT, R2, UR6, RZ ;  /* 0x0000000602197c10 */ /* 0x000fe4000ff5e0ff */
[----:B------:R-:W-:-:S03]  /*42a0*/  IADD3 R20, P5, PT, R20, UR6, RZ ;  /* 0x0000000614147c10 */ /* 0x000fc6000ffbe0ff */
[----:B------:R-:W-:Y:S01]  /*42b0*/  IMAD.X R2, RZ, RZ, UR7, P2 ;  /* 0x00000007ff027e24 */ /* 0x000fe200090e06ff */
[CC--:B--2---:R-:W-:Y:S02]  /*42c0*/  ISETP.NE.AND P0, PT, R5.reuse, R14.reuse, PT ;  /* 0x0000000e0500720c */ /* 0x0c4fe40003f05270 */
[----:B------:R-:W-:-:S03]  /*42d0*/  ISETP.EQ.AND P4, PT, R5, R14, P3 ;  /* 0x0000000e0500720c */ /* 0x000fc60001f82270 */
[----:B------:R-:W-:Y:S02]  /*42e0*/  @!P3 SEL R12, RZ, 0x1, P0 ;  /* 0x00000001ff0cb807 */ /* 0x000fe40000000000 */
[CC--:B------:R-:W-:Y:S02]  /*42f0*/  ISETP.LT.U32.AND P0, PT, R25.reuse, R10.reuse, PT ;  /* 0x0000000a1900720c */ /* 0x0c0fe40003f01070 */
[----:B------:R-:W-:Y:S02]  /*4300*/  SEL R12, R12, 0x1, !P4 ;  /* 0x000000010c0c7807 */ /* 0x000fe40006000000 */
[----:B------:R-:W-:Y:S02]  /*4310*/  ISETP.LT.AND.EX P0, PT, R2, R11, PT, P0 ;  /* 0x0000000b0200720c */ /* 0x000fe40003f01300 */
[----:B------:R-:W-:Y:S02]  /*4320*/  LOP3.LUT P2, RZ, R12, 0xff, RZ, 0xc0, !PT ;  /* 0x000000ff0cff7812 */ /* 0x000fe4000784c0ff */
[----:B------:R-:W-:-:S02]  /*4330*/  SEL R5, R25, R10, P0 ;  /* 0x0000000a19057207 */ /* 0x000fc40000000000 */
[CC--:B------:R-:W-:Y:S02]  /*4340*/  SEL R23, R2.reuse, R11.reuse, P0 ;  /* 0x0000000b02177207 */ /* 0x0c0fe40000000000 */
[----:B---3--:R-:W-:Y:S02]  /*4350*/  ISETP.NE.AND P0, PT, R7, R14, PT ;  /* 0x0000000e0700720c */ /* 0x008fe40003f05270 */
[----:B------:R-:W-:Y:S02]  /*4360*/  @!P4 SEL R5, R25, R10, !P3 ;  /* 0x0000000a1905c207 */ /* 0x000fe40005800000 */
[----:B------:R-:W-:Y:S01]  /*4370*/  @!P4 SEL R23, R2, R11, !P3 ;  /* 0x0000000b0217c207 */ /* 0x000fe20005800000 */
[----:B------:R-:W-:Y:S01]  /*4380*/  IMAD.X R2, RZ, RZ, UR7, P5 ;  /* 0x00000007ff027e24 */ /* 0x000fe2000a8e06ff */
[----:B------:R-:W-:Y:S02]  /*4390*/  ISETP.EQ.AND P4, PT, R7, R14, P2 ;  /* 0x0000000e0700720c */ /* 0x000fe40001782270 */
[----:B------:R-:W-:-:S02]  /*43a0*/  @!P2 SEL R12, RZ, 0x1, P0 ;  /* 0x00000001ff0ca807 */ /* 0x000fc40000000000 */
[----:B------:R-:W-:Y:S02]  /*43b0*/  ISETP.LT.U32.AND P0, PT, R20, R5, PT ;  /* 0x000000051400720c */ /* 0x000fe40003f01070 */
[----:B------:R-:W-:Y:S02]  /*43c0*/  SEL R12, R12, 0x1, !P4 ;  /* 0x000000010c0c7807 */ /* 0x000fe40006000000 */
[----:B------:R-:W-:Y:S02]  /*43d0*/  ISETP.LT.AND.EX P0, PT, R2, R23, PT, P0 ;  /* 0x000000170200720c */ /* 0x000fe40003f01300 */
[----:B------:R-:W-:Y:S02]  /*43e0*/  LOP3.LUT P3, RZ, R12, 0xff, RZ, 0xc0, !PT ;  /* 0x000000ff0cff7812 */ /* 0x000fe4000786c0ff */
[----:B------:R-:W-:Y:S02]  /*43f0*/  SEL R4, R20, R5, P0 ;  /* 0x0000000514047207 */ /* 0x000fe40000000000 */
[----:B------:R-:W-:-:S02]  /*4400*/  SEL R11, R2, R23, P0 ;  /* 0x00000017020b7207 */ /* 0x000fc40000000000 */
[----:B------:R-:W-:Y:S02]  /*4410*/  @!P4 SEL R4, R20, R5, !P2 ;  /* 0x000000051404c207 */ /* 0x000fe40005000000 */
[----:B------:R-:W-:Y:S02]  /*4420*/  @!P4 SEL R11, R2, R23, !P2 ;  /* 0x00000017020bc207 */ /* 0x000fe40005000000 */
[----:B------:R-:W-:Y:S02]  /*4430*/  IADD3 R21, P0, PT, R21, UR6, RZ ;  /* 0x0000000615157c10 */ /* 0x000fe4000ff1e0ff */
[CC--:B----4-:R-:W-:Y:S02]  /*4440*/  ISETP.NE.AND P2, PT, R9.reuse, R14.reuse, PT ;  /* 0x0000000e0900720c */ /* 0x0d0fe40003f45270 */
        /* <DEDUP_REMOVED lines=10> */
[----:B------:R-:W-:Y:S02]  /*44f0*/  @!P4 SEL R5, R21, R4, !P3 ;  /* 0x000000041505c207 */ /* 0x000fe40005800000 */
[----:B------:R-:W-:Y:S01]  /*4500*/  @!P4 SEL R7, R2, R11, !P3 ;  /* 0x0000000b0207c207 */ /* 0x000fe20005800000 */
[----:B------:R-:W-:Y:S01]  /*4510*/  IMAD.X R2, RZ, RZ, UR7, P5 ;  /* 0x00000007ff027e24 */ /* 0x000fe2000a8e06ff */
[CC--:B-----5:R-:W-:Y:S02]  /*4520*/  ISETP.EQ.AND P3, PT, R19.reuse, R14.reuse, P2 ;  /* 0x0000000e1300720c */ /* 0x0e0fe40001762270 */
[----:B------:R-:W-:Y:S02]  /*4530*/  ISETP.LT.U32.AND P0, PT, R22, R5, PT ;  /* 0x000000051600720c */ /* 0x000fe40003f01070 */
[----:B------:R-:W-:-:S02]  /*4540*/  ISETP.NE.AND P4, PT, R19, R14, PT ;  /* 0x0000000e1300720c */ /* 0x000fc40003f85270 */
[----:B------:R-:W-:Y:S02]  /*4550*/  ISETP.LT.AND.EX P0, PT, R2, R7, PT, P0 ;  /* 0x000000070200720c */ /* 0x000fe40003f01300 */
[----:B------:R-:W-:Y:S02]  /*4560*/  @!P2 SEL R12, RZ, 0x1, P4 ;  /* 0x00000001ff0ca807 */ /* 0x000fe40002000000 */
[----:B------:R-:W-:Y:S02]  /*4570*/  SEL R10, R22, R5, P0 ;  /* 0x00000005160a7207 */ /* 0x000fe40000000000 */
[----:B------:R-:W-:Y:S02]  /*4580*/  SEL R11, R2, R7, P0 ;  /* 0x00000007020b7207 */ /* 0x000fe40000000000 */
[----:B------:R-:W-:Y:S02]  /*4590*/  SEL R12, R12, 0x1, !P3 ;  /* 0x000000010c0c7807 */ /* 0x000fe40005800000 */
[----:B------:R-:W-:-:S02]  /*45a0*/  @!P3 SEL R10, R22, R5, !P2 ;  /* 0x00000005160ab207 */ /* 0x000fc40005000000 */
[----:B------:R-:W-:-:S07]  /*45b0*/  @!P3 SEL R11, R2, R7, !P2 ;  /* 0x00000007020bb207 */ /* 0x000fce0005000000 */
.L_x_386:
[----:B------:R-:W-:Y:S05]  /*45c0*/  BSYNC.RECONVERGENT B2 ;  /* 0x0000000000027941 */ /* 0x000fea0003800200 */
.L_x_385:
        /* <DEDUP_REMOVED lines=9> */
[----:B------:R-:W-:Y:S01]  /*4660*/  IMAD.X R5, RZ, RZ, UR13, P0 ;  /* 0x0000000dff057e24 */ /* 0x000fe200080e06ff */
[----:B------:R-:W-:-:S05]  /*4670*/  IADD3 R6, P0, PT, R8, UR12, RZ ;  /* 0x0000000c08067c10 */ /* 0x000fca000ff1e0ff */
[----:B------:R0:W2:Y:S01]  /*4680*/  LDG.E.U8 R5, desc[UR8][R4.64] ;  /* 0x0000000804057981 */ /* 0x0000a2000c1e1100 */
[----:B------:R-:W-:-:S06]  /*4690*/  IMAD.X R7, RZ, RZ, UR13, P0 ;  /* 0x0000000dff077e24 */ /* 0x000fcc00080e06ff */
[----:B------:R-:W3:Y:S01]  /*46a0*/  LDG.E.U8 R7, desc[UR8][R6.64] ;  /* 0x0000000806077981 */ /* 0x000ee2000c1e1100 */
[----:B------:R-:W-:Y:S01]  /*46b0*/  LOP3.LUT P2, RZ, R12, 0xff, RZ, 0xc0, !PT ;  /* 0x000000ff0cff7812 */ /* 0x000fe2000784c0ff */
[----:B------:R-:W-:Y:S01]  /*46c0*/  VIADD R3, R3, 0x200 ;  /* 0x0000020003037836 */ /* 0x000fe20000000000 */
[----:B------:R-:W-:-:S04]  /*46d0*/  IADD3 R9, P4, PT, R2, UR6, RZ ;  /* 0x0000000602097c10 */ /* 0x000fc8000ff9e0ff */
[----:B------:R-:W-:Y:S01]  /*46e0*/  ISETP.LT.U32.AND P0, PT, R9, R10, PT ;  /* 0x0000000a0900720c */ /* 0x000fe20003f01070 */
[----:B------:R-:W-:-:S05]  /*46f0*/  IMAD.X R2, RZ, RZ, UR7, P4 ;  /* 0x00000007ff027e24 */ /* 0x000fca000a0e06ff */
[----:B------:R-:W-:-:S04]  /*4700*/  ISETP.LT.AND.EX P0, PT, R2, R11, PT, P0 ;  /* 0x0000000b0200720c */ /* 0x000fc80003f01300 */
[----:B0-----:R-:W-:Y:S02]  /*4710*/  SEL R4, R9, R10, P0 ;  /* 0x0000000a09047207 */ /* 0x001fe40000000000 */
[CC--:B--2---:R-:W-:Y:S02]  /*4720*/  ISETP.NE.AND P5, PT, R5.reuse, R14.reuse, PT ;  /* 0x0000000e0500720c */ /* 0x0c4fe40003fa5270 */
[----:B------:R-:W-:Y:S02]  /*4730*/  ISETP.EQ.AND P3, PT, R5, R14, P2 ;  /* 0x0000000e0500720c */ /* 0x000fe40001762270 */
[----:B------:R-:W-:Y:S02]  /*4740*/  @!P2 SEL R12, RZ, 0x1, P5 ;  /* 0x00000001ff0ca807 */ /* 0x000fe40002800000 */
[----:B------:R-:W-:Y:S02]  /*4750*/  IADD3 R15, P5, PT, R8, UR6, RZ ;  /* 0x00000006080f7c10 */ /* 0x000fe4000ffbe0ff */
[----:B------:R-:W-:-:S02]  /*4760*/  SEL R12, R12, 0x1, !P3 ;  /* 0x000000010c0c7807 */ /* 0x000fc40005800000 */
[----:B------:R-:W-:Y:S02]  /*4770*/  SEL R5, R2, R11, P0 ;  /* 0x0000000b02057207 */ /* 0x000fe40000000000 */
[----:B------:R-:W-:-:S03]  /*4780*/  LOP3.LUT P4, RZ, R12, 0xff, RZ, 0xc0, !PT ;  /* 0x000000ff0cff7812 */ /* 0x000fc6000788c0ff */
[----:B------:R-:W-:Y:S02]  /*4790*/  @!P3 SEL R4, R9, R10, !P2 ;  /* 0x0000000a0904b207 */ /* 0x000fe40005000000 */
[----:B------:R-:W-:Y:S01]  /*47a0*/  @!P3 SEL R5, R2, R11, !P2 ;  /* 0x0000000b0205b207 */ /* 0x000fe20005000000 */
[----:B------:R-:W-:Y:S01]  /*47b0*/  IMAD.X R2, RZ, RZ, UR7, P5 ;  /* 0x00000007ff027e24 */ /* 0x000fe2000a8e06ff */
[----:B---3--:R-:W-:Y:S02]  /*47c0*/  ISETP.EQ.AND P3, PT, R7, R14, P4 ;  /* 0x0000000e0700720c */ /* 0x008fe40002762270 */
        /* <DEDUP_REMOVED lines=9> */
.L_x_388:
[----:B------:R-:W-:Y:S05]  /*4860*/  BSYNC.RECONVERGENT B2 ;  /* 0x0000000000027941 */ /* 0x000fea0003800200 */
.L_x_387:
[----:B------:R-:W-:Y:S05]  /*4870*/  @P1 BRA `(.L_x_380) ;  /* 0x0000000000501947 */ /* 0x000fea0003800000 */
[----:B------:R-:W0:Y:S01]  /*4880*/  LDCU.64 UR12, c[0x0][0x380] ;  /* 0x00007000ff0c77ac */ /* 0x000e220008000a00 */
[----:B------:R-:W-:-:S05]  /*4890*/  IMAD.IADD R16, R3, 0x1, R16 ;  /* 0x0000000103107824 */ /* 0x000fca00078e0210 */
[----:B0-----:R-:W-:-:S05]  /*48a0*/  IADD3 R2, P0, PT, R16, UR12, RZ ;  /* 0x0000000c10027c10 */ /* 0x001fca000ff1e0ff */
[----:B------:R-:W-:-:S06]  /*48b0*/  IMAD.X R3, RZ, RZ, UR13, P0 ;  /* 0x0000000dff037e24 */ /* 0x000fcc00080e06ff */
[----:B------:R-:W2:Y:S01]  /*48c0*/  LDG.E.U8 R3, desc[UR8][R2.64] ;  /* 0x0000000802037981 */ /* 0x000ea2000c1e1100 */
[----:B------:R-:W-:Y:S02]  /*48d0*/  LOP3.LUT P3, RZ, R12, 0xff, RZ, 0xc0, !PT ;  /* 0x000000ff0cff7812 */ /* 0x000fe4000786c0ff */
[----:B------:R-:W-:-:S04]  /*48e0*/  IADD3 R7, P2, PT, R16, UR6, RZ ;  /* 0x0000000610077c10 */ /* 0x000fc8000ff5e0ff */
[----:B------:R-:W-:Y:S01]  /*48f0*/  ISETP.LT.U32.AND P0, PT, R7, R10, PT ;  /* 0x0000000a0700720c */ /* 0x000fe20003f01070 */
[----:B------:R-:W-:-:S05]  /*4900*/  IMAD.X R6, RZ, RZ, UR7, P2 ;  /* 0x00000007ff067e24 */ /* 0x000fca00090e06ff */
        /* <DEDUP_REMOVED lines=11> */
.L_x_380:
[----:B------:R-:W-:Y:S05]  /*49c0*/  BSYNC.RECONVERGENT B1 ;  /* 0x0000000000017941 */ /* 0x000fea0003800200 */
.L_x_378:
        /* <DEDUP_REMOVED lines=24> */
.L_x_390:
[----:B------:R-:W-:Y:S05]  /*4b50*/  BSYNC.RECONVERGENT B1 ;  /* 0x0000000000017941 */ /* 0x000fea0003800200 */
.L_x_389:
        /* <DEDUP_REMOVED lines=23> */
.L_x_392:
[----:B------:R-:W-:Y:S05]  /*4cd0*/  BSYNC.RECONVERGENT B1 ;  /* 0x0000000000017941 */ /* 0x000fea0003800200 */
.L_x_391:
        /* <DEDUP_REMOVED lines=20> */
.L_x_394:
[----:B------:R-:W-:Y:S05]  /*4e20*/  BSYNC.RECONVERGENT B1 ;  /* 0x0000000000017941 */ /* 0x000fea0003800200 */
.L_x_393:
        /* <DEDUP_REMOVED lines=20> */
.L_x_396:
[----:B------:R-:W-:Y:S05]  /*4f70*/  BSYNC.RECONVERGENT B1 ;  /* 0x0000000000017941 */ /* 0x000fea0003800200 */
.L_x_395:
        /* <DEDUP_REMOVED lines=20> */
.L_x_398:
[----:B------:R-:W-:Y:S05]  /*50c0*/  BSYNC.RECONVERGENT B1 ;  /* 0x0000000000017941 */ /* 0x000fea0003800200 */
.L_x_397:
        /* <DEDUP_REMOVED lines=10> */
.L_x_400:
[----:B------:R-:W-:Y:S05]  /*5170*/  BSYNC.RECONVERGENT B1 ;  /* 0x0000000000017941 */ /* 0x000fea0003800200 */
.L_x_399:
        /* <DEDUP_REMOVED lines=8> */
[----:B--2-4-:R-:W2:Y:S04]  /*5200*/  LDS.64 R4, [UR5+0x20] ;  /* 0x00002005ff047984 */ /* 0x014ea80008000a00 */
[----:B------:R-:W4:Y:S04]  /*5210*/  LDS.U8 R16, [UR5+0x28] ;  /* 0x00002805ff107984 */ /* 0x000f280008000000 */
[----:B------:R-:W1:Y:S04]  /*5220*/  LDS.64 R8, [UR5+0x30] ;  /* 0x00003005ff087984 */ /* 0x000e680008000a00 */
[----:B------:R-:W1:Y:S04]  /*5230*/  LDS.U8 R17, [UR5+0x38] ;  /* 0x00003805ff117984 */ /* 0x000e680008000000 */
[----:B------:R-:W1:Y:S04]  /*5240*/  LDS.64 R6, [UR5+0x40] ;  /* 0x00004005ff067984 */ /* 0x000e680008000a00 */
[----:B------:R-:W1:Y:S04]  /*5250*/  LDS.U8 R18, [UR5+0x48] ;  /* 0x00004805ff127984 */ /* 0x000e680008000000 */
[----:B0-----:R-:W0:Y:S01]  /*5260*/  LDS.64 R2, [UR5+0x50] ;  /* 0x00005005ff027984 */ /* 0x001e220008000a00 */
[----:B-----5:R-:W-:-:S02]  /*5270*/  ISETP.NE.AND P2, PT, R14, RZ, PT ;  /* 0x000000ff0e00720c */ /* 0x020fc40003f45270 */
[----:B--2---:R-:W-:Y:S02]  /*5280*/  ISETP.LT.U32.AND P0, PT, R4, R10, PT ;  /* 0x0000000a0400720c */ /* 0x004fe40003f01070 */
[----:B------:R-:W-:Y:S02]  /*5290*/  @P4 SEL R14, R12, 0x1, !P2 ;  /* 0x000000010c0e4807 */ /* 0x000fe40005000000 */
[----:B------:R-:W-:Y:S01]  /*52a0*/  ISETP.LT.AND.EX P0, PT, R5, R11, PT, P0 ;  /* 0x0000000b0500720c */ /* 0x000fe20003f01300 */
[----:B------:R-:W-:Y:S01]  /*52b0*/  LDS.U8 R12, [UR5+0x78] ;  /* 0x00007805ff0c7984 */ /* 0x000fe20008000000 */
[----:B------:R-:W-:Y:S02]  /*52c0*/  LOP3.LUT P3, RZ, R14, 0xff, RZ, 0xc0, !PT ;  /* 0x000000ff0eff7812 */ /* 0x000fe4000786c0ff */
[----:B----4-:R-:W-:-:S03]  /*52d0*/  ISETP.NE.AND P5, PT, R16, RZ, PT ;  /* 0x000000ff1000720c */ /* 0x010fc60003fa5270 */
[C---:B-1-3--:R-:W-:Y:S02]  /*52e0*/  @P2 SEL R10, R4.reuse, R10, P0 ;  /* 0x0000000a040a2207 */ /* 0x04afe40000000000 */
[C---:B------:R-:W-:Y:S02]  /*52f0*/  @P2 SEL R11, R5.reuse, R11, P0 ;  /* 0x0000000b050b2207 */ /* 0x040fe40000000000 */
[----:B------:R-:W-:Y:S02]  /*5300*/  SEL R13, R4, R10, !P4 ;  /* 0x0000000a040d7207 */ /* 0x000fe40006000000 */
[----:B------:R-:W-:Y:S01]  /*5310*/  SEL R15, R5, R11, !P4 ;  /* 0x0000000b050f7207 */ /* 0x000fe20006000000 */
[----:B------:R-:W1:Y:S01]  /*5320*/  LDS.U8 R10, [UR5+0x58] ;  /* 0x00005805ff0a7984 */ /* 0x000e620008000000 */
[----:B------:R-:W-:Y:S02]  /*5330*/  ISETP.LT.U32.AND P0, PT, R8, R13, PT ;  /* 0x0000000d0800720c */ /* 0x000fe40003f01070 */
[----:B------:R-:W-:Y:S01]  /*5340*/  @P3 SEL R16, R14, 0x1, !P5 ;  /* 0x000000010e103807 */ /* 0x000fe20006800000 */
[----:B------:R-:W2:Y:S01]  /*5350*/  LDS.64 R4, [UR5+0x60] ;  /* 0x00006005ff047984 */ /* 0x000ea20008000a00 */
[----:B------:R-:W-:-:S02]  /*5360*/  ISETP.LT.AND.EX P0, PT, R9, R15, PT, P0 ;  /* 0x0000000f0900720c */ /* 0x000fc40003f01300 */
[----:B------:R-:W-:Y:S01]  /*5370*/  LOP3.LUT P2, RZ, R16, 0xff, RZ, 0xc0, !PT ;  /* 0x000000ff10ff7812 */ /* 0x000fe2000784c0ff */
[----:B------:R-:W3:Y:S01]  /*5380*/  LDS.U8 R14, [UR5+0x68] ;  /* 0x00006805ff0e7984 */ /* 0x000ee20008000000 */
[C---:B------:R-:W-:Y:S02]  /*5390*/  @P5 SEL R13, R8.reuse, R13, P0 ;  /* 0x0000000d080d5207 */ /* 0x040fe40000000000 */
[----:B------:R-:W-:Y:S02]  /*53a0*/  ISETP.NE.AND P4, PT, R17, RZ, PT ;  /* 0x000000ff1100720c */ /* 0x000fe40003f85270 */
[C---:B------:R-:W-:Y:S02]  /*53b0*/  @P5 SEL R15, R9.reuse, R15, P0 ;  /* 0x0000000f090f5207 */ /* 0x040fe40000000000 */
[----:B------:R-:W-:Y:S02]  /*53c0*/  SEL R11, R8, R13, !P3 ;  /* 0x0000000d080b7207 */ /* 0x000fe40005800000 */
[----:B------:R-:W-:-:S02]  /*53d0*/  SEL R13, R9, R15, !P3 ;  /* 0x0000000f090d7207 */ /* 0x000fc40005800000 */
[----:B------:R-:W-:Y:S01]  /*53e0*/  ISETP.LT.U32.AND P0, PT, R6, R11, PT ;  /* 0x0000000b0600720c */ /* 0x000fe20003f01070 */
[----:B------:R-:W4:Y:S01]  /*53f0*/  LDS.64 R8, [UR5+0x70] ;  /* 0x00007005ff087984 */ /* 0x000f220008000a00 */
        /* <DEDUP_REMOVED lines=8> */
[----:B0-----:R-:W-:Y:S01]  /*5480*/  ISETP.LT.U32.AND P0, PT, R2, R11, PT ;  /* 0x0000000b0200720c */ /* 0x001fe20003f01070 */
[----:B------:R-:W0:Y:S01]  /*5490*/  LDS.64 R6, [UR5+0x80] ;  /* 0x00008005ff067984 */ /* 0x000e220008000a00 */
[----:B-1----:R-:W-:Y:S02]  /*54a0*/  ISETP.NE.AND P2, PT, R10, RZ, PT ;  /* 0x000000ff0a00720c */ /* 0x002fe40003f45270 */
[----:B------:R-:W-:-:S02]  /*54b0*/  ISETP.LT.AND.EX P0, PT, R3, R13, PT, P0 ;  /* 0x0000000d0300720c */ /* 0x000fc40003f01300 */
[----:B------:R-:W-:Y:S02]  /*54c0*/  @P5 SEL R18, R17, 0x1, !P3 ;  /* 0x0000000111125807 */ /* 0x000fe40005800000 */
[C---:B------:R-:W-:Y:S02]  /*54d0*/  @P3 SEL R11, R2.reuse, R11, P0 ;  /* 0x0000000b020b3207 */ /* 0x040fe40000000000 */
[C---:B------:R-:W-:Y:S02]  /*54e0*/  @P3 SEL R13, R3.reuse, R13, P0 ;  /* 0x0000000d030d3207 */ /* 0x040fe40000000000 */
[----:B------:R-:W-:Y:S02]  /*54f0*/  SEL R11, R2, R11, !P5 ;  /* 0x0000000b020b7207 */ /* 0x000fe40006800000 */
[----:B------:R-:W-:Y:S02]  /*5500*/  LOP3.LUT P4, RZ, R18, 0xff, RZ, 0xc0, !PT ;  /* 0x000000ff12ff7812 */ /* 0x000fe4000788c0ff */
[----:B------:R-:W-:-:S02]  /*5510*/  SEL R13, R3, R13, !P5 ;  /* 0x0000000d030d7207 */ /* 0x000fc40006800000 */
[----:B--2---:R-:W-:Y:S02]  /*5520*/  ISETP.LT.U32.AND P0, PT, R4, R11, PT ;  /* 0x0000000b0400720c */ /* 0x004fe40003f01070 */
[----:B---3--:R-:W-:Y:S02]  /*5530*/  ISETP.NE.AND P3, PT, R14, RZ, PT ;  /* 0x000000ff0e00720c */ /* 0x008fe40003f65270 */
[----:B------:R-:W-:-:S04]  /*5540*/  ISETP.LT.AND.EX P0, PT, R5, R13, PT, P0 ;  /* 0x0000000d0500720c */ /* 0x000fc80003f01300 */
[----:B------:R-:W-:Y:S02]  /*5550*/  @P2 SEL R11, R4, R11, P0 ;  /* 0x0000000b040b2207 */ /* 0x000fe40000000000 */
[----:B------:R-:W-:Y:S02]  /*5560*/  @P4 SEL R10, R18, 0x1, !P2 ;  /* 0x00000001120a4807 */ /* 0x000fe40005000000 */
[C---:B------:R-:W-:Y:S02]  /*5570*/  @P2 SEL R13, R5.reuse, R13, P0 ;  /* 0x0000000d050d2207 */ /* 0x040fe40000000000 */
[----:B------:R-:W-:Y:S02]  /*5580*/  SEL R3, R4, R11, !P4 ;  /* 0x0000000b04037207 */ /* 0x000fe40006000000 */
[----:B------:R-:W-:Y:S02]  /*5590*/  LOP3.LUT P5, RZ, R10, 0xff, RZ, 0xc0, !PT ;  /* 0x000000ff0aff7812 */ /* 0x000fe400078ac0ff */
[----:B------:R-:W-:-:S02]  /*55a0*/  SEL R5, R5, R13, !P4 ;  /* 0x0000000d05057207 */ /* 0x000fc40006000000 */
[----:B----4-:R-:W-:Y:S02]  /*55b0*/  ISETP.LT.U32.AND P0, PT, R8, R3, PT ;  /* 0x000000030800720c */ /* 0x010fe40003f01070 */
        /* <DEDUP_REMOVED lines=8> */
[----:B0-----:R-:W-:-:S04]  /*5640*/  ISETP.LT.U32.AND P0, PT, R6, R3, PT ;  /* 0x000000030600720c */ /* 0x001fc80003f01070 */
[----:B------:R-:W-:-:S04]  /*5650*/  ISETP.LT.AND.EX P0, PT, R7, R9, PT, P0 ;  /* 0x000000090700720c */ /* 0x000fc80003f01300 */
[----:B------:R-:W-:Y:S02]  /*5660*/  @P4 SEL R3, R6, R3, P0 ;  /* 0x0000000306034207 */ /* 0x000fe40000000000 */
[C---:B------:R-:W-:Y:S02]  /*5670*/  @P4 SEL R9, R7.reuse, R9, P0 ;  /* 0x0000000907094207 */ /* 0x040fe40000000000 */
[----:B------:R-:W-:Y:S02]  /*5680*/  @P2 SEL R12, R14, 0x1, !P4 ;  /* 0x000000010e0c2807 */ /* 0x000fe40006000000 */
[----:B------:R-:W-:Y:S02]  /*5690*/  SEL R10, R6, R3, !P2 ;  /* 0x00000003060a7207 */ /* 0x000fe40005000000 */
[----:B------:R-:W-:-:S07]  /*56a0*/  SEL R11, R7, R9, !P2 ;  /* 0x00000009070b7207 */ /* 0x000fce0005000000 */
.L_x_358:
[----:B------:R-:W-:Y:S05]  /*56b0*/  BSYNC.RECONVERGENT B0 ;  /* 0x0000000000007941 */ /* 0x000fea0003800200 */
.L_x_334:
[----:B------:R-:W-:Y:S05]  /*56c0*/  @P1 EXIT ;  /* 0x000000000000194d */ /* 0x000fea0003800000 */
[----:B----4-:R-:W4:Y:S01]  /*56d0*/  LDC.64 R6, c[0x0][0x3b8] ;  /* 0x0000ee00ff067b82 */ /* 0x010f220000000a00 */
[----:B0-----:R-:W-:Y:S02]  /*56e0*/  PRMT R5, R12, 0x7610, R5 ;  /* 0x000076100c057816 */ /* 0x001fe40000000005 */
[----:B-1----:R-:W-:Y:S02]  /*56f0*/  ISETP.NE.AND P1, PT, R0, RZ, PT ;  /* 0x000000ff0000720c */ /* 0x002fe40003f25270 */
[----:B------:R-:W-:-:S03]  /*5700*/  LOP3.LUT P2, RZ, R5, 0xff, RZ, 0xc0, !PT ;  /* 0x000000ff05ff7812 */ /* 0x000fc6000784c0ff */
[----:B--23--:R-:W0:Y:S08]  /*5710*/  LDC.64 R2, c[0x0][0x3a0] ;  /* 0x0000e800ff027b82 */ /* 0x00ce300000000a00 */
[----:B------:R-:W-:Y:S02]  /*5720*/  @P1 SEL R5, R0, 0x1, !P2 ;  /* 0x0000000100051807 */ /* 0x000fe40005000000 */
[----:B----4-:R-:W-:-:S04]  /*5730*/  ISETP.LT.U32.AND P0, PT, R10, R6, PT ;  /* 0x000000060a00720c */ /* 0x010fc80003f01070 */
[----:B------:R-:W-:-:S04]  /*5740*/  ISETP.LT.AND.EX P0, PT, R11, R7, PT, P0 ;  /* 0x000000070b00720c */ /* 0x000fc80003f01300 */
[C---:B------:R-:W-:Y:S01]  /*5750*/  @P2 SEL R6, R10.reuse, R6, P0 ;  /* 0x000000060a062207 */ /* 0x040fe20000000000 */
[----:B0-----:R-:W-:Y:S01]  /*5760*/  STG.E.U8 desc[UR8][R2.64], R5 ;  /* 0x0000000502007986 */ /* 0x001fe2000c101108 */
[C---:B------:R-:W-:Y:S02]  /*5770*/  @P2 SEL R7, R11.reuse, R7, P0 ;  /* 0x000000070b072207 */ /* 0x040fe40000000000 */
[----:B------:R-:W-:Y:S02]  /*5780*/  SEL R10, R10, R6, !P1 ;  /* 0x000000060a0a7207 */ /* 0x000fe40004800000 */
[----:B------:R-:W-:-:S05]  /*5790*/  SEL R11, R11, R7, !P1 ;  /* 0x000000070b0b7207 */ /* 0x000fca0004800000 */
[----:B------:R-:W-:Y:S01]  /*57a0*/  STG.E.64 desc[UR8][R2.64+0x8], R10 ;  /* 0x0000080a02007986 */ /* 0x000fe2000c101b08 */
[----:B------:R-:W-:Y:S05]  /*57b0*/  EXIT ;  /* 0x000000000000794d */ /* 0x000fea0003800000 */
.L_x_401:
        /* <DEDUP_REMOVED lines=12> */
.L_x_413:


//--------------------- .text._ZN3cub18CUB_300001_SM_10006detail8for_each13static_kernelINS2_12policy_hub_t12policy_500_tElN6thrust24THRUST_300001_SM_1000_NS8cuda_cub10__tabulate7functorINS7_6detail15normal_iteratorINS7_10device_ptrIcEEEENS7_6system6detail7generic6detail22compute_sequence_valueIcvEElEEEEvT0_T1_ --------------------------
	.section	.text._ZN3cub18CUB_300001_SM_10006detail8for_each13static_kernelINS2_12policy_hub_t12policy_500_tElN6thrust24THRUST_300001_SM_1000_NS8cuda_cub10__tabulate7functorINS7_6detail15normal_iteratorINS7_10device_ptrIcEEEENS7_6system6detail7generic6detail22compute_sequence_valueIcvEElEEEEvT0_T1_,"ax",@progbits
	.align	128
        .global         _ZN3cub18CUB_300001_SM_10006detail8for_each13static_kernelINS2_12policy_hub_t12policy_500_tElN6thrust24THRUST_300001_SM_1000_NS8cuda_cub10__tabulate7functorINS7_6detail15normal_iteratorINS7_10device_ptrIcEEEENS7_6system6detail7generic6detail22compute_sequence_valueIcvEElEEEEvT0_T1_
        .type           _ZN3cub18CUB_300001_SM_10006detail8for_each13static_kernelINS2_12policy_hub_t12policy_500_tElN6thrust24THRUST_300001_SM_1000_NS8cuda_cub10__tabulate7functorINS7_6detail15normal_iteratorINS7_10device_ptrIcEEEENS7_6system6detail7generic6detail22compute_sequence_valueIcvEElEEEEvT0_T1_,@function
        .size           _ZN3cub18CUB_300001_SM_10006detail8for_each13static_kernelINS2_12policy_hub_t12policy_500_tElN6thrust24THRUST_300001_SM_1000_NS8cuda_cub10__tabulate7functorINS7_6detail15normal_iteratorINS7_10device_ptrIcEEEENS7_6system6detail7generic6detail22compute_sequence_valueIcvEElEEEEvT0_T1_,(.L_x_414 - _ZN3cub18CUB_300001_SM_10006detail8for_each13static_kernelINS2_12policy_hub_t12policy_500_tElN6thrust24THRUST_300001_SM_1000_NS8cuda_cub10__tabulate7functorINS7_6detail15normal_iteratorINS7_10device_ptrIcEEEENS7_6system6detail7generic6detail22compute_sequence_valueIcvEElEEEEvT0_T1_)
        .other          _ZN3cub18CUB_300001_SM_10006detail8for_each13static_kernelINS2_12policy_hub_t12policy_500_tElN6thrust24THRUST_300001_SM_1000_NS8cuda_cub10__tabulate7functorINS7_6detail15normal_iteratorINS7_10device_ptrIcEEEENS7_6system6detail7generic6detail22compute_sequence_valueIcvEElEEEEvT0_T1_,@"STO_CUDA_ENTRY STV_DEFAULT"
_ZN3cub18CUB_300001_SM_10006detail8for_each13static_kernelINS2_12policy_hub_t12policy_500_tElN6thrust24THRUST_300001_SM_1000_NS8cuda_cub10__tabulate7functorINS7_6detail15normal_iteratorINS7_10device_ptrIcEEEENS7_6system6detail7generic6detail22compute_sequence_valueIcvEElEEEEvT0_T1_:
.text._ZN3cub18CUB_300001_SM_10006detail8for_each13static_kernelINS2_12policy_hub_t12policy_500_tElN6thrust24THRUST_300001_SM_1000_NS8cuda_cub10__tabulate7functorINS7_6detail15normal_iteratorINS7_10device_ptrIcEEEENS7_6system6detail7generic6detail22compute_sequence_valueIcvEElEEEEvT0_T1_:
[----:B------:R-:W-:Y:S08]  /*0000*/  LDC R1, c[0x0][0x37c] ;  /* 0x0000df00ff017b82 */ /* 0x000ff00000000800 */
[----:B------:R-:W0:Y:S01]  /*0010*/  S2UR UR4, SR_CTAID.X ;  /* 0x00000000000479c3 */ /* 0x000e220000002500 */
[----:B------:R-:W1:Y:S01]  /*0020*/  LDCU.64 UR6, c[0x0][0x380] ;  /* 0x00007000ff0677ac */ /* 0x000e620008000a00 */
[----:B------:R-:W2:Y:S06]  /*0030*/  LDCU.64 UR8, c[0x0][0x358] ;  /* 0x00006b00ff0877ac */ /* 0x000eac0008000a00 */
[----:B------:R-:W3:Y:S01]  /*0040*/  LDC R0, c[0x0][0x390] ;  /* 0x0000e400ff007b82 */ /* 0x000ee20000000800 */
[----:B0-----:R-:W-:-:S04]  /*0050*/  UIMAD.WIDE.U32 UR4, UR4, 0x200, URZ ;  /* 0x00000200040478a5 */ /* 0x001fc8000f8e00ff */
[----:B-1----:R-:W-:-:S04]  /*0060*/  UIADD3 UR6, UP0, UPT, -UR4, UR6, URZ ;  /* 0x0000000604067290 */ /* 0x002fc8000ff1e1ff */
[----:B------:R-:W-:Y:S02]  /*0070*/  UIADD3.X UR7, UPT, UPT, ~UR5, UR7, URZ, UP0, !UPT ;  /* 0x0000000705077290 */ /* 0x000fe400087fe5ff */
[----:B------:R-:W-:-:S04]  /*0080*/  UISETP.GE.U32.AND UP0, UPT, UR6, 0x200, UPT ;  /* 0x000002000600788c */ /* 0x000fc8000bf06070 */
[----:B------:R-:W-:-:S09]  /*0090*/  UISETP.GE.AND.EX UP0, UPT, UR7, URZ, UPT, UP0 ;  /* 0x000000ff0700728c */ /* 0x000fd2000bf06300 */
[----:B--2---:R-:W-:Y:S05]  /*00a0*/  BRA.U !UP0, `(.L_x_402) ;  /* 0x00000001082c7547 */ /* 0x004fea000b800000 */
[----:B------:R-:W0:Y:S01]  /*00b0*/  S2R R3, SR_TID.X ;  /* 0x0000000000037919 */ /* 0x000e220000002100 */
[----:B------:R-:W1:Y:S01]  /*00c0*/  LDC.64 R6, c[0x0][0x388] ;  /* 0x0000e200ff067b82 */ /* 0x000e620000000a00 */
[C---:B---3--:R-:W-:Y:S02]  /*00d0*/  PRMT R4, R0.reuse, 0x7771, RZ ;  /* 0x0000777100047816 */ /* 0x048fe400000000ff */
[----:B------:R-:W-:Y:S02]  /*00e0*/  LOP3.LUT R0, R0, 0xff, RZ, 0xc0, !PT ;  /* 0x000000ff00007812 */ /* 0x000fe400078ec0ff */
[----:B0-----:R-:W-:Y:S02]  /*00f0*/  PRMT R5, R3, 0x9910, RZ ;  /* 0x0000991003057816 */ /* 0x001fe400000000ff */
[----:B-1----:R-:W-:-:S03]  /*0100*/  IADD3 R2, P0, P1, R6, UR4, R3 ;  /* 0x0000000406027c10 */ /* 0x002fc6000f91e003 */
[----:B------:R-:W-:Y:S01]  /*0110*/  IMAD R5, R5, R4, R0 ;  /* 0x0000000405057224 */ /* 0x000fe200078e0200 */
[----:B------:R-:W-:-:S05]  /*0120*/  IADD3.X R3, PT, PT, R7, UR5, RZ, P0, P1 ;  /* 0x0000000507037c10 */ /* 0x000fca00087e24ff */
[----:B------:R-:W-:Y:S04]  /*0130*/  STG.E.U8 desc[UR8][R2.64], R5 ;  /* 0x0000000502007986 */ /* 0x000fe8000c101108 */
[----:B------:R-:W-:Y:S01]  /*0140*/  STG.E.U8 desc[UR8][R2.64+0x100], R5 ;  /* 0x0001000502007986 */ /* 0x000fe2000c101108 */
[----:B------:R-:W-:Y:S05]  /*0150*/  EXIT ;  /* 0x000000000000794d */ /* 0x000fea0003800000 */
.L_x_402:
[----:B------:R-:W0:Y:S01]  /*0160*/  S2R R3, SR_TID.X ;  /* 0x0000000000037919 */ /* 0x000e220000002100 */
[----:B------:R-:W1:Y:S01]  /*0170*/  LDC.64 R6, c[0x0][0x388] ;  /* 0x0000e200ff067b82 */ /* 0x000e620000000a00 */
[----:B------:R-:W-:-:S06]  /*0180*/  USHF.R.S32.HI UR7, URZ, 0x1f, UR6 ;  /* 0x0000001fff077899 */ /* 0x000fcc0008011406 */
[----:B------:R-:W-:Y:S02]  /*0190*/  IMAD.U32 R4, RZ, RZ, UR7 ;  /* 0x00000007ff047e24 */ /* 0x000fe4000f8e00ff */
[C---:B0-----:R-:W-:Y:S01]  /*01a0*/  VIADD R2, R3.reuse, 0x100 ;  /* 0x0000010003027836 */ /* 0x041fe20000000000 */
[C---:B------:R-:W-:Y:S02]  /*01b0*/  ISETP.LT.U32.AND P0, PT, R3.reuse, UR6, PT ;  /* 0x0000000603007c0c */ /* 0x040fe4000bf01070 */
[----:B------:R-:W-:Y:S02]  /*01c0*/  PRMT R5, R3, 0x9910, RZ ;  /* 0x0000991003057816 */ /* 0x000fe400000000ff */
[----:B------:R-:W-:Y:S02]  /*01d0*/  ISETP.LT.U32.AND P1, PT, R2, UR6, PT ;  /* 0x0000000602007c0c */ /* 0x000fe4000bf21070 */
[----:B-1----:R-:W-:Y:S01]  /*01e0*/  IADD3 R2, P2, P3, R6, UR4, R3 ;  /* 0x0000000406027c10 */ /* 0x002fe2000fb5e003 */
[----:B------:R-:W-:Y:S01]  /*01f0*/  IMAD.U32 R3, RZ, RZ, UR7 ;  /* 0x00000007ff037e24 */ /* 0x000fe2000f8e00ff */
[----:B------:R-:W-:-:S02]  /*0200*/  ISETP.GT.AND.EX P0, PT, R4, RZ, PT, P0 ;  /* 0x000000ff0400720c */ /* 0x000fc40003f04300 */
[C---:B---3--:R-:W-:Y:S02]  /*0210*/  PRMT R4, R0.reuse, 0x7771, RZ ;  /* 0x0000777100047816 */ /* 0x048fe400000000ff */
[----:B------:R-:W-:Y:S02]  /*0220*/  ISETP.GT.AND.EX P1, PT, R3, RZ, PT, P1 ;  /* 0x000000ff0300720c */ /* 0x000fe40003f24310 */
[----:B------:R-:W-:Y:S02]  /*0230*/  LOP3.LUT R0, R0, 0xff, RZ, 0xc0, !PT ;  /* 0x000000ff00007812 */ /* 0x000fe400078ec0ff */
[----:B------:R-:W-:-:S03]  /*0240*/  IADD3.X R3, PT, PT, R7, UR5, RZ, P2, P3 ;  /* 0x0000000507037c10 */ /* 0x000fc600097e64ff */
[----:B------:R-:W-:-:S05]  /*0250*/  IMAD R5, R5, R4, R0 ;  /* 0x0000000405057224 */ /* 0x000fca00078e0200 */
[----:B------:R0:W-:Y:S01]  /*0260*/  @P0 STG.E.U8 desc[UR8][R2.64], R5 ;  /* 0x0000000502000986 */ /* 0x0001e2000c101108 */
[----:B------:R-:W-:Y:S05]  /*0270*/  @!P1 EXIT ;  /* 0x000000000000994d */ /* 0x000fea0003800000 */
[----:B------:R-:W-:Y:S01]  /*0280*/  STG.E.U8 desc[UR8][R2.64+0x100], R5 ;  /* 0x0001000502007986 */ /* 0x000fe2000c101108 */
[----:B------:R-:W-:Y:S05]  /*0290*/  EXIT ;  /* 0x000000000000794d */ /* 0x000fea0003800000 */
.L_x_403:
        /* <DEDUP_REMOVED lines=14> */
.L_x_414:


//--------------------- .text._ZN3cub18CUB_300001_SM_10006detail8for_each13static_kernelINS2_12policy_hub_t12policy_500_tEmN6thrust24THRUST_300001_SM_1000_NS8cuda_cub20__uninitialized_fill7functorINS7_10device_ptrIcEEcEEEEvT0_T1_ --------------------------
	.section	.text._ZN3cub18CUB_300001_SM_10006detail8for_each13static_kernelINS2_12policy_hub_t12policy_500_tEmN6thrust24THRUST_300001_SM_1000_NS8cuda_cub20__uninitialized_fill7functorINS7_10device_ptrIcEEcEEEEvT0_T1_,"ax",@progbits
	.align	128
        .global         _ZN3cub18CUB_300001_SM_10006detail8for_each13static_kernelINS2_12policy_hub_t12policy_500_tEmN6thrust24THRUST_300001_SM_1000_NS8cuda_cub20__uninitialized_fill7functorINS7_10device_ptrIcEEcEEEEvT0_T1_
        .type           _ZN3cub18CUB_300001_SM_10006detail8for_each13static_kernelINS2_12policy_hub_t12policy_500_tEmN6thrust24THRUST_300001_SM_1000_NS8cuda_cub20__uninitialized_fill7functorINS7_10device_ptrIcEEcEEEEvT0_T1_,@function
        .size           _ZN3cub18CUB_300001_SM_10006detail8for_each13static_kernelINS2_12policy_hub_t12policy_500_tEmN6thrust24THRUST_300001_SM_1000_NS8cuda_cub20__uninitialized_fill7functorINS7_10device_ptrIcEEcEEEEvT0_T1_,(.L_x_415 - _ZN3cub18CUB_300001_SM_10006detail8for_each13static_kernelINS2_12policy_hub_t12policy_500_tEmN6thrust24THRUST_300001_SM_1000_NS8cuda_cub20__uninitialized_fill7functorINS7_10device_ptrIcEEcEEEEvT0_T1_)
        .other          _ZN3cub18CUB_300001_SM_10006detail8for_each13static_kernelINS2_12policy_hub_t12policy_500_tEmN6thrust24THRUST_300001_SM_1000_NS8cuda_cub20__uninitialized_fill7functorINS7_10device_ptrIcEEcEEEEvT0_T1_,@"STO_CUDA_ENTRY STV_DEFAULT"
_ZN3cub18CUB_300001_SM_10006detail8for_each13static_kernelINS2_12policy_hub_t12policy_500_tEmN6thrust24THRUST_300001_SM_1000_NS8cuda_cub20__uninitialized_fill7functorINS7_10device_ptrIcEEcEEEEvT0_T1_:
.text._ZN3cub18CUB_300001_SM_10006detail8for_each13static_kernelINS2_12policy_hub_t12policy_500_tEmN6thrust24THRUST_300001_SM_1000_NS8cuda_cub20__uninitialized_fill7functorINS7_10device_ptrIcEEcEEEEvT0_T1_:
[----:B------:R-:W-:Y:S08]  /*0000*/  LDC R1, c[0x0][0x37c] ;  /* 0x0000df00ff017b82 */ /* 0x000ff00000000800 */
[----:B------:R-:W0:Y:S01]  /*0010*/  S2UR UR4, SR_CTAID.X ;  /* 0x00000000000479c3 */ /* 0x000e220000002500 */
[----:B------:R-:W1:Y:S01]  /*0020*/  LDCU.64 UR6, c[0x0][0x380] ;  /* 0x00007000ff0677ac */ /* 0x000e620008000a00 */
[----:B------:R-:W2:Y:S06]  /*0030*/  LDCU.64 UR8, c[0x0][0x358] ;  /* 0x00006b00ff0877ac */ /* 0x000eac0008000a00 */
[----:B------:R-:W3:Y:S01]  /*0040*/  LDC R5, c[0x0][0x390] ;  /* 0x0000e400ff057b82 */ /* 0x000ee20000000800 */
[----:B0-----:R-:W-:-:S04]  /*0050*/  UIMAD.WIDE.U32 UR4, UR4, 0x200, URZ ;  /* 0x00000200040478a5 */ /* 0x001fc8000f8e00ff */
[----:B-1----:R-:W-:-:S04]  /*0060*/  UIADD3 UR6, UP0, UPT, -UR4, UR6, URZ ;  /* 0x0000000604067290 */ /* 0x002fc8000ff1e1ff */
[----:B------:R-:W-:Y:S01]  /*0070*/  UIADD3.X UR7, UPT, UPT, ~UR5, UR7, URZ, UP0, !UPT ;  /* 0x0000000705077290 */ /* 0x000fe200087fe5ff */
[----:B---3--:R-:W-:Y:S01]  /*0080*/  PRMT R5, R5, 0x7770, RZ ;  /* 0x0000777005057816 */ /* 0x008fe200000000ff */
[----:B------:R-:W-:-:S04]  /*0090*/  UISETP.GE.U32.AND UP0, UPT, UR6, 0x200, UPT ;  /* 0x000002000600788c */ /* 0x000fc8000bf06070 */
[----:B------:R-:W-:-:S09]  /*00a0*/  UISETP.GE.U32.AND.EX UP0, UPT, UR7, URZ, UPT, UP0 ;  /* 0x000000ff0700728c */ /* 0x000fd2000bf06100 */
[----:B--2---:R-:W-:Y:S05]  /*00b0*/  BRA.U !UP0, `(.L_x_404) ;  /* 0x00000001081c7547 */ /* 0x004fea000b800000 */
[----:B------:R-:W0:Y:S01]  /*00c0*/  S2R R3, SR_TID.X ;  /* 0x0000000000037919 */ /* 0x000e220000002100 */
[----:B------:R-:W0:Y:S02]  /*00d0*/  LDC.64 R6, c[0x0][0x388] ;  /* 0x0000e200ff067b82 */ /* 0x000e240000000a00 */
[----:B0-----:R-:W-:-:S04]  /*00e0*/  IADD3 R2, P0, P1, R6, UR4, R3 ;  /* 0x0000000406027c10 */ /* 0x001fc8000f91e003 */
[----:B------:R-:W-:-:S05]  /*00f0*/  IADD3.X R3, PT, PT, R7, UR5, RZ, P0, P1 ;  /* 0x0000000507037c10 */ /* 0x000fca00087e24ff */
[----:B------:R-:W-:Y:S04]  /*0100*/  STG.E.U8 desc[UR8][R2.64], R5 ;  /* 0x0000000502007986 */ /* 0x000fe8000c101108 */
[----:B------:R-:W-:Y:S01]  /*0110*/  STG.E.U8 desc[UR8][R2.64+0x100], R5 ;  /* 0x0001000502007986 */ /* 0x000fe2000c101108 */
[----:B------:R-:W-:Y:S05]  /*0120*/  EXIT ;  /* 0x000000000000794d */ /* 0x000fea0003800000 */
.L_x_404:
[----:B------:R-:W0:Y:S01]  /*0130*/  S2R R3, SR_TID.X ;  /* 0x0000000000037919 */ /* 0x000e220000002100 */
[----:B------:R-:W1:Y:S01]  /*0140*/  LDC.64 R6, c[0x0][0x388] ;  /* 0x0000e200ff067b82 */ /* 0x000e620000000a00 */
[----:B------:R-:W-:Y:S02]  /*0150*/  IMAD.U32 R2, RZ, RZ, UR7 ;  /* 0x00000007ff027e24 */ /* 0x000fe4000f8e00ff */
[C---:B0-----:R-:W-:Y:S01]  /*0160*/  VIADD R0, R3.reuse, 0x100 ;  /* 0x0000010003007836 */ /* 0x041fe20000000000 */
[----:B------:R-:W-:-:S04]  /*0170*/  ISETP.LT.U32.AND P0, PT, R3, UR6, PT ;  /* 0x0000000603007c0c */ /* 0x000fc8000bf01070 */
[----:B------:R-:W-:Y:S01]  /*0180*/  ISETP.LT.U32.AND P1, PT, R0, UR6, PT ;  /* 0x0000000600007c0c */ /* 0x000fe2000bf21070 */
[----:B------:R-:W-:Y:S01]  /*0190*/  IMAD.U32 R0, RZ, RZ, UR7 ;  /* 0x00000007ff007e24 */ /* 0x000fe2000f8e00ff */
[----:B------:R-:W-:Y:S02]  /*01a0*/  ISETP.GT.U32.AND.EX P0, PT, R2, RZ, PT, P0 ;  /* 0x000000ff0200720c */ /* 0x000fe40003f04100 */
[----:B-1----:R-:W-:Y:S02]  /*01b0*/  IADD3 R2, P2, P3, R6, UR4, R3 ;  /* 0x0000000406027c10 */ /* 0x002fe4000fb5e003 */
[----:B------:R-:W-:Y:S02]  /*01c0*/  ISETP.GT.U32.AND.EX P1, PT, R0, RZ, PT, P1 ;  /* 0x000000ff0000720c */ /* 0x000fe40003f24110 */
[----:B------:R-:W-:-:S07]  /*01d0*/  IADD3.X R3, PT, PT, R7, UR5, RZ, P2, P3 ;  /* 0x0000000507037c10 */ /* 0x000fce00097e64ff */
[----:B------:R0:W-:Y:S04]  /*01e0*/  @P0 STG.E.U8 desc[UR8][R2.64], R5 ;  /* 0x0000000502000986 */ /* 0x0001e8000c101108 */
[----:B------:R-:W-:Y:S05]  /*01f0*/  @!P1 EXIT ;  /* 0x000000000000994d */ /* 0x000fea0003800000 */
[----:B------:R-:W-:Y:S01]  /*0200*/  STG.E.U8 desc[UR8][R2.64+0x100], R5 ;  /* 0x0001000502007986 */ /* 0x000fe2000c101108 */
[----:B------:R-:W-:Y:S05]  /*0210*/  EXIT ;  /* 0x000000000000794d */ /* 0x000fea0003800000 */
.L_x_405:
        /* <DEDUP_REMOVED lines=14> */
.L_x_415:


//--------------------- .text._ZN3cub18CUB_300001_SM_10006detail11EmptyKernelIvEEvv --------------------------
	.section	.text._ZN3cub18CUB_300001_SM_10006detail11EmptyKernelIvEEvv,"ax",@progbits
	.align	128
        .global         _ZN3cub18CUB_300001_SM_10006detail11EmptyKernelIvEEvv
        .type           _ZN3cub18CUB_300001_SM_10006detail11EmptyKernelIvEEvv,@function
        .size           _ZN3cub18CUB_300001_SM_10006detail11EmptyKernelIvEEvv,(.L_x_416 - _ZN3cub18CUB_300001_SM_10006detail11EmptyKernelIvEEvv)
        .other          _ZN3cub18CUB_300001_SM_10006detail11EmptyKernelIvEEvv,@"STO_CUDA_ENTRY STV_DEFAULT"
_ZN3cub18CUB_300001_SM_10006detail11EmptyKernelIvEEvv:
.text._ZN3cub18CUB_300001_SM_10006detail11EmptyKernelIvEEvv:
[----:B------:R-:W-:Y:S01]  /*0000*/  LDC R1, c[0x0][0x37c] ;  /* 0x0000df00ff017b82 */ /* 0x000fe20000000800 */
[----:B------:R-:W-:Y:S05]  /*0010*/  EXIT ;  /* 0x000000000000794d */ /* 0x000fea0003800000 */
.L_x_406:
        /* <DEDUP_REMOVED lines=14> */
.L_x_416:


//--------------------- .text._Z8fnSearchPcS_Pi   --------------------------
	.section	.text._Z8fnSearchPcS_Pi,"ax",@progbits
	.align	128
        .global         _Z8fnSearchPcS_Pi
        .type           _Z8fnSearchPcS_Pi,@function
        .size           _Z8fnSearchPcS_Pi,(.L_x_417 - _Z8fnSearchPcS_Pi)
        .other          _Z8fnSearchPcS_Pi,@"STO_CUDA_ENTRY STV_DEFAULT"
_Z8fnSearchPcS_Pi:
.text._Z8fnSearchPcS_Pi:
[----:B------:R-:W-:Y:S01]  /*0000*/  LDC R1, c[0x0][0x37c] ;  /* 0x0000df00ff017b82 */ /* 0x000fe20000000800 */
[----:B------:R-:W0:Y:S01]  /*0010*/  S2R R9, SR_TID.X ;  /* 0x0000000000097919 */ /* 0x000e220000002100 */
[----:B------:R-:W0:Y:S06]  /*0020*/  LDCU.64 UR6, c[0x0][0x380] ;  /* 0x00007000ff0677ac */ /* 0x000e2c0008000a00 */
[----:B------:R-:W1:Y:S01]  /*0030*/  LDC.64 R2, c[0x0][0x390] ;  /* 0x0000e400ff027b82 */ /* 0x000e620000000a00 */
[----:B------:R-:W-:Y:S01]  /*0040*/  IMAD.MOV.U32 R11, RZ, RZ, -0x1 ;  /* 0xffffffffff0b7424 */ /* 0x000fe200078e00ff */
[----:B------:R-:W1:Y:S06]  /*0050*/  LDCU.64 UR4, c[0x0][0x358] ;  /* 0x00006b00ff0477ac */ /* 0x000e6c0008000a00 */
[----:B------:R-:W2:Y:S01]  /*0060*/  LDC.64 R4, c[0x0][0x388] ;  /* 0x0000e200ff047b82 */ /* 0x000ea20000000a00 */
[----:B-1----:R-:W-:Y:S01]  /*0070*/  STG.E desc[UR4][R2.64], R11 ;  /* 0x0000000b02007986 */ /* 0x002fe2000c101904 */
[----:B0-----:R-:W-:-:S03]  /*0080*/  IADD3 R6, P0, PT, R9, UR6, RZ ;  /* 0x0000000609067c10 */ /* 0x001fc6000ff1e0ff */
[----:B--2---:R-:W2:Y:S02]  /*0090*/  LDG.E.U8 R5, desc[UR4][R4.64] ;  /* 0x0000000404057981 */ /* 0x004ea4000c1e1100 */
[----:B------:R-:W-:-:S05]  /*00a0*/  IMAD.X R7, RZ, RZ, UR7, P0 ;  /* 0x00000007ff077e24 */ /* 0x000fca00080e06ff */
[----:B------:R-:W2:Y:S02]  /*00b0*/  LDG.E.U8 R6, desc[UR4][R6.64] ;  /* 0x0000000406067981 */ /* 0x000ea4000c1e1100 */
[----:B--2---:R-:W-:-:S04]  /*00c0*/  ISETP.NE.AND P0, PT, R6, R5, PT ;  /* 0x000000050600720c */ /* 0x004fc80003f05270 */
[----:B------:R-:W-:-:S05]  /*00d0*/  SEL R9, R9, 0xffffffff, !P0 ;  /* 0xffffffff09097807 */ /* 0x000fca0004000000 */
[----:B------:R-:W-:Y:S01]  /*00e0*/  STG.E desc[UR4][R2.64], R9 ;  /* 0x0000000902007986 */ /* 0x000fe2000c101904 */
[----:B------:R-:W-:Y:S05]  /*00f0*/  EXIT ;  /* 0x000000000000794d */ /* 0x000fea0003800000 */
.L_x_407:
        /* <DEDUP_REMOVED lines=16> */
.L_x_417:


//--------------------- .nv.shared._ZN3cub18CUB_300001_SM_10006detail6reduce28DeviceReduceSingleTileKernelINS2_10policy_hubIN4cuda3std3__45tupleIJblEEEyN6thrust24THRUST_300001_SM_1000_NS8cuda_cub9__find_if7functorIS9_EEE10Policy1000EPS9_SI_iSF_S9_S9_NS7_10__identityEEEvT0_T1_T2_T3_T4_T6_ --------------------------
	.section	.nv.shared._ZN3cub18CUB_300001_SM_10006detail6reduce28DeviceReduceSingleTileKernelINS2_10policy_hubIN4cuda3std3__45tupleIJblEEEyN6thrust24THRUST_300001_SM_1000_NS8cuda_cub9__find_if7functorIS9_EEE10Policy1000EPS9_SI_iSF_S9_S9_NS7_10__identityEEEvT0_T1_T2_T3_T4_T6_,"aw",@nobits
	.sectionflags	@""
	.align	8
.nv.shared._ZN3cub18CUB_300001_SM_10006detail6reduce28DeviceReduceSingleTileKernelINS2_10policy_hubIN4cuda3std3__45tupleIJblEEEyN6thrust24THRUST_300001_SM_1000_NS8cuda_cub9__find_if7functorIS9_EEE10Policy1000EPS9_SI_iSF_S9_S9_NS7_10__identityEEEvT0_T1_T2_T3_T4_T6_:
	.zero		1176


//--------------------- .nv.shared.reserved.0     --------------------------
	.section	.nv.shared.reserved.0,"aw",@nobits
	.weak		__nv_reservedSMEM_offset_0_alias
	.size		__nv_reservedSMEM_offset_0_alias, 0, 64
	.other		__nv_reservedSMEM_offset_0_alias,@"STO_CUDA_RESERVED_SHARED STV_DEFAULT"
__nv_reservedSMEM_offset_0_alias:
	.zero		0
	.zero		64


//--------------------- .nv.global                --------------------------
	.section	.nv.global,"aw",@nobits
.nv.global:
	.type		_ZN34_INTERNAL_61e59845_4_k_cu_740ee8cc6thrust24THRUST_300001_SM_1000_NS12placeholders2_8E,@object
	.size		_ZN34_INTERNAL_61e59845_4_k_cu_740ee8cc6thrust24THRUST_300001_SM_1000_NS12placeholders2_8E,(_ZN34_INTERNAL_61e59845_4_k_cu_740ee8cc4cuda3std3__436_GLOBAL__N__61e59845_4_k_cu_740ee8cc6ignoreE - _ZN34_INTERNAL_61e59845_4_k_cu_740ee8cc6thrust24THRUST_300001_SM_1000_NS12placeholders2_8E)
_ZN34_INTERNAL_61e59845_4_k_cu_740ee8cc6thrust24THRUST_300001_SM_1000_NS12placeholders2_8E:
	.zero		1
	.type		_ZN34_INTERNAL_61e59845_4_k_cu_740ee8cc4cuda3std3__436_GLOBAL__N__61e59845_4_k_cu_740ee8cc6ignoreE,@object
	.size		_ZN34_INTERNAL_61e59845_4_k_cu_740ee8cc4cuda3std3__436_GLOBAL__N__61e59845_4_k_cu_740ee8cc6ignoreE,(_ZN34_INTERNAL_61e59845_4_k_cu_740ee8cc4cuda3std6ranges3__45__cpo4dataE - _ZN34_INTERNAL_61e59845_4_k_cu_740ee8cc4cuda3std3__436_GLOBAL__N__61e59845_4_k_cu_740ee8cc6ignoreE)
_ZN34_INTERNAL_61e59845_4_k_cu_740ee8cc4cuda3std3__436_GLOBAL__N__61e59845_4_k_cu_740ee8cc6ignoreE:
	.zero		1
	.type		_ZN34_INTERNAL_61e59845_4_k_cu_740ee8cc4cuda3std6ranges3__45__cpo4dataE,@object
	.size		_ZN34_INTERNAL_61e59845_4_k_cu_740ee8cc4cuda3std6ranges3__45__cpo4dataE,(_ZN34_INTERNAL_61e59845_4_k_cu_740ee8cc6thrust24THRUST_300001_SM_1000_NS6system3cpp3parE - _ZN34_INTERNAL_61e59845_4_k_cu_740ee8cc4cuda3std6ranges3__45__cpo4dataE)
_ZN34_INTERNAL_61e59845_4_k_cu_740ee8cc4cuda3std6ranges3__45__cpo4dataE:
	.zero		1
	.type		_ZN34_INTERNAL_61e59845_4_k_cu_740ee8cc6thrust24THRUST_300001_SM_1000_NS6system3cpp3parE,@object
	.size		_ZN34_INTERNAL_61e59845_4_k_cu_740ee8cc6thrust24THRUST_300001_SM_1000_NS6system3cpp3parE,(_ZN34_INTERNAL_61e59845_4_k_cu_740ee8cc4cuda3std3__45__cpo5beginE - _ZN34_INTERNAL_61e59845_4_k_cu_740ee8cc6thrust24THRUST_300001_SM_1000_NS6system3cpp3parE)
_ZN34_INTERNAL_61e59845_4_k_cu_740ee8cc6thrust24THRUST_300001_SM_1000_NS6system3cpp3parE:
	.zero		1
	.type		_ZN34_INTERNAL_61e59845_4_k_cu_740ee8cc4cuda3std3__45__cpo5beginE,@object
	.size		_ZN34_INTERNAL_61e59845_4_k_cu_740ee8cc4cuda3std3__45__cpo5beginE,(_ZN34_INTERNAL_61e59845_4_k_cu_740ee8cc4cuda3std6ranges3__45__cpo5beginE - _ZN34_INTERNAL_61e59845_4_k_cu_740ee8cc4cuda3std3__45__cpo5beginE)
_ZN34_INTERNAL_61e59845_4_k_cu_740ee8cc4cuda3std3__45__cpo5beginE:
	.zero		1
	.type		_ZN34_INTERNAL_61e59845_4_k_cu_740ee8cc4cuda3std6ranges3__45__cpo5beginE,@object
	.size		_ZN34_INTERNAL_61e59845_4_k_cu_740ee8cc4cuda3std6ranges3__45__cpo5beginE,(_ZN34_INTERNAL_61e59845_4_k_cu_740ee8cc6thrust24THRUST_300001_SM_1000_NS6deviceE - _ZN34_INTERNAL_61e59845_4_k_cu_740ee8cc4cuda3std6ranges3__45__cpo5beginE)
_ZN34_INTERNAL_61e59845_4_k_cu_740ee8cc4cuda3std6ranges3__45__cpo5beginE:
	.zero		1
	.type		_ZN34_INTERNAL_61e59845_4_k_cu_740ee8cc6thrust24THRUST_300001_SM_1000_NS6deviceE,@object
	.size		_ZN34_INTERNAL_61e59845_4_k_cu_740ee8cc6thrust24THRUST_300001_SM_1000_NS6deviceE,(_ZN34_INTERNAL_61e59845_4_k_cu_740ee8cc4cuda3std3__47nulloptE - _ZN34_INTERNAL_61e59845_4_k_cu_740ee8cc6thrust24THRUST_300001_SM_1000_NS6deviceE)
_ZN34_INTERNAL_61e59845_4_k_cu_740ee8cc6thrust24THRUST_300001_SM_1000_NS6deviceE:
	.zero		1
	.type		_ZN34_INTERNAL_61e59845_4_k_cu_740ee8cc4cuda3std3__47nulloptE,@object
	.size		_ZN34_INTERNAL_61e59845_4_k_cu_740ee8cc4cuda3std3__47nulloptE,(_ZN34_INTERNAL_61e59845_4_k_cu_740ee8cc4cuda3std6ranges3__45__cpo8distanceE - _ZN34_INTERNAL_61e59845_4_k_cu_740ee8cc4cuda3std3__47nulloptE)
_ZN34_INTERNAL_61e59845_4_k_cu_740ee8cc4cuda3std3__47nulloptE:
	.zero		1
	.type		_ZN34_INTERNAL_61e59845_4_k_cu_740ee8cc4cuda3std6ranges3__45__cpo8distanceE,@object
	.size		_ZN34_INTERNAL_61e59845_4_k_cu_740ee8cc4cuda3std6ranges3__45__cpo8distanceE,(_ZN34_INTERNAL_61e59845_4_k_cu_740ee8cc6thrust24THRUST_300001_SM_1000_NS12placeholders2_4E - _ZN34_INTERNAL_61e59845_4_k_cu_740ee8cc4cuda3std6ranges3__45__cpo8distanceE)
_ZN34_INTERNAL_61e59845_4_k_cu_740ee8cc4cuda3std6ranges3__45__cpo8distanceE:
	.zero		1
	.type		_ZN34_INTERNAL_61e59845_4_k_cu_740ee8cc6thrust24THRUST_300001_SM_1000_NS12placeholders2_4E,@object
	.size		_ZN34_INTERNAL_61e59845_4_k_cu_740ee8cc6thrust24THRUST_300001_SM_1000_NS12placeholders2_4E,(_ZN34_INTERNAL_61e59845_4_k_cu_740ee8cc4cuda3std3__45__cpo6rbeginE - _ZN34_INTERNAL_61e59845_4_k_cu_740ee8cc6thrust24THRUST_300001_SM_1000_NS12placeholders2_4E)
_ZN34_INTERNAL_61e59845_4_k_cu_740ee8cc6thrust24THRUST_300001_SM_1000_NS12placeholders2_4E:
	.zero		1
	.type		_ZN34_INTERNAL_61e59845_4_k_cu_740ee8cc4cuda3std3__45__cpo6rbeginE,@object
	.size		_ZN34_INTERNAL_61e59845_4_k_cu_740ee8cc4cuda3std3__45__cpo6rbeginE,(_ZN34_INTERNAL_61e59845_4_k_cu_740ee8cc4cuda3std6ranges3__45__cpo7advanceE - _ZN34_INTERNAL_61e59845_4_k_cu_740ee8cc4cuda3std3__45__cpo6rbeginE)
_ZN34_INTERNAL_61e59845_4_k_cu_740ee8cc4cuda3std3__45__cpo6rbeginE:
	.zero		1
	.type		_ZN34_INTERNAL_61e59845_4_k_cu_740ee8cc4cuda3std6ranges3__45__cpo7advanceE,@object
	.size		_ZN34_INTERNAL_61e59845_4_k_cu_740ee8cc4cuda3std6ranges3__45__cpo7advanceE,(_ZN34_INTERNAL_61e59845_4_k_cu_740ee8cc6thrust24THRUST_300001_SM_1000_NS12placeholders3_10E - _ZN34_INTERNAL_61e59845_4_k_cu_740ee8cc4cuda3std6ranges3__45__cpo7advanceE)
_ZN34_INTERNAL_61e59845_4_k_cu_740ee8cc4cuda3std6ranges3__45__cpo7advanceE:
	.zero		1
	.type		_ZN34_INTERNAL_61e59845_4_k_cu_740ee8cc6thrust24THRUST_300001_SM_1000_NS12placeholders3_10E,@object
	.size		_ZN34_INTERNAL_61e59845_4_k_cu_740ee8cc6thrust24THRUST_300001_SM_1000_NS12placeholders3_10E,(_ZN34_INTERNAL_61e59845_4_k_cu_740ee8cc4cuda3std3__48in_placeE - _ZN34_INTERNAL_61e59845_4_k_cu_740ee8cc6thrust24THRUST_300001_SM_1000_NS12placeholders3_10E)
_ZN34_INTERNAL_61e59845_4_k_cu_740ee8cc6thrust24THRUST_300001_SM_1000_NS12placeholders3_10E:
	.zero		1
	.type		_ZN34_INTERNAL_61e59845_4_k_cu_740ee8cc4cuda3std3__48in_placeE,@object
	.size		_ZN34_INTERNAL_61e59845_4_k_cu_740ee8cc4cuda3std3__48in_placeE,(_ZN34_INTERNAL_61e59845_4_k_cu_740ee8cc4cuda3std6ranges3__45__cpo4sizeE - _ZN34_INTERNAL_61e59845_4_k_cu_740ee8cc4cuda3std3__48in_placeE)
_ZN34_INTERNAL_61e59845_4_k_cu_740ee8cc4cuda3std3__48in_placeE:
	.zero		1
	.type		_ZN34_INTERNAL_61e59845_4_k_cu_740ee8cc4cuda3std6ranges3__45__cpo4sizeE,@object
	.size		_ZN34_INTERNAL_61e59845_4_k_cu_740ee8cc4cuda3std6ranges3__45__cpo4sizeE,(_ZN34_INTERNAL_61e59845_4_k_cu_740ee8cc6thrust24THRUST_300001_SM_1000_NS12placeholders2_2E - _ZN34_INTERNAL_61e59845_4_k_cu_740ee8cc4cuda3std6ranges3__45__cpo4sizeE)
_ZN34_INTERNAL_61e59845_4_k_cu_740ee8cc4cuda3std6ranges3__45__cpo4sizeE:
	.zero		1
	.type		_ZN34_INTERNAL_61e59845_4_k_cu_740ee8cc6thrust24THRUST_300001_SM_1000_NS12placeholders2_2E,@object
	.size		_ZN34_INTERNAL_61e59845_4_k_cu_740ee8cc6thrust24THRUST_300001_SM_1000_NS12placeholders2_2E,(_ZN34_INTERNAL_61e59845_4_k_cu_740ee8cc4cuda3std3__45__cpo6cbeginE - _ZN34_INTERNAL_61e59845_4_k_cu_740ee8cc6thrust24THRUST_300001_SM_1000_NS12placeholders2_2E)
_ZN34_INTERNAL_61e59845_4_k_cu_740ee8cc6thrust24THRUST_300001_SM_1000_NS12placeholders2_2E:
	.zero		1
	.type		_ZN34_INTERNAL_61e59845_4_k_cu_740ee8cc4cuda3std3__45__cpo6cbeginE,@object
	.size		_ZN34_INTERNAL_61e59845_4_k_cu_740ee8cc4cuda3std3__45__cpo6cbeginE,(_ZN34_INTERNAL_61e59845_4_k_cu_740ee8cc4cuda3std6ranges3__45__cpo6cbeginE - _ZN34_INTERNAL_61e59845_4_k_cu_740ee8cc4cuda3std3__45__cpo6cbeginE)
_ZN34_INTERNAL_61e59845_4_k_cu_740ee8cc4cuda3std3__45__cpo6cbeginE:
	.zero		1
	.type		_ZN34_INTERNAL_61e59845_4_k_cu_740ee8cc4cuda3std6ranges3__45__cpo6cbeginE,@object
	.size		_ZN34_INTERNAL_61e59845_4_k_cu_740ee8cc4cuda3std6ranges3__45__cpo6cbeginE,(_ZN34_INTERNAL_61e59845_4_k_cu_740ee8cc6thrust24THRUST_300001_SM_1000_NS12placeholders2_6E - _ZN34_INTERNAL_61e59845_4_k_cu_740ee8cc4cuda3std6ranges3__45__cpo6cbeginE)
_ZN34_INTERNAL_61e59845_4_k_cu_740ee8cc4cuda3std6ranges3__45__cpo6cbeginE:
	.zero		1
	.type		_ZN34_INTERNAL_61e59845_4_k_cu_740ee8cc6thrust24THRUST_300001_SM_1000_NS12placeholders2_6E,@object
	.size		_ZN34_INTERNAL_61e59845_4_k_cu_740ee8cc6thrust24THRUST_300001_SM_1000_NS12placeholders2_6E,(_ZN34_INTERNAL_61e59845_4_k_cu_740ee8cc4cuda3std3__45__cpo7crbeginE - _ZN34_INTERNAL_61e59845_4_k_cu_740ee8cc6thrust24THRUST_300001_SM_1000_NS12placeholders2_6E)
_ZN34_INTERNAL_61e59845_4_k_cu_740ee8cc6thrust24THRUST_300001_SM_1000_NS12placeholders2_6E:
	.zero		1
	.type		_ZN34_INTERNAL_61e59845_4_k_cu_740ee8cc4cuda3std3__45__cpo7crbeginE,@object
	.size		_ZN34_INTERNAL_61e59845_4_k_cu_740ee8cc4cuda3std3__45__cpo7crbeginE,(_ZN34_INTERNAL_61e59845_4_k_cu_740ee8cc4cuda3std6ranges3__45__cpo4nextE - _ZN34_INTERNAL_61e59845_4_k_cu_740ee8cc4cuda3std3__45__cpo7crbeginE)
_ZN34_INTERNAL_61e59845_4_k_cu_740ee8cc4cuda3std3__45__cpo7crbeginE:
	.zero		1
	.type		_ZN34_INTERNAL_61e59845_4_k_cu_740ee8cc4cuda3std6ranges3__45__cpo4nextE,@object
	.size		_ZN34_INTERNAL_61e59845_4_k_cu_740ee8cc4cuda3std6ranges3__45__cpo4nextE,(_ZN34_INTERNAL_61e59845_4_k_cu_740ee8cc4cuda3std6ranges3__45__cpo4swapE - _ZN34_INTERNAL_61e59845_4_k_cu_740ee8cc4cuda3std6ranges3__45__cpo4nextE)
_ZN34_INTERNAL_61e59845_4_k_cu_740ee8cc4cuda3std6ranges3__45__cpo4nextE:
	.zero		1
	.type		_ZN34_INTERNAL_61e59845_4_k_cu_740ee8cc4cuda3std6ranges3__45__cpo4swapE,@object
	.size		_ZN34_INTERNAL_61e59845_4_k_cu_740ee8cc4cuda3std6ranges3__45__cpo4swapE,(_ZN34_INTERNAL_61e59845_4_k_cu_740ee8cc6thrust24THRUST_300001_SM_1000_NS8cuda_cub10par_nosyncE - _ZN34_INTERNAL_61e59845_4_k_cu_740ee8cc4cuda3std6ranges3__45__cpo4swapE)
_ZN34_INTERNAL_61e59845_4_k_cu_740ee8cc4cuda3std6ranges3__45__cpo4swapE:
	.zero		1
	.type		_ZN34_INTERNAL_61e59845_4_k_cu_740ee8cc6thrust24THRUST_300001_SM_1000_NS8cuda_cub10par_nosyncE,@object
	.size		_ZN34_INTERNAL_61e59845_4_k_cu_740ee8cc6thrust24THRUST_300001_SM_1000_NS8cuda_cub10par_nosyncE,(_ZN34_INTERNAL_61e59845_4_k_cu_740ee8cc6thrust24THRUST_300001_SM_1000_NS3seqE - _ZN34_INTERNAL_61e59845_4_k_cu_740ee8cc6thrust24THRUST_300001_SM_1000_NS8cuda_cub10par_nosyncE)
_ZN34_INTERNAL_61e59845_4_k_cu_740ee8cc6thrust24THRUST_300001_SM_1000_NS8cuda_cub10par_nosyncE:
	.zero		1
	.type		_ZN34_INTERNAL_61e59845_4_k_cu_740ee8cc6thrust24THRUST_300001_SM_1000_NS3seqE,@object
	.size		_ZN34_INTERNAL_61e59845_4_k_cu_740ee8cc6thrust24THRUST_300001_SM_1000_NS3seqE,(_ZN34_INTERNAL_61e59845_4_k_cu_740ee8cc4cuda3std3__420unreachable_sentinelE - _ZN34_INTERNAL_61e59845_4_k_cu_740ee8cc6thrust24THRUST_300001_SM_1000_NS3seqE)
_ZN34_INTERNAL_61e59845_4_k_cu_740ee8cc6thrust24THRUST_300001_SM_1000_NS3seqE:
	.zero		1
	.type		_ZN34_INTERNAL_61e59845_4_k_cu_740ee8cc4cuda3std3__420unreachable_sentinelE,@object
	.size		_ZN34_INTERNAL_61e59845_4_k_cu_740ee8cc4cuda3std3__420unreachable_sentinelE,(_ZN34_INTERNAL_61e59845_4_k_cu_740ee8cc4cuda3std6ranges3__45__cpo5ssizeE - _ZN34_INTERNAL_61e59845_4_k_cu_740ee8cc4cuda3std3__420unreachable_sentinelE)
_ZN34_INTERNAL_61e59845_4_k_cu_740ee8cc4cuda3std3__420unreachable_sentinelE:
	.zero		1
	.type		_ZN34_INTERNAL_61e59845_4_k_cu_740ee8cc4cuda3std6ranges3__45__cpo5ssizeE,@object
	.size		_ZN34_INTERNAL_61e59845_4_k_cu_740ee8cc4cuda3std6ranges3__45__cpo5ssizeE,(_ZN34_INTERNAL_61e59845_4_k_cu_740ee8cc6thrust24THRUST_300001_SM_1000_NS12placeholders2_3E - _ZN34_INTERNAL_61e59845_4_k_cu_740ee8cc4cuda3std6ranges3__45__cpo5ssizeE)
_ZN34_INTERNAL_61e59845_4_k_cu_740ee8cc4cuda3std6ranges3__45__cpo5ssizeE:
	.zero		1
	.type		_ZN34_INTERNAL_61e59845_4_k_cu_740ee8cc6thrust24THRUST_300001_SM_1000_NS12placeholders2_3E,@object
	.size		_ZN34_INTERNAL_61e59845_4_k_cu_740ee8cc6thrust24THRUST_300001_SM_1000_NS12placeholders2_3E,(_ZN34_INTERNAL_61e59845_4_k_cu_740ee8cc4cuda3std3__45__cpo4cendE - _ZN34_INTERNAL_61e59845_4_k_cu_740ee8cc6thrust24THRUST_300001_SM_1000_NS12placeholders2_3E)
_ZN34_INTERNAL_61e59845_4_k_cu_740ee8cc6thrust24THRUST_300001_SM_1000_NS12placeholders2_3E:
	.zero		1
	.type		_ZN34_INTERNAL_61e59845_4_k_cu_740ee8cc4cuda3std3__45__cpo4cendE,@object
	.size		_ZN34_INTERNAL_61e59845_4_k_cu_740ee8cc4cuda3std3__45__cpo4cendE,(_ZN34_INTERNAL_61e59845_4_k_cu_740ee8cc4cuda3std6ranges3__45__cpo4cendE - _ZN34_INTERNAL_61e59845_4_k_cu_740ee8cc4cuda3std3__45__cpo4cendE)
_ZN34_INTERNAL_61e59845_4_k_cu_740ee8cc4cuda3std3__45__cpo4cendE:
	.zero		1
	.type		_ZN34_INTERNAL_61e59845_4_k_cu_740ee8cc4cuda3std6ranges3__45__cpo4cendE,@object
	.size		_ZN34_INTERNAL_61e59845_4_k_cu_740ee8cc4cuda3std6ranges3__45__cpo4cendE,(_ZN34_INTERNAL_61e59845_4_k_cu_740ee8cc6thrust24THRUST_300001_SM_1000_NS12placeholders2_7E - _ZN34_INTERNAL_61e59845_4_k_cu_740ee8cc4cuda3std6ranges3__45__cpo4cendE)
_ZN34_INTERNAL_61e59845_4_k_cu_740ee8cc4cuda3std6ranges3__45__cpo4cendE:
	.zero		1
	.type		_ZN34_INTERNAL_61e59845_4_k_cu_740ee8cc6thrust24THRUST_300001_SM_1000_NS12placeholders2_7E,@object
	.size		_ZN34_INTERNAL_61e59845_4_k_cu_740ee8cc6thrust24THRUST_300001_SM_1000_NS12placeholders2_7E,(_ZN34_INTERNAL_61e59845_4_k_cu_740ee8cc4cuda3std3__45__cpo5crendE - _ZN34_INTERNAL_61e59845_4_k_cu_740ee8cc6thrust24THRUST_300001_SM_1000_NS12placeholders2_7E)
_ZN34_INTERNAL_61e59845_4_k_cu_740ee8cc6thrust24THRUST_300001_SM_1000_NS12placeholders2_7E:
	.zero		1
	.type		_ZN34_INTERNAL_61e59845_4_k_cu_740ee8cc4cuda3std3__45__cpo5crendE,@object
	.size		_ZN34_INTERNAL_61e59845_4_k_cu_740ee8cc4cuda3std3__45__cpo5crendE,(_ZN34_INTERNAL_61e59845_4_k_cu_740ee8cc4cuda3std6ranges3__45__cpo4prevE - _ZN34_INTERNAL_61e59845_4_k_cu_740ee8cc4cuda3std3__45__cpo5crendE)
_ZN34_INTERNAL_61e59845_4_k_cu_740ee8cc4cuda3std3__45__cpo5crendE:
	.zero		1
	.type		_ZN34_INTERNAL_61e59845_4_k_cu_740ee8cc4cuda3std6ranges3__45__cpo4prevE,@object
	.size		_ZN34_INTERNAL_61e59845_4_k_cu_740ee8cc4cuda3std6ranges3__45__cpo4prevE,(_ZN34_INTERNAL_61e59845_4_k_cu_740ee8cc4cuda3std6ranges3__45__cpo9iter_moveE - _ZN34_INTERNAL_61e59845_4_k_cu_740ee8cc4cuda3std6ranges3__45__cpo4prevE)
_ZN34_INTERNAL_61e59845_4_k_cu_740ee8cc4cuda3std6ranges3__45__cpo4prevE:
	.zero		1
	.type		_ZN34_INTERNAL_61e59845_4_k_cu_740ee8cc4cuda3std6ranges3__45__cpo9iter_moveE,@object
	.size		_ZN34_INTERNAL_61e59845_4_k_cu_740ee8cc4cuda3std6ranges3__45__cpo9iter_moveE,(_ZN34_INTERNAL_61e59845_4_k_cu_740ee8cc6thrust24THRUST_300001_SM_1000_NS6system6detail10sequential3seqE - _ZN34_INTERNAL_61e59845_4_k_cu_740ee8cc4cuda3std6ranges3__45__cpo9iter_moveE)
_ZN34_INTERNAL_61e59845_4_k_cu_740ee8cc4cuda3std6ranges3__45__cpo9iter_moveE:
	.zero		1
	.type		_ZN34_INTERNAL_61e59845_4_k_cu_740ee8cc6thrust24THRUST_300001_SM_1000_NS6system6detail10sequential3seqE,@object
	.size		_ZN34_INTERNAL_61e59845_4_k_cu_740ee8cc6thrust24THRUST_300001_SM_1000_NS6system6detail10sequential3seqE,(_ZN34_INTERNAL_61e59845_4_k_cu_740ee8cc6thrust24THRUST_300001_SM_1000_NS12placeholders2_9E - _ZN34_INTERNAL_61e59845_4_k_cu_740ee8cc6thrust24THRUST_300001_SM_1000_NS6system6detail10sequential3seqE)
_ZN34_INTERNAL_61e59845_4_k_cu_740ee8cc6thrust24THRUST_300001_SM_1000_NS6system6detail10sequential3seqE:
	.zero		1
	.type		_ZN34_INTERNAL_61e59845_4_k_cu_740ee8cc6thrust24THRUST_300001_SM_1000_NS12placeholders2_9E,@object
	.size		_ZN34_INTERNAL_61e59845_4_k_cu_740ee8cc6thrust24THRUST_300001_SM_1000_NS12placeholders2_9E,(_ZN34_INTERNAL_61e59845_4_k_cu_740ee8cc4cuda3std3__419piecewise_constructE - _ZN34_INTERNAL_61e59845_4_k_cu_740ee8cc6thrust24THRUST_300001_SM_1000_NS12placeholders2_9E)
_ZN34_INTERNAL_61e59845_4_k_cu_740ee8cc6thrust24THRUST_300001_SM_1000_NS12placeholders2_9E:
	.zero		1
	.type		_ZN34_INTERNAL_61e59845_4_k_cu_740ee8cc4cuda3std3__419piecewise_constructE,@object
	.size		_ZN34_INTERNAL_61e59845_4_k_cu_740ee8cc4cuda3std3__419piecewise_constructE,(_ZN34_INTERNAL_61e59845_4_k_cu_740ee8cc4cuda3std6ranges3__45__cpo5cdataE - _ZN34_INTERNAL_61e59845_4_k_cu_740ee8cc4cuda3std3__419piecewise_constructE)
_ZN34_INTERNAL_61e59845_4_k_cu_740ee8cc4cuda3std3__419piecewise_constructE:
	.zero		1
	.type		_ZN34_INTERNAL_61e59845_4_k_cu_740ee8cc4cuda3std6ranges3__45__cpo5cdataE,@object
	.size		_ZN34_INTERNAL_61e59845_4_k_cu_740ee8cc4cuda3std6ranges3__45__cpo5cdataE,(_ZN34_INTERNAL_61e59845_4_k_cu_740ee8cc6thrust24THRUST_300001_SM_1000_NS12placeholders2_1E - _ZN34_INTERNAL_61e59845_4_k_cu_740ee8cc4cuda3std6ranges3__45__cpo5cdataE)
_ZN34_INTERNAL_61e59845_4_k_cu_740ee8cc4cuda3std6ranges3__45__cpo5cdataE:
	.zero		1
	.type		_ZN34_INTERNAL_61e59845_4_k_cu_740ee8cc6thrust24THRUST_300001_SM_1000_NS12placeholders2_1E,@object
	.size		_ZN34_INTERNAL_61e59845_4_k_cu_740ee8cc6thrust24THRUST_300001_SM_1000_NS12placeholders2_1E,(_ZN34_INTERNAL_61e59845_4_k_cu_740ee8cc4cuda3std3__45__cpo3endE - _ZN34_INTERNAL_61e59845_4_k_cu_740ee8cc6thrust24THRUST_300001_SM_1000_NS12placeholders2_1E)
_ZN34_INTERNAL_61e59845_4_k_cu_740ee8cc6thrust24THRUST_300001_SM_1000_NS12placeholders2_1E:
	.zero		1
	.type		_ZN34_INTERNAL_61e59845_4_k_cu_740ee8cc4cuda3std3__45__cpo3endE,@object
	.size		_ZN34_INTERNAL_61e59845_4_k_cu_740ee8cc4cuda3std3__45__cpo3endE,(_ZN34_INTERNAL_61e59845_4_k_cu_740ee8cc4cuda3std6ranges3__45__cpo3endE - _ZN34_INTERNAL_61e59845_4_k_cu_740ee8cc4cuda3std3__45__cpo3endE)
_ZN34_INTERNAL_61e59845_4_k_cu_740ee8cc4cuda3std3__45__cpo3endE:
	.zero		1
	.type		_ZN34_INTERNAL_61e59845_4_k_cu_740ee8cc4cuda3std6ranges3__45__cpo3endE,@object
	.size		_ZN34_INTERNAL_61e59845_4_k_cu_740ee8cc4cuda3std6ranges3__45__cpo3endE,(_ZN34_INTERNAL_61e59845_4_k_cu_740ee8cc6thrust24THRUST_300001_SM_1000_NS12placeholders2_5E - _ZN34_INTERNAL_61e59845_4_k_cu_740ee8cc4cuda3std6ranges3__45__cpo3endE)
_ZN34_INTERNAL_61e59845_4_k_cu_740ee8cc4cuda3std6ranges3__45__cpo3endE:
	.zero		1
	.type		_ZN34_INTERNAL_61e59845_4_k_cu_740ee8cc6thrust24THRUST_300001_SM_1000_NS12placeholders2_5E,@object
	.size		_ZN34_INTERNAL_61e59845_4_k_cu_740ee8cc6thrust24THRUST_300001_SM_1000_NS12placeholders2_5E,(_ZN34_INTERNAL_61e59845_4_k_cu_740ee8cc4cuda3std3__45__cpo4rendE - _ZN34_INTERNAL_61e59845_4_k_cu_740ee8cc6thrust24THRUST_300001_SM_1000_NS12placeholders2_5E)
_ZN34_INTERNAL_61e59845_4_k_cu_740ee8cc6thrust24THRUST_300001_SM_1000_NS12placeholders2_5E:
	.zero		1
	.type		_ZN34_INTERNAL_61e59845_4_k_cu_740ee8cc4cuda3std3__45__cpo4rendE,@object
	.size		_ZN34_INTERNAL_61e59845_4_k_cu_740ee8cc4cuda3std3__45__cpo4rendE,(_ZN34_INTERNAL_61e59845_4_k_cu_740ee8cc4cuda3std6ranges3__45__cpo9iter_swapE - _ZN34_INTERNAL_61e59845_4_k_cu_740ee8cc4cuda3std3__45__cpo4rendE)
_ZN34_INTERNAL_61e59845_4_k_cu_740ee8cc4cuda3std3__45__cpo4rendE:
	.zero		1
	.type		_ZN34_INTERNAL_61e59845_4_k_cu_740ee8cc4cuda3std6ranges3__45__cpo9iter_swapE,@object
	.size		_ZN34_INTERNAL_61e59845_4_k_cu_740ee8cc4cuda3std6ranges3__45__cpo9iter_swapE,(_ZN34_INTERNAL_61e59845_4_k_cu_740ee8cc4cuda3std3__48unexpectE - _ZN34_INTERNAL_61e59845_4_k_cu_740ee8cc4cuda3std6ranges3__45__cpo9iter_swapE)
_ZN34_INTERNAL_61e59845_4_k_cu_740ee8cc4cuda3std6ranges3__45__cpo9iter_swapE:
	.zero		1
	.type		_ZN34_INTERNAL_61e59845_4_k_cu_740ee8cc4cuda3std3__48unexpectE,@object
	.size		_ZN34_INTERNAL_61e59845_4_k_cu_740ee8cc4cuda3std3__48unexpectE,(_ZN34_INTERNAL_61e59845_4_k_cu_740ee8cc6thrust24THRUST_300001_SM_1000_NS8cuda_cub3parE - _ZN34_INTERNAL_61e59845_4_k_cu_740ee8cc4cuda3std3__48unexpectE)
_ZN34_INTERNAL_61e59845_4_k_cu_740ee8cc4cuda3std3__48unexpectE:
	.zero		1
	.type		_ZN34_INTERNAL_61e59845_4_k_cu_740ee8cc6thrust24THRUST_300001_SM_1000_NS8cuda_cub3parE,@object
	.size		_ZN34_INTERNAL_61e59845_4_k_cu_740ee8cc6thrust24THRUST_300001_SM_1000_NS8cuda_cub3parE,(.L_29 - _ZN34_INTERNAL_61e59845_4_k_cu_740ee8cc6thrust24THRUST_300001_SM_1000_NS8cuda_cub3parE)
_ZN34_INTERNAL_61e59845_4_k_cu_740ee8cc6thrust24THRUST_300001_SM_1000_NS8cuda_cub3parE:
	.zero		1
.L_29:


//--------------------- .nv.shared._ZN3cub18CUB_300001_SM_10006detail6reduce18DeviceReduceKernelINS2_10policy_hubIN4cuda3std3__45tupleIJblEEEyN6thrust24THRUST_300001_SM_1000_NS8cuda_cub9__find_if7functorIS9_EEE10Policy1000ENSB_12zip_iteratorINS8_IJNSD_26transform_input_iterator_tIbNSB_6detail15normal_iteratorINSB_10device_ptrIcEEEENSK_10functional5actorINSP_9compositeIJNSP_16operator_adaptorINS7_8equal_toIvEEEENSQ_INSP_8argumentILj0EEEEENSQ_INSP_5valueINSB_16device_referenceIcEEEEEEEEEEEEENSB_17counting_iteratorIlNSB_11use_defaultES18_S18_EEEEEEEySF_S9_NS7_10__identityEEEvT0_PT3_T1_NS0_13GridEvenShareIS1G_EET2_T4_ --------------------------
	.section	.nv.shared._ZN3cub18CUB_300001_SM_10006detail6reduce18DeviceReduceKernelINS2_10policy_hubIN4cuda3std3__45tupleIJblEEEyN6thrust24THRUST_300001_SM_1000_NS8cuda_cub9__find_if7functorIS9_EEE10Policy1000ENSB_12zip_iteratorINS8_IJNSD_26transform_input_iterator_tIbNSB_6detail15normal_iteratorINSB_10device_ptrIcEEEENSK_10functional5actorINSP_9compositeIJNSP_16operator_adaptorINS7_8equal_toIvEEEENSQ_INSP_8argumentILj0EEEEENSQ_INSP_5valueINSB_16device_referenceIcEEEEEEEEEEEEENSB_17counting_iteratorIlNSB_11use_defaultES18_S18_EEEEEEEySF_S9_NS7_10__identityEEEvT0_PT3_T1_NS0_13GridEvenShareIS1G_EET2_T4_,"aw",@nobits
	.sectionflags	@""
	.align	8
.nv.shared._ZN3cub18CUB_300001_SM_10006detail6reduce18DeviceReduceKernelINS2_10policy_hubIN4cuda3std3__45tupleIJblEEEyN6thrust24THRUST_300001_SM_1000_NS8cuda_cub9__find_if7functorIS9_EEE10Policy1000ENSB_12zip_iteratorINS8_IJNSD_26transform_input_iterator_tIbNSB_6detail15normal_iteratorINSB_10device_ptrIcEEEENSK_10functional5actorINSP_9compositeIJNSP_16operator_adaptorINS7_8equal_toIvEEEENSQ_INSP_8argumentILj0EEEEENSQ_INSP_5valueINSB_16device_referenceIcEEEEEEEEEEEEENSB_17counting_iteratorIlNSB_11use_defaultES18_S18_EEEEEEEySF_S9_NS7_10__identityEEEvT0_PT3_T1_NS0_13GridEvenShareIS1G_EET2_T4_:
	.zero		1176


//--------------------- .nv.shared._ZN3cub18CUB_300001_SM_10006detail6reduce28DeviceReduceSingleTileKernelINS2_10policy_hubIN4cuda3std3__45tupleIJblEEEyN6thrust24THRUST_300001_SM_1000_NS8cuda_cub9__find_if7functorIS9_EEE10Policy1000ENSB_12zip_iteratorINS8_IJNSD_26transform_input_iterator_tIbNSB_6detail15normal_iteratorINSB_10device_ptrIcEEEENSK_10functional5actorINSP_9compositeIJNSP_16operator_adaptorINS7_8equal_toIvEEEENSQ_INSP_8argumentILj0EEEEENSQ_INSP_5valueINSB_16device_referenceIcEEEEEEEEEEEEENSB_17counting_iteratorIlNSB_11use_defaultES18_S18_EEEEEEEPS9_ySF_S9_S9_NS7_10__identityEEEvT0_T1_T2_T3_T4_T6_ --------------------------
	.section	.nv.shared._ZN3cub18CUB_300001_SM_10006detail6reduce28DeviceReduceSingleTileKernelINS2_10policy_hubIN4cuda3std3__45tupleIJblEEEyN6thrust24THRUST_300001_SM_1000_NS8cuda_cub9__find_if7functorIS9_EEE10Policy1000ENSB_12zip_iteratorINS8_IJNSD_26transform_input_iterator_tIbNSB_6detail15normal_iteratorINSB_10device_ptrIcEEEENSK_10functional5actorINSP_9compositeIJNSP_16operator_adaptorINS7_8equal_toIvEEEENSQ_INSP_8argumentILj0EEEEENSQ_INSP_5valueINSB_16device_referenceIcEEEEEEEEEEEEENSB_17counting_iteratorIlNSB_11use_defaultES18_S18_EEEEEEEPS9_ySF_S9_S9_NS7_10__identityEEEvT0_T1_T2_T3_T4_T6_,"aw",@nobits
	.sectionflags	@""
	.align	8
.nv.shared._ZN3cub18CUB_300001_SM_10006detail6reduce28DeviceReduceSingleTileKernelINS2_10policy_hubIN4cuda3std3__45tupleIJblEEEyN6thrust24THRUST_300001_SM_1000_NS8cuda_cub9__find_if7functorIS9_EEE10Policy1000ENSB_12zip_iteratorINS8_IJNSD_26transform_input_iterator_tIbNSB_6detail15normal_iteratorINSB_10device_ptrIcEEEENSK_10functional5actorINSP_9compositeIJNSP_16operator_adaptorINS7_8equal_toIvEEEENSQ_INSP_8argumentILj0EEEEENSQ_INSP_5valueINSB_16device_referenceIcEEEEEEEEEEEEENSB_17counting_iteratorIlNSB_11use_defaultES18_S18_EEEEEEEPS9_ySF_S9_S9_NS7_10__identityEEEvT0_T1_T2_T3_T4_T6_:
	.zero		1176


//--------------------- .nv.shared._ZN3cub18CUB_300001_SM_10006detail6reduce28DeviceReduceSingleTileKernelINS2_10policy_hubIN4cuda3std3__45tupleIJblEEEjN6thrust24THRUST_300001_SM_1000_NS8cuda_cub9__find_if7functorIS9_EEE10Policy1000EPS9_SI_iSF_S9_S9_NS7_10__identityEEEvT0_T1_T2_T3_T4_T6_ --------------------------
	.section	.nv.shared._ZN3cub18CUB_300001_SM_10006detail6reduce28DeviceReduceSingleTileKernelINS2_10policy_hubIN4cuda3std3__45tupleIJblEEEjN6thrust24THRUST_300001_SM_1000_NS8cuda_cub9__find_if7functorIS9_EEE10Policy1000EPS9_SI_iSF_S9_S9_NS7_10__identityEEEvT0_T1_T2_T3_T4_T6_,"aw",@nobits
	.sectionflags	@""
	.align	8
.nv.shared._ZN3cub18CUB_300001_SM_10006detail6reduce28DeviceReduceSingleTileKernelINS2_10policy_hubIN4cuda3std3__45tupleIJblEEEjN6thrust24THRUST_300001_SM_1000_NS8cuda_cub9__find_if7functorIS9_EEE10Policy1000EPS9_SI_iSF_S9_S9_NS7_10__identityEEEvT0_T1_T2_T3_T4_T6_:
	.zero		1176


//--------------------- .nv.shared._ZN3cub18CUB_300001_SM_10006detail6reduce18DeviceReduceKernelINS2_10policy_hubIN4cuda3std3__45tupleIJblEEEjN6thrust24THRUST_300001_SM_1000_NS8cuda_cub9__find_if7functorIS9_EEE10Policy1000ENSB_12zip_iteratorINS8_IJNSD_26transform_input_iterator_tIbNSB_6detail15normal_iteratorINSB_10device_ptrIcEEEENSK_10functional5actorINSP_9compositeIJNSP_16operator_adaptorINS7_8equal_toIvEEEENSQ_INSP_8argumentILj0EEEEENSQ_INSP_5valueINSB_16device_referenceIcEEEEEEEEEEEEENSB_17counting_iteratorIlNSB_11use_defaultES18_S18_EEEEEEEjSF_S9_NS7_10__identityEEEvT0_PT3_T1_NS0_13GridEvenShareIS1G_EET2_T4_ --------------------------
	.section	.nv.shared._ZN3cub18CUB_300001_SM_10006detail6reduce18DeviceReduceKernelINS2_10policy_hubIN4cuda3std3__45tupleIJblEEEjN6thrust24THRUST_300001_SM_1000_NS8cuda_cub9__find_if7functorIS9_EEE10Policy1000ENSB_12zip_iteratorINS8_IJNSD_26transform_input_iterator_tIbNSB_6detail15normal_iteratorINSB_10device_ptrIcEEEENSK_10functional5actorINSP_9compositeIJNSP_16operator_adaptorINS7_8equal_toIvEEEENSQ_INSP_8argumentILj0EEEEENSQ_INSP_5valueINSB_16device_referenceIcEEEEEEEEEEEEENSB_17counting_iteratorIlNSB_11use_defaultES18_S18_EEEEEEEjSF_S9_NS7_10__identityEEEvT0_PT3_T1_NS0_13GridEvenShareIS1G_EET2_T4_,"aw",@nobits
	.sectionflags	@""
	.align	8
.nv.shared._ZN3cub18CUB_300001_SM_10006detail6reduce18DeviceReduceKernelINS2_10policy_hubIN4cuda3std3__45tupleIJblEEEjN6thrust24THRUST_300001_SM_1000_NS8cuda_cub9__find_if7functorIS9_EEE10Policy1000ENSB_12zip_iteratorINS8_IJNSD_26transform_input_iterator_tIbNSB_6detail15normal_iteratorINSB_10device_ptrIcEEEENSK_10functional5actorINSP_9compositeIJNSP_16operator_adaptorINS7_8equal_toIvEEEENSQ_INSP_8argumentILj0EEEEENSQ_INSP_5valueINSB_16device_referenceIcEEEEEEEEEEEEENSB_17counting_iteratorIlNSB_11use_defaultES18_S18_EEEEEEEjSF_S9_NS7_10__identityEEEvT0_PT3_T1_NS0_13GridEvenShareIS1G_EET2_T4_:
	.zero		1176


//--------------------- .nv.shared._ZN3cub18CUB_300001_SM_10006detail6reduce28DeviceReduceSingleTileKernelINS2_10policy_hubIN4cuda3std3__45tupleIJblEEEjN6thrust24THRUST_300001_SM_1000_NS8cuda_cub9__find_if7functorIS9_EEE10Policy1000ENSB_12zip_iteratorINS8_IJNSD_26transform_input_iterator_tIbNSB_6detail15normal_iteratorINSB_10device_ptrIcEEEENSK_10functional5actorINSP_9compositeIJNSP_16operator_adaptorINS7_8equal_toIvEEEENSQ_INSP_8argumentILj0EEEEENSQ_INSP_5valueINSB_16device_referenceIcEEEEEEEEEEEEENSB_17counting_iteratorIlNSB_11use_defaultES18_S18_EEEEEEEPS9_jSF_S9_S9_NS7_10__identityEEEvT0_T1_T2_T3_T4_T6_ --------------------------
	.section	.nv.shared._ZN3cub18CUB_300001_SM_10006detail6reduce28DeviceReduceSingleTileKernelINS2_10policy_hubIN4cuda3std3__45tupleIJblEEEjN6thrust24THRUST_300001_SM_1000_NS8cuda_cub9__find_if7functorIS9_EEE10Policy1000ENSB_12zip_iteratorINS8_IJNSD_26transform_input_iterator_tIbNSB_6detail15normal_iteratorINSB_10device_ptrIcEEEENSK_10functional5actorINSP_9compositeIJNSP_16operator_adaptorINS7_8equal_toIvEEEENSQ_INSP_8argumentILj0EEEEENSQ_INSP_5valueINSB_16device_referenceIcEEEEEEEEEEEEENSB_17counting_iteratorIlNSB_11use_defaultES18_S18_EEEEEEEPS9_jSF_S9_S9_NS7_10__identityEEEvT0_T1_T2_T3_T4_T6_,"aw",@nobits
	.sectionflags	@""
	.align	8
.nv.shared._ZN3cub18CUB_300001_SM_10006detail6reduce28DeviceReduceSingleTileKernelINS2_10policy_hubIN4cuda3std3__45tupleIJblEEEjN6thrust24THRUST_300001_SM_1000_NS8cuda_cub9__find_if7functorIS9_EEE10Policy1000ENSB_12zip_iteratorINS8_IJNSD_26transform_input_iterator_tIbNSB_6detail15normal_iteratorINSB_10device_ptrIcEEEENSK_10functional5actorINSP_9compositeIJNSP_16operator_adaptorINS7_8equal_toIvEEEENSQ_INSP_8argumentILj0EEEEENSQ_INSP_5valueINSB_16device_referenceIcEEEEEEEEEEEEENSB_17counting_iteratorIlNSB_11use_defaultES18_S18_EEEEEEEPS9_jSF_S9_S9_NS7_10__identityEEEvT0_T1_T2_T3_T4_T6_:
	.zero		1176


//--------------------- .nv.constant0._ZN3cub18CUB_300001_SM_10006detail6reduce28DeviceReduceSingleTileKernelINS2_10policy_hubIN4cuda3std3__45tupleIJblEEEyN6thrust24THRUST_300001_SM_1000_NS8cuda_cub9__find_if7functorIS9_EEE10Policy1000EPS9_SI_iSF_S9_S9_NS7_10__identityEEEvT0_T1_T2_T3_T4_T6_ --------------------------
	.section	.nv.constant0._ZN3cub18CUB_300001_SM_10006detail6reduce28DeviceReduceSingleTileKernelINS2_10policy_hubIN4cuda3std3__45tupleIJblEEEyN6thrust24THRUST_300001_SM_1000_NS8cuda_cub9__find_if7functorIS9_EEE10Policy1000EPS9_SI_iSF_S9_S9_NS7_10__identityEEEvT0_T1_T2_T3_T4_T6_,"a",@progbits
	.sectionflags	@""
	.align	4
.nv.constant0._ZN3cub18CUB_300001_SM_10006detail6reduce28DeviceReduceSingleTileKernelINS2_10policy_hubIN4cuda3std3__45tupleIJblEEEyN6thrust24THRUST_300001_SM_1000_NS8cuda_cub9__find_if7functorIS9_EEE10Policy1000EPS9_SI_iSF_S9_S9_NS7_10__identityEEEvT0_T1_T2_T3_T4_T6_:
	.zero		937


//--------------------- .nv.constant0._ZN3cub18CUB_300001_SM_10006detail6reduce18DeviceReduceKernelINS2_10policy_hubIN4cuda3std3__45tupleIJblEEEyN6thrust24THRUST_300001_SM_1000_NS8cuda_cub9__find_if7functorIS9_EEE10Policy1000ENSB_12zip_iteratorINS8_IJNSD_26transform_input_iterator_tIbNSB_6detail15normal_iteratorINSB_10device_ptrIcEEEENSK_10functional5actorINSP_9compositeIJNSP_16operator_adaptorINS7_8equal_toIvEEEENSQ_INSP_8argumentILj0EEEEENSQ_INSP_5valueINSB_16device_referenceIcEEEEEEEEEEEEENSB_17counting_iteratorIlNSB_11use_defaultES18_S18_EEEEEEEySF_S9_NS7_10__identityEEEvT0_PT3_T1_NS0_13GridEvenShareIS1G_EET2_T4_ --------------------------
	.section	.nv.constant0._ZN3cub18CUB_300001_SM_10006detail6reduce18DeviceReduceKernelINS2_10policy_hubIN4cuda3std3__45tupleIJblEEEyN6thrust24THRUST_300001_SM_1000_NS8cuda_cub9__find_if7functorIS9_EEE10Policy1000ENSB_12zip_iteratorINS8_IJNSD_26transform_input_iterator_tIbNSB_6detail15normal_iteratorINSB_10device_ptrIcEEEENSK_10functional5actorINSP_9compositeIJNSP_16operator_adaptorINS7_8equal_toIvEEEENSQ_INSP_8argumentILj0EEEEENSQ_INSP_5valueINSB_16device_referenceIcEEEEEEEEEEEEENSB_17counting_iteratorIlNSB_11use_defaultES18_S18_EEEEEEEySF_S9_NS7_10__identityEEEvT0_PT3_T1_NS0_13GridEvenShareIS1G_EET2_T4_,"a",@progbits
	.sectionflags	@""
	.align	4
.nv.constant0._ZN3cub18CUB_300001_SM_10006detail6reduce18DeviceReduceKernelINS2_10policy_hubIN4cuda3std3__45tupleIJblEEEyN6thrust24THRUST_300001_SM_1000_NS8cuda_cub9__find_if7functorIS9_EEE10Policy1000ENSB_12zip_iteratorINS8_IJNSD_26transform_input_iterator_tIbNSB_6detail15normal_iteratorINSB_10device_ptrIcEEEENSK_10functional5actorINSP_9compositeIJNSP_16operator_adaptorINS7_8equal_toIvEEEENSQ_INSP_8argumentILj0EEEEENSQ_INSP_5valueINSB_16device_referenceIcEEEEEEEEEEEEENSB_17counting_iteratorIlNSB_11use_defaultES18_S18_EEEEEEEySF_S9_NS7_10__identityEEEvT0_PT3_T1_NS0_13GridEvenShareIS1G_EET2_T4_:
	.zero		1018


//--------------------- .nv.constant0._ZN3cub18CUB_300001_SM_10006detail6reduce28DeviceReduceSingleTileKernelINS2_10policy_hubIN4cuda3std3__45tupleIJblEEEyN6thrust24THRUST_300001_SM_1000_NS8cuda_cub9__find_if7functorIS9_EEE10Policy1000ENSB_12zip_iteratorINS8_IJNSD_26transform_input_iterator_tIbNSB_6detail15normal_iteratorINSB_10device_ptrIcEEEENSK_10functional5actorINSP_9compositeIJNSP_16operator_adaptorINS7_8equal_toIvEEEENSQ_INSP_8argumentILj0EEEEENSQ_INSP_5valueINSB_16device_referenceIcEEEEEEEEEEEEENSB_17counting_iteratorIlNSB_11use_defaultES18_S18_EEEEEEEPS9_ySF_S9_S9_NS7_10__identityEEEvT0_T1_T2_T3_T4_T6_ --------------------------
	.section	.nv.constant0._ZN3cub18CUB_300001_SM_10006detail6reduce28DeviceReduceSingleTileKernelINS2_10policy_hubIN4cuda3std3__45tupleIJblEEEyN6thrust24THRUST_300001_SM_1000_NS8cuda_cub9__find_if7functorIS9_EEE10Policy1000ENSB_12zip_iteratorINS8_IJNSD_26transform_input_iterator_tIbNSB_6detail15normal_iteratorINSB_10device_ptrIcEEEENSK_10functional5actorINSP_9compositeIJNSP_16operator_adaptorINS7_8equal_toIvEEEENSQ_INSP_8argumentILj0EEEEENSQ_INSP_5valueINSB_16device_referenceIcEEEEEEEEEEEEENSB_17counting_iteratorIlNSB_11use_defaultES18_S18_EEEEEEEPS9_ySF_S9_S9_NS7_10__identityEEEvT0_T1_T2_T3_T4_T6_,"a",@progbits
	.sectionflags	@""
	.align	4
.nv.constant0._ZN3cub18CUB_300001_SM_10006detail6reduce28DeviceReduceSingleTileKernelINS2_10policy_hubIN4cuda3std3__45tupleIJblEEEyN6thrust24THRUST_300001_SM_1000_NS8cuda_cub9__find_if7functorIS9_EEE10Policy1000ENSB_12zip_iteratorINS8_IJNSD_26transform_input_iterator_tIbNSB_6detail15normal_iteratorINSB_10device_ptrIcEEEENSK_10functional5actorINSP_9compositeIJNSP_16operator_adaptorINS7_8equal_toIvEEEENSQ_INSP_8argumentILj0EEEEENSQ_INSP_5valueINSB_16device_referenceIcEEEEEEEEEEEEENSB_17counting_iteratorIlNSB_11use_defaultES18_S18_EEEEEEEPS9_ySF_S9_S9_NS7_10__identityEEEvT0_T1_T2_T3_T4_T6_:
	.zero		969


//--------------------- .nv.constant0._ZN3cub18CUB_300001_SM_10006detail6reduce28DeviceReduceSingleTileKernelINS2_10policy_hubIN4cuda3std3__45tupleIJblEEEjN6thrust24THRUST_300001_SM_1000_NS8cuda_cub9__find_if7functorIS9_EEE10Policy1000EPS9_SI_iSF_S9_S9_NS7_10__identityEEEvT0_T1_T2_T3_T4_T6_ --------------------------
	.section	.nv.constant0._ZN3cub18CUB_300001_SM_10006detail6reduce28DeviceReduceSingleTileKernelINS2_10policy_hubIN4cuda3std3__45tupleIJblEEEjN6thrust24THRUST_300001_SM_1000_NS8cuda_cub9__find_if7functorIS9_EEE10Policy1000EPS9_SI_iSF_S9_S9_NS7_10__identityEEEvT0_T1_T2_T3_T4_T6_,"a",@progbits
	.sectionflags	@""
	.align	4
.nv.constant0._ZN3cub18CUB_300001_SM_10006detail6reduce28DeviceReduceSingleTileKernelINS2_10policy_hubIN4cuda3std3__45tupleIJblEEEjN6thrust24THRUST_300001_SM_1000_NS8cuda_cub9__find_if7functorIS9_EEE10Policy1000EPS9_SI_iSF_S9_S9_NS7_10__identityEEEvT0_T1_T2_T3_T4_T6_:
	.zero		937


//--------------------- .nv.constant0._ZN3cub18CUB_300001_SM_10006detail6reduce18DeviceReduceKernelINS2_10policy_hubIN4cuda3std3__45tupleIJblEEEjN6thrust24THRUST_300001_SM_1000_NS8cuda_cub9__find_if7functorIS9_EEE10Policy1000ENSB_12zip_iteratorINS8_IJNSD_26transform_input_iterator_tIbNSB_6detail15normal_iteratorINSB_10device_ptrIcEEEENSK_10functional5actorINSP_9compositeIJNSP_16operator_adaptorINS7_8equal_toIvEEEENSQ_INSP_8argumentILj0EEEEENSQ_INSP_5valueINSB_16device_referenceIcEEEEEEEEEEEEENSB_17counting_iteratorIlNSB_11use_defaultES18_S18_EEEEEEEjSF_S9_NS7_10__identityEEEvT0_PT3_T1_NS0_13GridEvenShareIS1G_EET2_T4_ --------------------------
	.section	.nv.constant0._ZN3cub18CUB_300001_SM_10006detail6reduce18DeviceReduceKernelINS2_10policy_hubIN4cuda3std3__45tupleIJblEEEjN6thrust24THRUST_300001_SM_1000_NS8cuda_cub9__find_if7functorIS9_EEE10Policy1000ENSB_12zip_iteratorINS8_IJNSD_26transform_input_iterator_tIbNSB_6detail15normal_iteratorINSB_10device_ptrIcEEEENSK_10functional5actorINSP_9compositeIJNSP_16operator_adaptorINS7_8equal_toIvEEEENSQ_INSP_8argumentILj0EEEEENSQ_INSP_5valueINSB_16device_referenceIcEEEEEEEEEEEEENSB_17counting_iteratorIlNSB_11use_defaultES18_S18_EEEEEEEjSF_S9_NS7_10__identityEEEvT0_PT3_T1_NS0_13GridEvenShareIS1G_EET2_T4_,"a",@progbits
	.sectionflags	@""
	.align	4
.nv.constant0._ZN3cub18CUB_300001_SM_10006detail6reduce18DeviceReduceKernelINS2_10policy_hubIN4cuda3std3__45tupleIJblEEEjN6thrust24THRUST_300001_SM_1000_NS8cuda_cub9__find_if7functorIS9_EEE10Policy1000ENSB_12zip_iteratorINS8_IJNSD_26transform_input_iterator_tIbNSB_6detail15normal_iteratorINSB_10device_ptrIcEEEENSK_10functional5actorINSP_9compositeIJNSP_16operator_adaptorINS7_8equal_toIvEEEENSQ_INSP_8argumentILj0EEEEENSQ_INSP_5valueINSB_16device_referenceIcEEEEEEEEEEEEENSB_17counting_iteratorIlNSB_11use_defaultES18_S18_EEEEEEEjSF_S9_NS7_10__identityEEEvT0_PT3_T1_NS0_13GridEvenShareIS1G_EET2_T4_:
	.zero		982


//--------------------- .nv.constant0._ZN3cub18CUB_300001_SM_10006detail6reduce28DeviceReduceSingleTileKernelINS2_10policy_hubIN4cuda3std3__45tupleIJblEEEjN6thrust24THRUST_300001_SM_1000_NS8cuda_cub9__find_if7functorIS9_EEE10Policy1000ENSB_12zip_iteratorINS8_IJNSD_26transform_input_iterator_tIbNSB_6detail15normal_iteratorINSB_10device_ptrIcEEEENSK_10functional5actorINSP_9compositeIJNSP_16operator_adaptorINS7_8equal_toIvEEEENSQ_INSP_8argumentILj0EEEEENSQ_INSP_5valueINSB_16device_referenceIcEEEEEEEEEEEEENSB_17counting_iteratorIlNSB_11use_defaultES18_S18_EEEEEEEPS9_jSF_S9_S9_NS7_10__identityEEEvT0_T1_T2_T3_T4_T6_ --------------------------
	.section	.nv.constant0._ZN3cub18CUB_300001_SM_10006detail6reduce28DeviceReduceSingleTileKernelINS2_10policy_hubIN4cuda3std3__45tupleIJblEEEjN6thrust24THRUST_300001_SM_1000_NS8cuda_cub9__find_if7functorIS9_EEE10Policy1000ENSB_12zip_iteratorINS8_IJNSD_26transform_input_iterator_tIbNSB_6detail15normal_iteratorINSB_10device_ptrIcEEEENSK_10functional5actorINSP_9compositeIJNSP_16operator_adaptorINS7_8equal_toIvEEEENSQ_INSP_8argumentILj0EEEEENSQ_INSP_5valueINSB_16device_referenceIcEEEEEEEEEEEEENSB_17counting_iteratorIlNSB_11use_defaultES18_S18_EEEEEEEPS9_jSF_S9_S9_NS7_10__identityEEEvT0_T1_T2_T3_T4_T6_,"a",@progbits
	.sectionflags	@""
	.align	4
.nv.constant0._ZN3cub18CUB_300001_SM_10006detail6reduce28DeviceReduceSingleTileKernelINS2_10policy_hubIN4cuda3std3__45tupleIJblEEEjN6thrust24THRUST_300001_SM_1000_NS8cuda_cub9__find_if7functorIS9_EEE10Policy1000ENSB_12zip_iteratorINS8_IJNSD_26transform_input_iterator_tIbNSB_6detail15normal_iteratorINSB_10device_ptrIcEEEENSK_10functional5actorINSP_9compositeIJNSP_16operator_adaptorINS7_8equal_toIvEEEENSQ_INSP_8argumentILj0EEEEENSQ_INSP_5valueINSB_16device_referenceIcEEEEEEEEEEEEENSB_17counting_iteratorIlNSB_11use_defaultES18_S18_EEEEEEEPS9_jSF_S9_S9_NS7_10__identityEEEvT0_T1_T2_T3_T4_T6_:
	.zero		961


//--------------------- .nv.constant0._ZN3cub18CUB_300001_SM_10006detail8for_each13static_kernelINS2_12policy_hub_t12policy_500_tElN6thrust24THRUST_300001_SM_1000_NS8cuda_cub10__tabulate7functorINS7_6detail15normal_iteratorINS7_10device_ptrIcEEEENS7_6system6detail7generic6detail22compute_sequence_valueIcvEElEEEEvT0_T1_ --------------------------
	.section	.nv.constant0._ZN3cub18CUB_300001_SM_10006detail8for_each13static_kernelINS2_12policy_hub_t12policy_500_tElN6thrust24THRUST_300001_SM_1000_NS8cuda_cub10__tabulate7functorINS7_6detail15normal_iteratorINS7_10device_ptrIcEEEENS7_6system6detail7generic6detail22compute_sequence_valueIcvEElEEEEvT0_T1_,"a",@progbits
	.sectionflags	@""
	.align	4
.nv.constant0._ZN3cub18CUB_300001_SM_10006detail8for_each13static_kernelINS2_12policy_hub_t12policy_500_tElN6thrust24THRUST_300001_SM_1000_NS8cuda_cub10__tabulate7functorINS7_6detail15normal_iteratorINS7_10device_ptrIcEEEENS7_6system6detail7generic6detail22compute_sequence_valueIcvEElEEEEvT0_T1_:
	.zero		920


//--------------------- .nv.constant0._ZN3cub18CUB_300001_SM_10006detail8for_each13static_kernelINS2_12policy_hub_t12policy_500_tEmN6thrust24THRUST_300001_SM_1000_NS8cuda_cub20__uninitialized_fill7functorINS7_10device_ptrIcEEcEEEEvT0_T1_ --------------------------
	.section	.nv.constant0._ZN3cub18CUB_300001_SM_10006detail8for_each13static_kernelINS2_12policy_hub_t12policy_500_tEmN6thrust24THRUST_300001_SM_1000_NS8cuda_cub20__uninitialized_fill7functorINS7_10device_ptrIcEEcEEEEvT0_T1_,"a",@progbits
	.sectionflags	@""
	.align	4
.nv.constant0._ZN3cub18CUB_300001_SM_10006detail8for_each13static_kernelINS2_12policy_hub_t12policy_500_tEmN6thrust24THRUST_300001_SM_1000_NS8cuda_cub20__uninitialized_fill7functorINS7_10device_ptrIcEEcEEEEvT0_T1_:
	.zero		920


//--------------------- .nv.constant0._ZN3cub18CUB_300001_SM_10006detail11EmptyKernelIvEEvv --------------------------
	.section	.nv.constant0._ZN3cub18CUB_300001_SM_10006detail11EmptyKernelIvEEvv,"a",@progbits
	.sectionflags	@""
	.align	4
.nv.constant0._ZN3cub18CUB_300001_SM_10006detail11EmptyKernelIvEEvv:
	.zero		896


//--------------------- .nv.constant0._Z8fnSearchPcS_Pi --------------------------
	.section	.nv.constant0._Z8fnSearchPcS_Pi,"a",@progbits
	.sectionflags	@""
	.align	4
.nv.constant0._Z8fnSearchPcS_Pi:
	.zero		920


//--------------------- SYMBOLS --------------------------

	.type		.nv.reservedSmem.offset0,@object
	.size		.nv.reservedSmem.offset0,0x4
	.type		.nv.reservedSmem.cap,@object
	.size		.nv.reservedSmem.cap,0x4
